	.target	sm_100a

	.elftype	@"ET_EXEC"


//--------------------- .note.nv.tkinfo           --------------------------
	.section	.note.nv.tkinfo,"",@"SHT_NOTE"
	.sectionflags	@"SHF_NOTE_NV_TKINFO"
	.tkinfo
        /*0018*/ 	.word	0x00000002
        /*0030*/ 	.string	""
        /*0030*/ 	.string	"ptxas"
        /*0030*/ 	.string	"Cuda compilation tools, release 13.0, V13.0.88"
        /*0030*/ 	.string	"Build cuda_13.0.r13.0/compiler.36424714_0"
        /*0030*/ 	.string	"-arch sm_100a -m 64 "



//--------------------- .note.nv.cuinfo           --------------------------
	.section	.note.nv.cuinfo,"",@"SHT_NOTE"
	.sectionflags	@"SHF_NOTE_NV_CUINFO"
        /*0018*/ 	.short	0x0002
        /*001a*/ 	.short	0x0064
        /*001c*/ 	.short	0x0082
	.zero		2


//--------------------- .nv.info                  --------------------------
	.section	.nv.info,"",@"SHT_CUDA_INFO"
	.align	4


	//----- nvinfo : EIATTR_REGCOUNT
	.align		4
        /*0000*/ 	.byte	0x04, 0x2f
        /*0002*/ 	.short	(.L_19 - .L_18)
	.align		4
.L_18:
        /*0004*/ 	.word	index@(_ZN7cutlass13device_kernelINS_4conv6kernel13ConvUniversalINS1_16ConvProblemShapeILNS1_8OperatorE2ELi2EEENS1_10collective14CollectiveConvINS1_47MainloopSm100TmaUmmaWarpSpecializedImplicitGemmILS5_2ELi26ELi2ELi1ELi2EN4cute5tupleIJNSA_1CILi2EEENSC_ILi1EEESE_EEEEENSB_IJNSC_ILi128EEENSB_IJSH_EEENSB_IJNSC_ILi32EEEEEEEEENS_10bfloat16_tESM_NSA_8TiledMMAINSA_8MMA_AtomIJNSA_26SM100_MMA_F16BF16_2x1SM_SSISM_SM_fLi128ELi128ELNSA_4UMMA5MajorE1ELSR_1ELNSQ_7ScaleInE0ELSS_0EEEEEENSA_6LayoutINSB_IJSE_SE_SE_EEENSB_IJNSC_ILi0EEESX_SX_EEEEENSB_IJNSA_10UnderscoreES10_S10_EEEEENS7_6detail27Sm100ImplicitGemmTileTraitsINSA_18SM100_TMA_2SM_LOADENSA_14ComposedLayoutINSA_7SwizzleILi3ELi4ELi3EEENSA_18smem_ptr_flag_bitsILi16EEENSV_INSB_IJNSC_ILi64EEENSC_ILi8EEEEEENSB_IJSE_S1B_EEEEEEEvEENS14_INSA_25SM100_TMA_2SM_LOAD_IM2COLES1G_vEEEENS_8epilogue10collective18CollectiveEpilogueINS1L_23Sm100TmaWarpSpecializedILi4ELi2ELi16ELb1ELb0EEEJNSB_IJS1B_SI_SK_EEENSB_IJNSV_IS1B_SE_EENSV_INSB_IJNSC_ILi16EEESD_EEES1E_EEEEESM_NSB_IJlNSB_IJSE_llEEESX_EEESM_S1X_NS1L_6fusion15FusionCallbacksIS1P_NS1Y_17LinearCombinationISM_fSM_fLNS_15FloatRoundStyleE2EEES1Q_S1V_JEEENSA_5SM1004TMEM4LOAD26SM100_TMEM_LOAD_32dp32b16xENSA_13SM90_TMA_LOADENS16_INS17_ILi1ELi4ELi3EEES1A_NSV_INSB_IJS1C_S1S_EEENSB_IJS1S_SE_EEEEEEENSA_39AutoVectorizingCopyWithAssumedAlignmentILi128EEENSA_14SM90_TMA_STOREES2D_S2F_S2F_EEEvvEEEEvNT_6ParamsE)
        /*0008*/ 	.word	0x0000004a


	//----- nvinfo : EIATTR_FRAME_SIZE
	.align		4
.L_19:
        /*000c*/ 	.byte	0x04, 0x11
        /*000e*/ 	.short	(.L_21 - .L_20)
	.align		4
.L_20:
        /*0010*/ 	.word	index@($__internal_2_$__cuda_sm10x_tcgen05_guardrail_trap_unallocated_columns_being_dealloced)
        /*0014*/ 	.word	0x00000008


	//----- nvinfo : EIATTR_FRAME_SIZE
	.align		4
.L_21:
        /*0018*/ 	.byte	0x04, 0x11
        /*001a*/ 	.short	(.L_23 - .L_22)
	.align		4
.L_22:
        /*001c*/ 	.word	index@($__internal_1_$__cuda_sm10x_tcgen05_guardrail_trap_phase_invalid_during_alloc)
        /*0020*/ 	.word	0x00000008


	//----- nvinfo : EIATTR_FRAME_SIZE
	.align		4
.L_23:
        /*0024*/ 	.byte	0x04, 0x11
        /*0026*/ 	.short	(.L_25 - .L_24)
	.align		4
.L_24:
        /*0028*/ 	.word	index@($__internal_0_$__cuda_sm10x_tcgen05_guardrail_trap_col_being_dealloced_not_returned_by_alloc)
        /*002c*/ 	.word	0x00000008


	//----- nvinfo : EIATTR_FRAME_SIZE
	.align		4
.L_25:
        /*0030*/ 	.byte	0x04, 0x11
        /*0032*/ 	.short	(.L_27 - .L_26)
	.align		4
.L_26:
        /*0034*/ 	.word	index@(_ZN7cutlass13device_kernelINS_4conv6kernel13ConvUniversalINS1_16ConvProblemShapeILNS1_8OperatorE2ELi2EEENS1_10collective14CollectiveConvINS1_47MainloopSm100TmaUmmaWarpSpecializedImplicitGemmILS5_2ELi26ELi2ELi1ELi2EN4cute5tupleIJNSA_1CILi2EEENSC_ILi1EEESE_EEEEENSB_IJNSC_ILi128EEENSB_IJSH_EEENSB_IJNSC_ILi32EEEEEEEEENS_10bfloat16_tESM_NSA_8TiledMMAINSA_8MMA_AtomIJNSA_26SM100_MMA_F16BF16_2x1SM_SSISM_SM_fLi128ELi128ELNSA_4UMMA5MajorE1ELSR_1ELNSQ_7ScaleInE0ELSS_0EEEEEENSA_6LayoutINSB_IJSE_SE_SE_EEENSB_IJNSC_ILi0EEESX_SX_EEEEENSB_IJNSA_10UnderscoreES10_S10_EEEEENS7_6detail27Sm100ImplicitGemmTileTraitsINSA_18SM100_TMA_2SM_LOADENSA_14ComposedLayoutINSA_7SwizzleILi3ELi4ELi3EEENSA_18smem_ptr_flag_bitsILi16EEENSV_INSB_IJNSC_ILi64EEENSC_ILi8EEEEEENSB_IJSE_S1B_EEEEEEEvEENS14_INSA_25SM100_TMA_2SM_LOAD_IM2COLES1G_vEEEENS_8epilogue10collective18CollectiveEpilogueINS1L_23Sm100TmaWarpSpecializedILi4ELi2ELi16ELb1ELb0EEEJNSB_IJS1B_SI_SK_EEENSB_IJNSV_IS1B_SE_EENSV_INSB_IJNSC_ILi16EEESD_EEES1E_EEEEESM_NSB_IJlNSB_IJSE_llEEESX_EEESM_S1X_NS1L_6fusion15FusionCallbacksIS1P_NS1Y_17LinearCombinationISM_fSM_fLNS_15FloatRoundStyleE2EEES1Q_S1V_JEEENSA_5SM1004TMEM4LOAD26SM100_TMEM_LOAD_32dp32b16xENSA_13SM90_TMA_LOADENS16_INS17_ILi1ELi4ELi3EEES1A_NSV_INSB_IJS1C_S1S_EEENSB_IJS1S_SE_EEEEEEENSA_39AutoVectorizingCopyWithAssumedAlignmentILi128EEENSA_14SM90_TMA_STOREES2D_S2F_S2F_EEEvvEEEEvNT_6ParamsE)
        /*0038*/ 	.word	0x00000008


	//----- nvinfo : EIATTR_MIN_STACK_SIZE
	.align		4
.L_27:
        /*003c*/ 	.byte	0x04, 0x12
        /*003e*/ 	.short	(.L_29 - .L_28)
	.align		4
.L_28:
        /*0040*/ 	.word	index@(_ZN7cutlass13device_kernelINS_4conv6kernel13ConvUniversalINS1_16ConvProblemShapeILNS1_8OperatorE2ELi2EEENS1_10collective14CollectiveConvINS1_47MainloopSm100TmaUmmaWarpSpecializedImplicitGemmILS5_2ELi26ELi2ELi1ELi2EN4cute5tupleIJNSA_1CILi2EEENSC_ILi1EEESE_EEEEENSB_IJNSC_ILi128EEENSB_IJSH_EEENSB_IJNSC_ILi32EEEEEEEEENS_10bfloat16_tESM_NSA_8TiledMMAINSA_8MMA_AtomIJNSA_26SM100_MMA_F16BF16_2x1SM_SSISM_SM_fLi128ELi128ELNSA_4UMMA5MajorE1ELSR_1ELNSQ_7ScaleInE0ELSS_0EEEEEENSA_6LayoutINSB_IJSE_SE_SE_EEENSB_IJNSC_ILi0EEESX_SX_EEEEENSB_IJNSA_10UnderscoreES10_S10_EEEEENS7_6detail27Sm100ImplicitGemmTileTraitsINSA_18SM100_TMA_2SM_LOADENSA_14ComposedLayoutINSA_7SwizzleILi3ELi4ELi3EEENSA_18smem_ptr_flag_bitsILi16EEENSV_INSB_IJNSC_ILi64EEENSC_ILi8EEEEEENSB_IJSE_S1B_EEEEEEEvEENS14_INSA_25SM100_TMA_2SM_LOAD_IM2COLES1G_vEEEENS_8epilogue10collective18CollectiveEpilogueINS1L_23Sm100TmaWarpSpecializedILi4ELi2ELi16ELb1ELb0EEEJNSB_IJS1B_SI_SK_EEENSB_IJNSV_IS1B_SE_EENSV_INSB_IJNSC_ILi16EEESD_EEES1E_EEEEESM_NSB_IJlNSB_IJSE_llEEESX_EEESM_S1X_NS1L_6fusion15FusionCallbacksIS1P_NS1Y_17LinearCombinationISM_fSM_fLNS_15FloatRoundStyleE2EEES1Q_S1V_JEEENSA_5SM1004TMEM4LOAD26SM100_TMEM_LOAD_32dp32b16xENSA_13SM90_TMA_LOADENS16_INS17_ILi1ELi4ELi3EEES1A_NSV_INSB_IJS1C_S1S_EEENSB_IJS1S_SE_EEEEEEENSA_39AutoVectorizingCopyWithAssumedAlignmentILi128EEENSA_14SM90_TMA_STOREES2D_S2F_S2F_EEEvvEEEEvNT_6ParamsE)
        /*0044*/ 	.word	0x00000008
.L_29:


//--------------------- .nv.compat                --------------------------
	.section	.nv.compat,"",@"SHT_CUDA_COMPAT_INFO"
	.align	4
        /*0000*/ 	.byte	0x02, 0x09, 0x01, 0x00, 0x02, 0x02, 0x02, 0x00, 0x02, 0x05, 0x05, 0x00, 0x03, 0x07, 0x01, 0x01
        /*0010*/ 	.byte	0x02, 0x03, 0x01, 0x00, 0x02, 0x06, 0x01, 0x00, 0x04, 0x0b, 0x08, 0x00, 0x09, 0x00, 0x00, 0x00
        /*0020*/ 	.byte	0x00, 0x00, 0x00, 0x00


//--------------------- .nv.info._ZN7cutlass13device_kernelINS_4conv6kernel13ConvUniversalINS1_16ConvProblemShapeILNS1_8OperatorE2ELi2EEENS1_10collective14CollectiveConvINS1_47MainloopSm100TmaUmmaWarpSpecializedImplicitGemmILS5_2ELi26ELi2ELi1ELi2EN4cute5tupleIJNSA_1CILi2EEENSC_ILi1EEESE_EEEEENSB_IJNSC_ILi128EEENSB_IJSH_EEENSB_IJNSC_ILi32EEEEEEEEENS_10bfloat16_tESM_NSA_8TiledMMAINSA_8MMA_AtomIJNSA_26SM100_MMA_F16BF16_2x1SM_SSISM_SM_fLi128ELi128ELNSA_4UMMA5MajorE1ELSR_1ELNSQ_7ScaleInE0ELSS_0EEEEEENSA_6LayoutINSB_IJSE_SE_SE_EEENSB_IJNSC_ILi0EEESX_SX_EEEEENSB_IJNSA_10UnderscoreES10_S10_EEEEENS7_6detail27Sm100ImplicitGemmTileTraitsINSA_18SM100_TMA_2SM_LOADENSA_14ComposedLayoutINSA_7SwizzleILi3ELi4ELi3EEENSA_18smem_ptr_flag_bitsILi16EEENSV_INSB_IJNSC_ILi64EEENSC_ILi8EEEEEENSB_IJSE_S1B_EEEEEEEvEENS14_INSA_25SM100_TMA_2SM_LOAD_IM2COLES1G_vEEEENS_8epilogue10collective18CollectiveEpilogueINS1L_23Sm100TmaWarpSpecializedILi4ELi2ELi16ELb1ELb0EEEJNSB_IJS1B_SI_SK_EEENSB_IJNSV_IS1B_SE_EENSV_INSB_IJNSC_ILi16EEESD_EEES1E_EEEEESM_NSB_IJlNSB_IJSE_llEEESX_EEESM_S1X_NS1L_6fusion15FusionCallbacksIS1P_NS1Y_17LinearCombinationISM_fSM_fLNS_15FloatRoundStyleE2EEES1Q_S1V_JEEENSA_5SM1004TMEM4LOAD26SM100_TMEM_LOAD_32dp32b16xENSA_13SM90_TMA_LOADENS16_INS17_ILi1ELi4ELi3EEES1A_NSV_INSB_IJS1C_S1S_EEENSB_IJS1S_SE_EEEEEEENSA_39AutoVectorizingCopyWithAssumedAlignmentILi128EEENSA_14SM90_TMA_STOREES2D_S2F_S2F_EEEvvEEEEvNT_6ParamsE --------------------------
	.section	.nv.info._ZN7cutlass13device_kernelINS_4conv6kernel13ConvUniversalINS1_16ConvProblemShapeILNS1_8OperatorE2ELi2EEENS1_10collective14CollectiveConvINS1_47MainloopSm100TmaUmmaWarpSpecializedImplicitGemmILS5_2ELi26ELi2ELi1ELi2EN4cute5tupleIJNSA_1CILi2EEENSC_ILi1EEESE_EEEEENSB_IJNSC_ILi128EEENSB_IJSH_EEENSB_IJNSC_ILi32EEEEEEEEENS_10bfloat16_tESM_NSA_8TiledMMAINSA_8MMA_AtomIJNSA_26SM100_MMA_F16BF16_2x1SM_SSISM_SM_fLi128ELi128ELNSA_4UMMA5MajorE1ELSR_1ELNSQ_7ScaleInE0ELSS_0EEEEEENSA_6LayoutINSB_IJSE_SE_SE_EEENSB_IJNSC_ILi0EEESX_SX_EEEEENSB_IJNSA_10UnderscoreES10_S10_EEEEENS7_6detail27Sm100ImplicitGemmTileTraitsINSA_18SM100_TMA_2SM_LOADENSA_14ComposedLayoutINSA_7SwizzleILi3ELi4ELi3EEENSA_18smem_ptr_flag_bitsILi16EEENSV_INSB_IJNSC_ILi64EEENSC_ILi8EEEEEENSB_IJSE_S1B_EEEEEEEvEENS14_INSA_25SM100_TMA_2SM_LOAD_IM2COLES1G_vEEEENS_8epilogue10collective18CollectiveEpilogueINS1L_23Sm100TmaWarpSpecializedILi4ELi2ELi16ELb1ELb0EEEJNSB_IJS1B_SI_SK_EEENSB_IJNSV_IS1B_SE_EENSV_INSB_IJNSC_ILi16EEESD_EEES1E_EEEEESM_NSB_IJlNSB_IJSE_llEEESX_EEESM_S1X_NS1L_6fusion15FusionCallbacksIS1P_NS1Y_17LinearCombinationISM_fSM_fLNS_15FloatRoundStyleE2EEES1Q_S1V_JEEENSA_5SM1004TMEM4LOAD26SM100_TMEM_LOAD_32dp32b16xENSA_13SM90_TMA_LOADENS16_INS17_ILi1ELi4ELi3EEES1A_NSV_INSB_IJS1C_S1S_EEENSB_IJS1S_SE_EEEEEEENSA_39AutoVectorizingCopyWithAssumedAlignmentILi128EEENSA_14SM90_TMA_STOREES2D_S2F_S2F_EEEvvEEEEvNT_6ParamsE,"",@"SHT_CUDA_INFO"
	.sectionflags	@""
	.align	4


	//----- nvinfo : EIATTR_CUDA_API_VERSION
	.align		4
        /*0000*/ 	.byte	0x04, 0x37
        /*0002*/ 	.short	(.L_31 - .L_30)
.L_30:
        /*0004*/ 	.word	0x00000082


	//----- nvinfo : EIATTR_KPARAM_INFO
	.align		4
.L_31:
        /*0008*/ 	.byte	0x04, 0x17
        /*000a*/ 	.short	(.L_33 - .L_32)
.L_32:
        /*000c*/ 	.word	0x00000000
        /*0010*/ 	.short	0x0000
        /*0012*/ 	.short	0x0000
        /*0014*/ 	.byte	0x00, 0xf0, 0x01, 0x20


	//----- nvinfo : EIATTR_AT_ENTRY_FRAGMENTS
	.align		4
.L_33:
        /*0018*/ 	.byte	0x04, 0x4f
        /*001a*/ 	.short	(.L_35 - .L_34)


	//   ....[0]....
.L_34:
        /*001c*/ 	.word	0x00000007


	//----- nvinfo : EIATTR_RESERVED_SMEM_USED
	.align		4
.L_35:
        /*0020*/ 	.byte	0x01, 0x41
	.zero		2


	//----- nvinfo : EIATTR_SPARSE_MMA_MASK
	.align		4
        /*0024*/ 	.byte	0x03, 0x50
        /*0026*/ 	.short	0x0000


	//----- nvinfo : EIATTR_TCGEN05_2CTA_USED
	.align		4
        /*0028*/ 	.byte	0x01, 0x52
	.zero		2


	//----- nvinfo : EIATTR_MAXREG_COUNT
	.align		4
        /*002c*/ 	.byte	0x03, 0x1b
        /*002e*/ 	.short	0x00ff


	//----- nvinfo : EIATTR_NUM_BARRIERS
	.align		4
        /*0030*/ 	.byte	0x02, 0x4c
        /*0032*/ 	.byte	0x07
	.zero		1


	//----- nvinfo : EIATTR_EXTERNS
	.align		4
        /*0034*/ 	.byte	0x04, 0x0f
        /*0036*/ 	.short	(.L_37 - .L_36)


	//   ....[0]....
	.align		4
.L_36:
        /*0038*/ 	.word	index@(__assertfail)


	//----- nvinfo : EIATTR_MERCURY_ISA_VERSION
	.align		4
.L_37:
        /*003c*/ 	.byte	0x03, 0x5f
        /*003e*/ 	.short	0x0101


	//----- nvinfo : EIATTR_INT_WARP_WIDE_INSTR_OFFSETS
	.align		4
        /*0040*/ 	.byte	0x04, 0x31
        /*0042*/ 	.short	(.L_39 - .L_38)


	//   ....[0]....
.L_38:
        /*0044*/ 	.word	0x00000f40


	//   ....[1]....
        /*0048*/ 	.word	0x00000ff0


	//   ....[2]....
        /*004c*/ 	.word	0x00005370


	//   ....[3]....
        /*0050*/ 	.word	0x00005390


	//   ....[4]....
        /*0054*/ 	.word	0x000053c0


	//   ....[5]....
        /*0058*/ 	.word	0x000063d0


	//   ....[6]....
        /*005c*/ 	.word	0x00006470


	//   ....[7]....
        /*0060*/ 	.word	0x00006520


	//   ....[8]....
        /*0064*/ 	.word	0x00006590


	//   ....[9]....
        /*0068*/ 	.word	0x00006640


	//   ....[10]....
        /*006c*/ 	.word	0x00006720


	//   ....[11]....
        /*0070*/ 	.word	0x00006790


	//   ....[12]....
        /*0074*/ 	.word	0x00006840


	//   ....[13]....
        /*0078*/ 	.word	0x00006920


	//   ....[14]....
        /*007c*/ 	.word	0x00006a20


	//   ....[15]....
        /*0080*/ 	.word	0x00006b20


	//   ....[16]....
        /*0084*/ 	.word	0x00006bb0


	//----- nvinfo : EIATTR_COOP_GROUP_MASK_REGIDS
	.align		4
.L_39:
        /*0088*/ 	.byte	0x04, 0x29
        /*008a*/ 	.short	(.L_41 - .L_40)


	//   ....[0]....
.L_40:
        /*008c*/ 	.word	0xffffffff


	//   ....[1]....
        /*0090*/ 	.word	0xffffffff


	//   ....[2]....
        /*0094*/ 	.word	0xffffffff


	//   ....[3]....
        /*0098*/ 	.word	0xffffffff


	//   ....[4]....
        /*009c*/ 	.word	0xffffffff


	//   ....[5]....
        /*00a0*/ 	.word	0xffffffff


	//   ....[6]....
        /*00a4*/ 	.word	0xffffffff


	//   ....[7]....
        /*00a8*/ 	.word	0xffffffff


	//   ....[8]....
        /*00ac*/ 	.word	0xffffffff


	//   ....[9]....
        /*00b0*/ 	.word	0xffffffff


	//   ....[10]....
        /*00b4*/ 	.word	0xffffffff


	//   ....[11]....
        /*00b8*/ 	.word	0xffffffff


	//   ....[12]....
        /*00bc*/ 	.word	0xffffffff


	//----- nvinfo : EIATTR_COOP_GROUP_INSTR_OFFSETS
	.align		4
.L_41:
        /*00c0*/ 	.byte	0x04, 0x28
        /*00c2*/ 	.short	(.L_43 - .L_42)


	//   ....[0]....
.L_42:
        /*00c4*/ 	.word	0x000000d0


	//   ....[1]....
        /*00c8*/ 	.word	0x00000540


	//   ....[2]....
        /*00cc*/ 	.word	0x000009d0


	//   ....[3]....
        /*00d0*/ 	.word	0x00000b70


	//   ....[4]....
        /*00d4*/ 	.word	0x00000c70


	//   ....[5]....
        /*00d8*/ 	.word	0x00000dc0


	//   ....[6]....
        /*00dc*/ 	.word	0x00001060


	//   ....[7]....
        /*00e0*/ 	.word	0x00002960


	//   ....[8]....
        /*00e4*/ 	.word	0x00004360


	//   ....[9]....
        /*00e8*/ 	.word	0x00004830


	//   ....[10]....
        /*00ec*/ 	.word	0x00004860


	//   ....[11]....
        /*00f0*/ 	.word	0x00005280


	//   ....[12]....
        /*00f4*/ 	.word	0x00005490


	//----- nvinfo : EIATTR_VRC_CTA_INIT_COUNT
	.align		4
.L_43:
        /*00f8*/ 	.byte	0x02, 0x4a
        /*00fa*/ 	.byte	0x80
	.zero		1


	//----- nvinfo : EIATTR_SYSCALL_OFFSETS
	.align		4
        /*00fc*/ 	.byte	0x04, 0x46
        /*00fe*/ 	.short	(.L_45 - .L_44)


	//   ....[0]....
.L_44:
        /*0100*/ 	.word	0x00007b70


	//   ....[1]....
        /*0104*/ 	.word	0x00007c60


	//   ....[2]....
        /*0108*/ 	.word	0x000083d0


	//   ....[3]....
        /*010c*/ 	.word	0x00008d10


	//   ....[4]....
        /*0110*/ 	.word	0x000095c0


	//   ....[5]....
        /*0114*/ 	.word	0x00009e50


	//----- nvinfo : EIATTR_MBARRIER_INSTR_OFFSETS
	.align		4
.L_45:
        /*0118*/ 	.byte	0x04, 0x39
        /*011a*/ 	.short	(.L_47 - .L_46)


	//   ....[0]....
.L_46:
        /*011c*/ 	.word	0x00000670
        /*0120*/ 	.word	0x000000ff
        /*0124*/ 	.word	0x00000000
        /*0128*/ 	.short	0x0100
        /*012a*/ 	.byte	0x04
	.zero		1


	//   ....[1]....
        /*012c*/ 	.word	0x00000680
        /*0130*/ 	.word	0x000000ff
        /*0134*/ 	.word	0x000000d0
        /*0138*/ 	.short	0x0100
        /*013a*/ 	.byte	0x04
	.zero		1


	//   ....[2]....
        /*013c*/ 	.word	0x00000690
        /*0140*/ 	.word	0x000000ff
        /*0144*/ 	.word	0x00000008
        /*0148*/ 	.short	0x0100
        /*014a*/ 	.byte	0x04
	.zero		1


	//   ....[3]....
        /*014c*/ 	.word	0x000006a0
        /*0150*/ 	.word	0x000000ff
        /*0154*/ 	.word	0x000000d8
        /*0158*/ 	.short	0x0100
        /*015a*/ 	.byte	0x04
	.zero		1


	//   ....[4]....
        /*015c*/ 	.word	0x000006b0
        /*0160*/ 	.word	0x000000ff
        /*0164*/ 	.word	0x00000010
        /*0168*/ 	.short	0x0100
        /*016a*/ 	.byte	0x04
	.zero		1


	//   ....[5]....
        /*016c*/ 	.word	0x000006c0
        /*0170*/ 	.word	0x000000ff
        /*0174*/ 	.word	0x000000e0
        /*0178*/ 	.short	0x0100
        /*017a*/ 	.byte	0x04
	.zero		1


	//   ....[6]....
        /*017c*/ 	.word	0x000006d0
        /*0180*/ 	.word	0x000000ff
        /*0184*/ 	.word	0x00000018
        /*0188*/ 	.short	0x0100
        /*018a*/ 	.byte	0x04
	.zero		1


	//   ....[7]....
        /*018c*/ 	.word	0x000006e0
        /*0190*/ 	.word	0x000000ff
        /*0194*/ 	.word	0x000000e8
        /*0198*/ 	.short	0x0100
        /*019a*/ 	.byte	0x04
	.zero		1


	//   ....[8]....
        /*019c*/ 	.word	0x000006f0
        /*01a0*/ 	.word	0x000000ff
        /*01a4*/ 	.word	0x00000020
        /*01a8*/ 	.short	0x0100
        /*01aa*/ 	.byte	0x04
	.zero		1


	//   ....[9]....
        /*01ac*/ 	.word	0x00000700
        /*01b0*/ 	.word	0x000000ff
        /*01b4*/ 	.word	0x000000f0
        /*01b8*/ 	.short	0x0100
        /*01ba*/ 	.byte	0x04
	.zero		1


	//   ....[10]....
        /*01bc*/ 	.word	0x00000710
        /*01c0*/ 	.word	0x000000ff
        /*01c4*/ 	.word	0x00000028
        /*01c8*/ 	.short	0x0100
        /*01ca*/ 	.byte	0x04
	.zero		1


	//   ....[11]....
        /*01cc*/ 	.word	0x00000720
        /*01d0*/ 	.word	0x000000ff
        /*01d4*/ 	.word	0x000000f8
        /*01d8*/ 	.short	0x0100
        /*01da*/ 	.byte	0x04
	.zero		1


	//   ....[12]....
        /*01dc*/ 	.word	0x00000730
        /*01e0*/ 	.word	0x000000ff
        /*01e4*/ 	.word	0x00000030
        /*01e8*/ 	.short	0x0100
        /*01ea*/ 	.byte	0x04
	.zero		1


	//   ....[13]....
        /*01ec*/ 	.word	0x00000740
        /*01f0*/ 	.word	0x000000ff
        /*01f4*/ 	.word	0x00000100
        /*01f8*/ 	.short	0x0100
        /*01fa*/ 	.byte	0x04
	.zero		1


	//   ....[14]....
        /*01fc*/ 	.word	0x00000750
        /*0200*/ 	.word	0x000000ff
        /*0204*/ 	.word	0x00000038
        /*0208*/ 	.short	0x0100
        /*020a*/ 	.byte	0x04
	.zero		1


	//   ....[15]....
        /*020c*/ 	.word	0x00000760
        /*0210*/ 	.word	0x000000ff
        /*0214*/ 	.word	0x00000108
        /*0218*/ 	.short	0x0100
        /*021a*/ 	.byte	0x04
	.zero		1


	//   ....[16]....
        /*021c*/ 	.word	0x00000770
        /*0220*/ 	.word	0x000000ff
        /*0224*/ 	.word	0x00000040
        /*0228*/ 	.short	0x0100
        /*022a*/ 	.byte	0x04
	.zero		1


	//   ....[17]....
        /*022c*/ 	.word	0x00000780
        /*0230*/ 	.word	0x000000ff
        /*0234*/ 	.word	0x00000110
        /*0238*/ 	.short	0x0100
        /*023a*/ 	.byte	0x04
	.zero		1


	//   ....[18]....
        /*023c*/ 	.word	0x00000790
        /*0240*/ 	.word	0x000000ff
        /*0244*/ 	.word	0x00000048
        /*0248*/ 	.short	0x0100
        /*024a*/ 	.byte	0x04
	.zero		1


	//   ....[19]....
        /*024c*/ 	.word	0x000007a0
        /*0250*/ 	.word	0x000000ff
        /*0254*/ 	.word	0x00000118
        /*0258*/ 	.short	0x0100
        /*025a*/ 	.byte	0x04
	.zero		1


	//   ....[20]....
        /*025c*/ 	.word	0x000007b0
        /*0260*/ 	.word	0x000000ff
        /*0264*/ 	.word	0x00000050
        /*0268*/ 	.short	0x0100
        /*026a*/ 	.byte	0x04
	.zero		1


	//   ....[21]....
        /*026c*/ 	.word	0x000007c0
        /*0270*/ 	.word	0x000000ff
        /*0274*/ 	.word	0x00000120
        /*0278*/ 	.short	0x0100
        /*027a*/ 	.byte	0x04
	.zero		1


	//   ....[22]....
        /*027c*/ 	.word	0x000007d0
        /*0280*/ 	.word	0x000000ff
        /*0284*/ 	.word	0x00000058
        /*0288*/ 	.short	0x0100
        /*028a*/ 	.byte	0x04
	.zero		1


	//   ....[23]....
        /*028c*/ 	.word	0x000007e0
        /*0290*/ 	.word	0x000000ff
        /*0294*/ 	.word	0x00000128
        /*0298*/ 	.short	0x0100
        /*029a*/ 	.byte	0x04
	.zero		1


	//   ....[24]....
        /*029c*/ 	.word	0x000007f0
        /*02a0*/ 	.word	0x000000ff
        /*02a4*/ 	.word	0x00000060
        /*02a8*/ 	.short	0x0100
        /*02aa*/ 	.byte	0x04
	.zero		1


	//   ....[25]....
        /*02ac*/ 	.word	0x00000800
        /*02b0*/ 	.word	0x000000ff
        /*02b4*/ 	.word	0x00000130
        /*02b8*/ 	.short	0x0100
        /*02ba*/ 	.byte	0x04
	.zero		1


	//   ....[26]....
        /*02bc*/ 	.word	0x00000810
        /*02c0*/ 	.word	0x000000ff
        /*02c4*/ 	.word	0x00000068
        /*02c8*/ 	.short	0x0100
        /*02ca*/ 	.byte	0x04
	.zero		1


	//   ....[27]....
        /*02cc*/ 	.word	0x00000820
        /*02d0*/ 	.word	0x000000ff
        /*02d4*/ 	.word	0x00000138
        /*02d8*/ 	.short	0x0100
        /*02da*/ 	.byte	0x04
	.zero		1


	//   ....[28]....
        /*02dc*/ 	.word	0x00000830
        /*02e0*/ 	.word	0x000000ff
        /*02e4*/ 	.word	0x00000070
        /*02e8*/ 	.short	0x0100
        /*02ea*/ 	.byte	0x04
	.zero		1


	//   ....[29]....
        /*02ec*/ 	.word	0x00000840
        /*02f0*/ 	.word	0x000000ff
        /*02f4*/ 	.word	0x00000140
        /*02f8*/ 	.short	0x0100
        /*02fa*/ 	.byte	0x04
	.zero		1


	//   ....[30]....
        /*02fc*/ 	.word	0x00000850
        /*0300*/ 	.word	0x000000ff
        /*0304*/ 	.word	0x00000078
        /*0308*/ 	.short	0x0100
        /*030a*/ 	.byte	0x04
	.zero		1


	//   ....[31]....
        /*030c*/ 	.word	0x00000860
        /*0310*/ 	.word	0x000000ff
        /*0314*/ 	.word	0x00000148
        /*0318*/ 	.short	0x0100
        /*031a*/ 	.byte	0x04
	.zero		1


	//   ....[32]....
        /*031c*/ 	.word	0x00000870
        /*0320*/ 	.word	0x000000ff
        /*0324*/ 	.word	0x00000080
        /*0328*/ 	.short	0x0100
        /*032a*/ 	.byte	0x04
	.zero		1


	//   ....[33]....
        /*032c*/ 	.word	0x00000880
        /*0330*/ 	.word	0x000000ff
        /*0334*/ 	.word	0x00000150
        /*0338*/ 	.short	0x0100
        /*033a*/ 	.byte	0x04
	.zero		1


	//   ....[34]....
        /*033c*/ 	.word	0x00000890
        /*0340*/ 	.word	0x000000ff
        /*0344*/ 	.word	0x00000088
        /*0348*/ 	.short	0x0100
        /*034a*/ 	.byte	0x04
	.zero		1


	//   ....[35]....
        /*034c*/ 	.word	0x000008a0
        /*0350*/ 	.word	0x000000ff
        /*0354*/ 	.word	0x00000158
        /*0358*/ 	.short	0x0100
        /*035a*/ 	.byte	0x04
	.zero		1


	//   ....[36]....
        /*035c*/ 	.word	0x000008b0
        /*0360*/ 	.word	0x000000ff
        /*0364*/ 	.word	0x00000090
        /*0368*/ 	.short	0x0100
        /*036a*/ 	.byte	0x04
	.zero		1


	//   ....[37]....
        /*036c*/ 	.word	0x000008c0
        /*0370*/ 	.word	0x000000ff
        /*0374*/ 	.word	0x00000160
        /*0378*/ 	.short	0x0100
        /*037a*/ 	.byte	0x04
	.zero		1


	//   ....[38]....
        /*037c*/ 	.word	0x000008d0
        /*0380*/ 	.word	0x000000ff
        /*0384*/ 	.word	0x00000098
        /*0388*/ 	.short	0x0100
        /*038a*/ 	.byte	0x04
	.zero		1


	//   ....[39]....
        /*038c*/ 	.word	0x000008e0
        /*0390*/ 	.word	0x000000ff
        /*0394*/ 	.word	0x00000168
        /*0398*/ 	.short	0x0100
        /*039a*/ 	.byte	0x04
	.zero		1


	//   ....[40]....
        /*039c*/ 	.word	0x000008f0
        /*03a0*/ 	.word	0x000000ff
        /*03a4*/ 	.word	0x000000a0
        /*03a8*/ 	.short	0x0100
        /*03aa*/ 	.byte	0x04
	.zero		1


	//   ....[41]....
        /*03ac*/ 	.word	0x00000900
        /*03b0*/ 	.word	0x000000ff
        /*03b4*/ 	.word	0x00000170
        /*03b8*/ 	.short	0x0100
        /*03ba*/ 	.byte	0x04
	.zero		1


	//   ....[42]....
        /*03bc*/ 	.word	0x00000910
        /*03c0*/ 	.word	0x000000ff
        /*03c4*/ 	.word	0x000000a8
        /*03c8*/ 	.short	0x0100
        /*03ca*/ 	.byte	0x04
	.zero		1


	//   ....[43]....
        /*03cc*/ 	.word	0x00000920
        /*03d0*/ 	.word	0x000000ff
        /*03d4*/ 	.word	0x00000178
        /*03d8*/ 	.short	0x0100
        /*03da*/ 	.byte	0x04
	.zero		1


	//   ....[44]....
        /*03dc*/ 	.word	0x00000930
        /*03e0*/ 	.word	0x000000ff
        /*03e4*/ 	.word	0x000000b0
        /*03e8*/ 	.short	0x0100
        /*03ea*/ 	.byte	0x04
	.zero		1


	//   ....[45]....
        /*03ec*/ 	.word	0x00000940
        /*03f0*/ 	.word	0x000000ff
        /*03f4*/ 	.word	0x00000180
        /*03f8*/ 	.short	0x0100
        /*03fa*/ 	.byte	0x04
	.zero		1


	//   ....[46]....
        /*03fc*/ 	.word	0x00000950
        /*0400*/ 	.word	0x000000ff
        /*0404*/ 	.word	0x000000b8
        /*0408*/ 	.short	0x0100
        /*040a*/ 	.byte	0x04
	.zero		1


	//   ....[47]....
        /*040c*/ 	.word	0x00000960
        /*0410*/ 	.word	0x000000ff
        /*0414*/ 	.word	0x00000188
        /*0418*/ 	.short	0x0100
        /*041a*/ 	.byte	0x04
	.zero		1


	//   ....[48]....
        /*041c*/ 	.word	0x00000970
        /*0420*/ 	.word	0x000000ff
        /*0424*/ 	.word	0x000000c0
        /*0428*/ 	.short	0x0100
        /*042a*/ 	.byte	0x04
	.zero		1


	//   ....[49]....
        /*042c*/ 	.word	0x00000980
        /*0430*/ 	.word	0x000000ff
        /*0434*/ 	.word	0x00000190
        /*0438*/ 	.short	0x0100
        /*043a*/ 	.byte	0x04
	.zero		1


	//   ....[50]....
        /*043c*/ 	.word	0x00000990
        /*0440*/ 	.word	0x000000ff
        /*0444*/ 	.word	0x000000c8
        /*0448*/ 	.short	0x0100
        /*044a*/ 	.byte	0x04
	.zero		1


	//   ....[51]....
        /*044c*/ 	.word	0x000009a0
        /*0450*/ 	.word	0x000000ff
        /*0454*/ 	.word	0x00000198
        /*0458*/ 	.short	0x0100
        /*045a*/ 	.byte	0x04
	.zero		1


	//   ....[52]....
        /*045c*/ 	.word	0x00000ae0
        /*0460*/ 	.word	0x000000ff
        /*0464*/ 	.word	0x000001a0
        /*0468*/ 	.short	0x0100
        /*046a*/ 	.byte	0x04
	.zero		1


	//   ....[53]....
        /*046c*/ 	.word	0x00000af0
        /*0470*/ 	.word	0x000000ff
        /*0474*/ 	.word	0x000001c0
        /*0478*/ 	.short	0x0100
        /*047a*/ 	.byte	0x04
	.zero		1


	//   ....[54]....
        /*047c*/ 	.word	0x00000b00
        /*0480*/ 	.word	0x000000ff
        /*0484*/ 	.word	0x000001a8
        /*0488*/ 	.short	0x0100
        /*048a*/ 	.byte	0x04
	.zero		1


	//   ....[55]....
        /*048c*/ 	.word	0x00000b10
        /*0490*/ 	.word	0x000000ff
        /*0494*/ 	.word	0x000001c8
        /*0498*/ 	.short	0x0100
        /*049a*/ 	.byte	0x04
	.zero		1


	//   ....[56]....
        /*049c*/ 	.word	0x00000b20
        /*04a0*/ 	.word	0x000000ff
        /*04a4*/ 	.word	0x000001b0
        /*04a8*/ 	.short	0x0100
        /*04aa*/ 	.byte	0x04
	.zero		1


	//   ....[57]....
        /*04ac*/ 	.word	0x00000b30
        /*04b0*/ 	.word	0x000000ff
        /*04b4*/ 	.word	0x000001d0
        /*04b8*/ 	.short	0x0100
        /*04ba*/ 	.byte	0x04
	.zero		1


	//   ....[58]....
        /*04bc*/ 	.word	0x00000b40
        /*04c0*/ 	.word	0x000000ff
        /*04c4*/ 	.word	0x000001b8
        /*04c8*/ 	.short	0x0100
        /*04ca*/ 	.byte	0x04
	.zero		1


	//   ....[59]....
        /*04cc*/ 	.word	0x00000b50
        /*04d0*/ 	.word	0x000000ff
        /*04d4*/ 	.word	0x000001d8
        /*04d8*/ 	.short	0x0100
        /*04da*/ 	.byte	0x04
	.zero		1


	//   ....[60]....
        /*04dc*/ 	.word	0x00000c40
        /*04e0*/ 	.word	0x000000ff
        /*04e4*/ 	.word	0x000001e0
        /*04e8*/ 	.short	0x0100
        /*04ea*/ 	.byte	0x04
	.zero		1


	//   ....[61]....
        /*04ec*/ 	.word	0x00000c50
        /*04f0*/ 	.word	0x000000ff
        /*04f4*/ 	.word	0x000001e8
        /*04f8*/ 	.short	0x0100
        /*04fa*/ 	.byte	0x04
	.zero		1


	//   ....[62]....
        /*04fc*/ 	.word	0x00000d90
        /*0500*/ 	.word	0x000000ff
        /*0504*/ 	.word	0x000001f0
        /*0508*/ 	.short	0x0100
        /*050a*/ 	.byte	0x06
	.zero		1


	//   ....[63]....
        /*050c*/ 	.word	0x00000da0
        /*0510*/ 	.word	0x000000ff
        /*0514*/ 	.word	0x000001f8
        /*0518*/ 	.short	0x0100
        /*051a*/ 	.byte	0x06
	.zero		1


	//   ....[64]....
        /*051c*/ 	.word	0x00000ee0
        /*0520*/ 	.word	0x000000ff
        /*0524*/ 	.word	0x00000200
        /*0528*/ 	.short	0x0100
        /*052a*/ 	.byte	0x04
	.zero		1


	//   ....[65]....
        /*052c*/ 	.word	0x00000ef0
        /*0530*/ 	.word	0x000000ff
        /*0534*/ 	.word	0x00000210
        /*0538*/ 	.short	0x0100
        /*053a*/ 	.byte	0x04
	.zero		1


	//   ....[66]....
        /*053c*/ 	.word	0x00000f00
        /*0540*/ 	.word	0x000000ff
        /*0544*/ 	.word	0x00000208
        /*0548*/ 	.short	0x0100
        /*054a*/ 	.byte	0x04
	.zero		1


	//   ....[67]....
        /*054c*/ 	.word	0x00000f10
        /*0550*/ 	.word	0x000000ff
        /*0554*/ 	.word	0x00000218
        /*0558*/ 	.short	0x0100
        /*055a*/ 	.byte	0x04
	.zero		1


	//   ....[68]....
        /*055c*/ 	.word	0x00001010
        /*0560*/ 	.word	0x000000ff
        /*0564*/ 	.word	0x00000220
        /*0568*/ 	.short	0x0100
        /*056a*/ 	.byte	0x06
	.zero		1


	//   ....[69]....
        /*056c*/ 	.word	0x00001e00
        /*0570*/ 	.word	0x000000ff
        /*0574*/ 	.word	0x000000d0
        /*0578*/ 	.short	0x010a
        /*057a*/ 	.byte	0x06
	.zero		1


	//   ....[70]....
        /*057c*/ 	.word	0x000020f0
        /*0580*/ 	.word	0x000000ff
        /*0584*/ 	.word	0x000000d0
        /*0588*/ 	.short	0x010a
        /*058a*/ 	.byte	0x0b
	.zero		1


	//   ....[71]....
        /*058c*/ 	.word	0x000022a0
        /*0590*/ 	.word	0x000000ff
        /*0594*/ 	.word	0x000000d0
        /*0598*/ 	.short	0x010a
        /*059a*/ 	.byte	0x08
	.zero		1


	//   ....[72]....
        /*059c*/ 	.word	0x00002480
        /*05a0*/ 	.word	0x000000ff
        /*05a4*/ 	.word	0x000001e8
        /*05a8*/ 	.short	0x0101
        /*05aa*/ 	.byte	0x1d
	.zero		1


	//   ....[73]....
        /*05ac*/ 	.word	0x000024b0
        /*05b0*/ 	.word	0x000000ff
        /*05b4*/ 	.word	0x000000d0
        /*05b8*/ 	.short	0x010a
        /*05ba*/ 	.byte	0x04
	.zero		1


	//   ....[74]....
        /*05bc*/ 	.word	0x000025f0
        /*05c0*/ 	.word	0x000000ff
        /*05c4*/ 	.word	0x000000d0
        /*05c8*/ 	.short	0x010a
        /*05ca*/ 	.byte	0x0b
	.zero		1


	//   ....[75]....
        /*05cc*/ 	.word	0x000027a0
        /*05d0*/ 	.word	0x000000ff
        /*05d4*/ 	.word	0x000000d0
        /*05d8*/ 	.short	0x010a
        /*05da*/ 	.byte	0x08
	.zero		1


	//   ....[76]....
        /*05dc*/ 	.word	0x00002970
        /*05e0*/ 	.word	0x000000ff
        /*05e4*/ 	.word	0x000001f0
        /*05e8*/ 	.short	0x010a
        /*05ea*/ 	.byte	0x1d
	.zero		1


	//   ....[77]....
        /*05ec*/ 	.word	0x00002a30
        /*05f0*/ 	.word	0x000000ff
        /*05f4*/ 	.word	0x00000000
        /*05f8*/ 	.short	0x0101
        /*05fa*/ 	.byte	0x04
	.zero		1


	//   ....[78]....
        /*05fc*/ 	.word	0x00003020
        /*0600*/ 	.word	0x000000ff
        /*0604*/ 	.word	0x00000000
        /*0608*/ 	.short	0x010a
        /*060a*/ 	.byte	0x04
	.zero		1


	//   ....[79]....
        /*060c*/ 	.word	0x000030c0
        /*0610*/ 	.word	0x000000ff
        /*0614*/ 	.word	0x00000000
        /*0618*/ 	.short	0x010a
        /*061a*/ 	.byte	0x05
	.zero		1


	//   ....[80]....
        /*061c*/ 	.word	0x00003160
        /*0620*/ 	.word	0x000000ff
        /*0624*/ 	.word	0x00000000
        /*0628*/ 	.short	0x010a
        /*062a*/ 	.byte	0x05
	.zero		1


	//   ....[81]....
        /*062c*/ 	.word	0x00003200
        /*0630*/ 	.word	0x000000ff
        /*0634*/ 	.word	0x00000000
        /*0638*/ 	.short	0x010a
        /*063a*/ 	.byte	0x05
	.zero		1


	//   ....[82]....
        /*063c*/ 	.word	0x000032a0
        /*0640*/ 	.word	0x000000ff
        /*0644*/ 	.word	0x00000000
        /*0648*/ 	.short	0x010a
        /*064a*/ 	.byte	0x05
	.zero		1


	//   ....[83]....
        /*064c*/ 	.word	0x00003340
        /*0650*/ 	.word	0x000000ff
        /*0654*/ 	.word	0x00000000
        /*0658*/ 	.short	0x010a
        /*065a*/ 	.byte	0x05
	.zero		1


	//   ....[84]....
        /*065c*/ 	.word	0x000033e0
        /*0660*/ 	.word	0x000000ff
        /*0664*/ 	.word	0x00000000
        /*0668*/ 	.short	0x010a
        /*066a*/ 	.byte	0x05
	.zero		1


	//   ....[85]....
        /*066c*/ 	.word	0x00003480
        /*0670*/ 	.word	0x000000ff
        /*0674*/ 	.word	0x00000000
        /*0678*/ 	.short	0x010a
        /*067a*/ 	.byte	0x05
	.zero		1


	//   ....[86]....
        /*067c*/ 	.word	0x00003520
        /*0680*/ 	.word	0x000000ff
        /*0684*/ 	.word	0x00000000
        /*0688*/ 	.short	0x010a
        /*068a*/ 	.byte	0x05
	.zero		1


	//   ....[87]....
        /*068c*/ 	.word	0x000035c0
        /*0690*/ 	.word	0x000000ff
        /*0694*/ 	.word	0x00000000
        /*0698*/ 	.short	0x010a
        /*069a*/ 	.byte	0x05
	.zero		1


	//   ....[88]....
        /*069c*/ 	.word	0x00003660
        /*06a0*/ 	.word	0x000000ff
        /*06a4*/ 	.word	0x00000000
        /*06a8*/ 	.short	0x010a
        /*06aa*/ 	.byte	0x05
	.zero		1


	//   ....[89]....
        /*06ac*/ 	.word	0x00003700
        /*06b0*/ 	.word	0x000000ff
        /*06b4*/ 	.word	0x00000000
        /*06b8*/ 	.short	0x010a
        /*06ba*/ 	.byte	0x05
	.zero		1


	//   ....[90]....
        /*06bc*/ 	.word	0x000037a0
        /*06c0*/ 	.word	0x000000ff
        /*06c4*/ 	.word	0x00000000
        /*06c8*/ 	.short	0x010a
        /*06ca*/ 	.byte	0x05
	.zero		1


	//   ....[91]....
        /*06cc*/ 	.word	0x00003840
        /*06d0*/ 	.word	0x000000ff
        /*06d4*/ 	.word	0x00000000
        /*06d8*/ 	.short	0x010a
        /*06da*/ 	.byte	0x05
	.zero		1


	//   ....[92]....
        /*06dc*/ 	.word	0x000038e0
        /*06e0*/ 	.word	0x000000ff
        /*06e4*/ 	.word	0x00000000
        /*06e8*/ 	.short	0x010a
        /*06ea*/ 	.byte	0x05
	.zero		1


	//   ....[93]....
        /*06ec*/ 	.word	0x00003980
        /*06f0*/ 	.word	0x000000ff
        /*06f4*/ 	.word	0x00000000
        /*06f8*/ 	.short	0x010a
        /*06fa*/ 	.byte	0x05
	.zero		1


	//   ....[94]....
        /*06fc*/ 	.word	0x00003a20
        /*0700*/ 	.word	0x000000ff
        /*0704*/ 	.word	0x00000000
        /*0708*/ 	.short	0x010a
        /*070a*/ 	.byte	0x05
	.zero		1


	//   ....[95]....
        /*070c*/ 	.word	0x00003ac0
        /*0710*/ 	.word	0x000000ff
        /*0714*/ 	.word	0x00000000
        /*0718*/ 	.short	0x010a
        /*071a*/ 	.byte	0x05
	.zero		1


	//   ....[96]....
        /*071c*/ 	.word	0x00003b60
        /*0720*/ 	.word	0x000000ff
        /*0724*/ 	.word	0x00000000
        /*0728*/ 	.short	0x010a
        /*072a*/ 	.byte	0x05
	.zero		1


	//   ....[97]....
        /*072c*/ 	.word	0x00003c00
        /*0730*/ 	.word	0x000000ff
        /*0734*/ 	.word	0x00000000
        /*0738*/ 	.short	0x010a
        /*073a*/ 	.byte	0x05
	.zero		1


	//   ....[98]....
        /*073c*/ 	.word	0x00003ca0
        /*0740*/ 	.word	0x000000ff
        /*0744*/ 	.word	0x00000000
        /*0748*/ 	.short	0x010a
        /*074a*/ 	.byte	0x05
	.zero		1


	//   ....[99]....
        /*074c*/ 	.word	0x00003d40
        /*0750*/ 	.word	0x000000ff
        /*0754*/ 	.word	0x00000000
        /*0758*/ 	.short	0x010a
        /*075a*/ 	.byte	0x05
	.zero		1


	//   ....[100]....
        /*075c*/ 	.word	0x00003de0
        /*0760*/ 	.word	0x000000ff
        /*0764*/ 	.word	0x00000000
        /*0768*/ 	.short	0x010a
        /*076a*/ 	.byte	0x05
	.zero		1


	//   ....[101]....
        /*076c*/ 	.word	0x00003e80
        /*0770*/ 	.word	0x000000ff
        /*0774*/ 	.word	0x00000000
        /*0778*/ 	.short	0x010a
        /*077a*/ 	.byte	0x05
	.zero		1


	//   ....[102]....
        /*077c*/ 	.word	0x00003f20
        /*0780*/ 	.word	0x000000ff
        /*0784*/ 	.word	0x00000000
        /*0788*/ 	.short	0x010a
        /*078a*/ 	.byte	0x05
	.zero		1


	//   ....[103]....
        /*078c*/ 	.word	0x00003fd0
        /*0790*/ 	.word	0x00000000
        /*0794*/ 	.word	0x00000000
        /*0798*/ 	.short	0x010a
        /*079a*/ 	.byte	0xff
	.zero		1


	//   ....[104]....
        /*079c*/ 	.word	0x00004120
        /*07a0*/ 	.word	0x000000ff
        /*07a4*/ 	.word	0x000001f8
        /*07a8*/ 	.short	0x010a
        /*07aa*/ 	.byte	0x04
	.zero		1


	//   ....[105]....
        /*07ac*/ 	.word	0x000041c0
        /*07b0*/ 	.word	0x000000ff
        /*07b4*/ 	.word	0x000001f0
        /*07b8*/ 	.short	0x010a
        /*07ba*/ 	.byte	0x04
	.zero		1


	//   ....[106]....
        /*07bc*/ 	.word	0x00004260
        /*07c0*/ 	.word	0x000000ff
        /*07c4*/ 	.word	0x00000000
        /*07c8*/ 	.short	0x0101
        /*07ca*/ 	.byte	0x05
	.zero		1


	//   ....[107]....
        /*07cc*/ 	.word	0x000042a0
        /*07d0*/ 	.word	0x000000ff
        /*07d4*/ 	.word	0x000001f8
        /*07d8*/ 	.short	0x0106
        /*07da*/ 	.byte	0x04
	.zero		1


	//   ....[108]....
        /*07dc*/ 	.word	0x000042e0
        /*07e0*/ 	.word	0x00000000
        /*07e4*/ 	.word	0x000001f8
        /*07e8*/ 	.short	0x010a
        /*07ea*/ 	.byte	0xff
	.zero		1


	//   ....[109]....
        /*07ec*/ 	.word	0x00004530
        /*07f0*/ 	.word	0x000000ff
        /*07f4*/ 	.word	0x00000008
        /*07f8*/ 	.short	0x010a
        /*07fa*/ 	.byte	0x05
	.zero		1


	//   ....[110]....
        /*07fc*/ 	.word	0x00004550
        /*0800*/ 	.word	0x000000ff
        /*0804*/ 	.word	0x00000008
        /*0808*/ 	.short	0x010a
        /*080a*/ 	.byte	0x05
	.zero		1


	//   ....[111]....
        /*080c*/ 	.word	0x000046e0
        /*0810*/ 	.word	0x000000ff
        /*0814*/ 	.word	0x00000008
        /*0818*/ 	.short	0x010a
        /*081a*/ 	.byte	0x05
	.zero		1


	//   ....[112]....
        /*081c*/ 	.word	0x00004700
        /*0820*/ 	.word	0x000000ff
        /*0824*/ 	.word	0x00000008
        /*0828*/ 	.short	0x010a
        /*082a*/ 	.byte	0x05
	.zero		1


	//   ....[113]....
        /*082c*/ 	.word	0x000047c0
        /*0830*/ 	.word	0x000000ff
        /*0834*/ 	.word	0x00000000
        /*0838*/ 	.short	0x0101
        /*083a*/ 	.byte	0x04
	.zero		1


	//   ....[114]....
        /*083c*/ 	.word	0x00004ad0
        /*0840*/ 	.word	0x000000ff
        /*0844*/ 	.word	0x000001f0
        /*0848*/ 	.short	0x010a
        /*084a*/ 	.byte	0x12
	.zero		1


	//   ....[115]....
        /*084c*/ 	.word	0x00004b70
        /*0850*/ 	.word	0x000000ff
        /*0854*/ 	.word	0x00000000
        /*0858*/ 	.short	0x0101
        /*085a*/ 	.byte	0x1d
	.zero		1


	//   ....[116]....
        /*085c*/ 	.word	0x00004ba0
        /*0860*/ 	.word	0x000000ff
        /*0864*/ 	.word	0x00000210
        /*0868*/ 	.short	0x010a
        /*086a*/ 	.byte	0x17
	.zero		1


	//   ....[117]....
        /*086c*/ 	.word	0x00004c80
        /*0870*/ 	.word	0x000000ff
        /*0874*/ 	.word	0x00000000
        /*0878*/ 	.short	0x010a
        /*087a*/ 	.byte	0x04
	.zero		1


	//   ....[118]....
        /*087c*/ 	.word	0x00004ce0
        /*0880*/ 	.word	0x000000ff
        /*0884*/ 	.word	0x00000000
        /*0888*/ 	.short	0x010a
        /*088a*/ 	.byte	0x0a
	.zero		1


	//   ....[119]....
        /*088c*/ 	.word	0x00004e10
        /*0890*/ 	.word	0x000000ff
        /*0894*/ 	.word	0x00000000
        /*0898*/ 	.short	0x010a
        /*089a*/ 	.byte	0x04
	.zero		1


	//   ....[120]....
        /*089c*/ 	.word	0x00005080
        /*08a0*/ 	.word	0x000000ff
        /*08a4*/ 	.word	0x00000000
        /*08a8*/ 	.short	0x010a
        /*08aa*/ 	.byte	0x04
	.zero		1


	//   ....[121]....
        /*08ac*/ 	.word	0x00005120
        /*08b0*/ 	.word	0x00000000
        /*08b4*/ 	.word	0x00000000
        /*08b8*/ 	.short	0x010a
        /*08ba*/ 	.byte	0xff
	.zero		1


	//   ....[122]....
        /*08bc*/ 	.word	0x00005160
        /*08c0*/ 	.word	0x00000000
        /*08c4*/ 	.word	0x00000000
        /*08c8*/ 	.short	0x010a
        /*08ca*/ 	.byte	0xff
	.zero		1


	//   ....[123]....
        /*08cc*/ 	.word	0x000051d0
        /*08d0*/ 	.word	0x000000ff
        /*08d4*/ 	.word	0x00000000
        /*08d8*/ 	.short	0x0101
        /*08da*/ 	.byte	0x04
	.zero		1


	//   ....[124]....
        /*08dc*/ 	.word	0x00005210
        /*08e0*/ 	.word	0x000000ff
        /*08e4*/ 	.word	0x00000220
        /*08e8*/ 	.short	0x010a
        /*08ea*/ 	.byte	0x12
	.zero		1


	//   ....[125]....
        /*08ec*/ 	.word	0x00005270
        /*08f0*/ 	.word	0x000000ff
        /*08f4*/ 	.word	0x00000000
        /*08f8*/ 	.short	0x0101
        /*08fa*/ 	.byte	0x04
	.zero		1


	//   ....[126]....
        /*08fc*/ 	.word	0x00005900
        /*0900*/ 	.word	0x000000ff
        /*0904*/ 	.word	0x000001f0
        /*0908*/ 	.short	0x010a
        /*090a*/ 	.byte	0x1f
	.zero		1


	//   ....[127]....
        /*090c*/ 	.word	0x00005990
        /*0910*/ 	.word	0x000000ff
        /*0914*/ 	.word	0x00000000
        /*0918*/ 	.short	0x0101
        /*091a*/ 	.byte	0x3c
	.zero		1


	//   ....[128]....
        /*091c*/ 	.word	0x00005ec0
        /*0920*/ 	.word	0x000000ff
        /*0924*/ 	.word	0x000001e8
        /*0928*/ 	.short	0x010a
        /*092a*/ 	.byte	0x1f
	.zero		1


	//   ....[129]....
        /*092c*/ 	.word	0x00006370
        /*0930*/ 	.word	0x000000ff
        /*0934*/ 	.word	0x000001c0
        /*0938*/ 	.short	0x010a
        /*093a*/ 	.byte	0x1f
	.zero		1


	//   ....[130]....
        /*093c*/ 	.word	0x00006540
        /*0940*/ 	.word	0x000000ff
        /*0944*/ 	.word	0x000001a0
        /*0948*/ 	.short	0x010b
        /*094a*/ 	.byte	0x1f
	.zero		1


	//   ....[131]....
        /*094c*/ 	.word	0x00006550
        /*0950*/ 	.word	0x000000ff
        /*0954*/ 	.word	0x00000000
        /*0958*/ 	.short	0x0101
        /*095a*/ 	.byte	0x41
	.zero		1


	//   ....[132]....
        /*095c*/ 	.word	0x00006560
        /*0960*/ 	.word	0x000000ff
        /*0964*/ 	.word	0x000001c8
        /*0968*/ 	.short	0x010a
        /*096a*/ 	.byte	0x1f
	.zero		1


	//   ....[133]....
        /*096c*/ 	.word	0x00006740
        /*0970*/ 	.word	0x000000ff
        /*0974*/ 	.word	0x000001a8
        /*0978*/ 	.short	0x010b
        /*097a*/ 	.byte	0x1f
	.zero		1


	//   ....[134]....
        /*097c*/ 	.word	0x00006750
        /*0980*/ 	.word	0x000000ff
        /*0984*/ 	.word	0x00000000
        /*0988*/ 	.short	0x0101
        /*098a*/ 	.byte	0x40
	.zero		1


	//   ....[135]....
        /*098c*/ 	.word	0x00006760
        /*0990*/ 	.word	0x000000ff
        /*0994*/ 	.word	0x000001d0
        /*0998*/ 	.short	0x010a
        /*099a*/ 	.byte	0x1f
	.zero		1


	//   ....[136]....
        /*099c*/ 	.word	0x00006940
        /*09a0*/ 	.word	0x000000ff
        /*09a4*/ 	.word	0x000001b0
        /*09a8*/ 	.short	0x010b
        /*09aa*/ 	.byte	0x1f
	.zero		1


	//   ....[137]....
        /*09ac*/ 	.word	0x00006950
        /*09b0*/ 	.word	0x000000ff
        /*09b4*/ 	.word	0x00000000
        /*09b8*/ 	.short	0x0101
        /*09ba*/ 	.byte	0x3f
	.zero		1


	//   ....[138]....
        /*09bc*/ 	.word	0x00006970
        /*09c0*/ 	.word	0x000000ff
        /*09c4*/ 	.word	0x000001d8
        /*09c8*/ 	.short	0x010a
        /*09ca*/ 	.byte	0x1f
	.zero		1


	//   ....[139]....
        /*09cc*/ 	.word	0x00006bd0
        /*09d0*/ 	.word	0x000000ff
        /*09d4*/ 	.word	0x000001b8
        /*09d8*/ 	.short	0x010b
        /*09da*/ 	.byte	0x1f
	.zero		1


	//   ....[140]....
        /*09dc*/ 	.word	0x00006be0
        /*09e0*/ 	.word	0x000000ff
        /*09e4*/ 	.word	0x00000000
        /*09e8*/ 	.short	0x0101
        /*09ea*/ 	.byte	0x3e
	.zero		1


	//   ....[141]....
        /*09ec*/ 	.word	0x00006c30
        /*09f0*/ 	.word	0x000000ff
        /*09f4*/ 	.word	0x000001c0
        /*09f8*/ 	.short	0x010a
        /*09fa*/ 	.byte	0x1f
	.zero		1


	//   ....[142]....
        /*09fc*/ 	.word	0x00006c50
        /*0a00*/ 	.word	0x000000ff
        /*0a04*/ 	.word	0x000001c8
        /*0a08*/ 	.short	0x010a
        /*0a0a*/ 	.byte	0x1f
	.zero		1


	//   ....[143]....
        /*0a0c*/ 	.word	0x00006c70
        /*0a10*/ 	.word	0x000000ff
        /*0a14*/ 	.word	0x000001d0
        /*0a18*/ 	.short	0x010a
        /*0a1a*/ 	.byte	0x1f
	.zero		1


	//   ....[144]....
        /*0a1c*/ 	.word	0x00006cb0
        /*0a20*/ 	.word	0x00000000
        /*0a24*/ 	.word	0x000001d8
        /*0a28*/ 	.short	0x010a
        /*0a2a*/ 	.byte	0xff
	.zero		1


	//   ....[145]....
        /*0a2c*/ 	.word	0x00007010
        /*0a30*/ 	.word	0x000000ff
        /*0a34*/ 	.word	0x000001f0
        /*0a38*/ 	.short	0x010a
        /*0a3a*/ 	.byte	0x31
	.zero		1


	//   ....[146]....
        /*0a3c*/ 	.word	0x000070e0
        /*0a40*/ 	.word	0x000000ff
        /*0a44*/ 	.word	0x00000000
        /*0a48*/ 	.short	0x0101
        /*0a4a*/ 	.byte	0x04
	.zero		1


	//   ....[147]....
        /*0a4c*/ 	.word	0x000080c0
        /*0a50*/ 	.word	0x000000ff
        /*0a54*/ 	.word	0x000001a0
        /*0a58*/ 	.short	0x010a
        /*0a5a*/ 	.byte	0x31
	.zero		1


	//   ....[148]....
        /*0a5c*/ 	.word	0x000080e0
        /*0a60*/ 	.word	0x0000003e
        /*0a64*/ 	.word	0x00000200
        /*0a68*/ 	.short	0x010a
        /*0a6a*/ 	.byte	0xff
	.zero		1


	//   ....[149]....
        /*0a6c*/ 	.word	0x00008200
        /*0a70*/ 	.word	0x000000ff
        /*0a74*/ 	.word	0x000001a0
        /*0a78*/ 	.short	0x010a
        /*0a7a*/ 	.byte	0x31
	.zero		1


	//   ....[150]....
        /*0a7c*/ 	.word	0x000082b0
        /*0a80*/ 	.word	0x0000003e
        /*0a84*/ 	.word	0x00000200
        /*0a88*/ 	.short	0x010a
        /*0a8a*/ 	.byte	0xff
	.zero		1


	//   ....[151]....
        /*0a8c*/ 	.word	0x00008a90
        /*0a90*/ 	.word	0x00000000
        /*0a94*/ 	.word	0x00000000
        /*0a98*/ 	.short	0x0101
        /*0a9a*/ 	.byte	0xff
	.zero		1


	//   ....[152]....
        /*0a9c*/ 	.word	0x00008aa0
        /*0aa0*/ 	.word	0x00000004
        /*0aa4*/ 	.word	0x000001a0
        /*0aa8*/ 	.short	0x010a
        /*0aaa*/ 	.byte	0xff
	.zero		1


	//   ....[153]....
        /*0aac*/ 	.word	0x00008b60
        /*0ab0*/ 	.word	0x00000004
        /*0ab4*/ 	.word	0x000001a0
        /*0ab8*/ 	.short	0x010a
        /*0aba*/ 	.byte	0xff
	.zero		1


	//   ....[154]....
        /*0abc*/ 	.word	0x00009340
        /*0ac0*/ 	.word	0x00000000
        /*0ac4*/ 	.word	0x00000000
        /*0ac8*/ 	.short	0x0101
        /*0aca*/ 	.byte	0xff
	.zero		1


	//   ....[155]....
        /*0acc*/ 	.word	0x00009360
        /*0ad0*/ 	.word	0x00000002
        /*0ad4*/ 	.word	0x000001a0
        /*0ad8*/ 	.short	0x010a
        /*0ada*/ 	.byte	0xff
	.zero		1


	//   ....[156]....
        /*0adc*/ 	.word	0x00009410
        /*0ae0*/ 	.word	0x00000002
        /*0ae4*/ 	.word	0x000001a0
        /*0ae8*/ 	.short	0x010a
        /*0aea*/ 	.byte	0xff
	.zero		1


	//   ....[157]....
        /*0aec*/ 	.word	0x00009be0
        /*0af0*/ 	.word	0x00000000
        /*0af4*/ 	.word	0x00000000
        /*0af8*/ 	.short	0x0101
        /*0afa*/ 	.byte	0xff
	.zero		1


	//   ....[158]....
        /*0afc*/ 	.word	0x00009c00
        /*0b00*/ 	.word	0x00000003
        /*0b04*/ 	.word	0x000001a0
        /*0b08*/ 	.short	0x010a
        /*0b0a*/ 	.byte	0xff
	.zero		1


	//   ....[159]....
        /*0b0c*/ 	.word	0x00009cb0
        /*0b10*/ 	.word	0x00000003
        /*0b14*/ 	.word	0x000001a0
        /*0b18*/ 	.short	0x010a
        /*0b1a*/ 	.byte	0xff
	.zero		1


	//   ....[160]....
        /*0b1c*/ 	.word	0x00009fa0
        /*0b20*/ 	.word	0x0000003e
        /*0b24*/ 	.word	0x00000000
        /*0b28*/ 	.short	0x0101
        /*0b2a*/ 	.byte	0xff
	.zero		1


	//   ....[161]....
        /*0b2c*/ 	.word	0x0000a4c0
        /*0b30*/ 	.word	0x00000000
        /*0b34*/ 	.word	0x00000000
        /*0b38*/ 	.short	0x0101
        /*0b3a*/ 	.byte	0xff
	.zero		1


	//   ....[162]....
        /*0b3c*/ 	.word	0x0000a740
        /*0b40*/ 	.word	0x000000ff
        /*0b44*/ 	.word	0x00000000
        /*0b48*/ 	.short	0x0101
        /*0b4a*/ 	.byte	0x04
	.zero		1


	//   ....[163]....
        /*0b4c*/ 	.word	0x0000a770
        /*0b50*/ 	.word	0x00000000
        /*0b54*/ 	.word	0x000000d0
        /*0b58*/ 	.short	0x010a
        /*0b5a*/ 	.byte	0xff
	.zero		1


	//   ....[164]....
        /*0b5c*/ 	.word	0x0000a7d0
        /*0b60*/ 	.word	0x00000000
        /*0b64*/ 	.word	0x000000d0
        /*0b68*/ 	.short	0x010a
        /*0b6a*/ 	.byte	0xff
	.zero		1


	//   ....[165]....
        /*0b6c*/ 	.word	0x0000a830
        /*0b70*/ 	.word	0x00000000
        /*0b74*/ 	.word	0x000001f0
        /*0b78*/ 	.short	0x010a
        /*0b7a*/ 	.byte	0xff
	.zero		1


	//   ....[166]....
        /*0b7c*/ 	.word	0x0000a890
        /*0b80*/ 	.word	0x00000000
        /*0b84*/ 	.word	0x00000000
        /*0b88*/ 	.short	0x010a
        /*0b8a*/ 	.byte	0xff
	.zero		1


	//   ....[167]....
        /*0b8c*/ 	.word	0x0000a8f0
        /*0b90*/ 	.word	0x00000000
        /*0b94*/ 	.word	0x00000000
        /*0b98*/ 	.short	0x010a
        /*0b9a*/ 	.byte	0xff
	.zero		1


	//   ....[168]....
        /*0b9c*/ 	.word	0x0000a950
        /*0ba0*/ 	.word	0x00000000
        /*0ba4*/ 	.word	0x00000000
        /*0ba8*/ 	.short	0x010a
        /*0baa*/ 	.byte	0xff
	.zero		1


	//   ....[169]....
        /*0bac*/ 	.word	0x0000a9b0
        /*0bb0*/ 	.word	0x00000000
        /*0bb4*/ 	.word	0x00000000
        /*0bb8*/ 	.short	0x010a
        /*0bba*/ 	.byte	0xff
	.zero		1


	//   ....[170]....
        /*0bbc*/ 	.word	0x0000aa10
        /*0bc0*/ 	.word	0x00000000
        /*0bc4*/ 	.word	0x00000000
        /*0bc8*/ 	.short	0x010a
        /*0bca*/ 	.byte	0xff
	.zero		1


	//   ....[171]....
        /*0bcc*/ 	.word	0x0000aa70
        /*0bd0*/ 	.word	0x00000000
        /*0bd4*/ 	.word	0x00000000
        /*0bd8*/ 	.short	0x010a
        /*0bda*/ 	.byte	0xff
	.zero		1


	//   ....[172]....
        /*0bdc*/ 	.word	0x0000aad0
        /*0be0*/ 	.word	0x00000000
        /*0be4*/ 	.word	0x00000000
        /*0be8*/ 	.short	0x010a
        /*0bea*/ 	.byte	0xff
	.zero		1


	//   ....[173]....
        /*0bec*/ 	.word	0x0000ab30
        /*0bf0*/ 	.word	0x00000000
        /*0bf4*/ 	.word	0x00000000
        /*0bf8*/ 	.short	0x010a
        /*0bfa*/ 	.byte	0xff
	.zero		1


	//   ....[174]....
        /*0bfc*/ 	.word	0x0000ab90
        /*0c00*/ 	.word	0x00000000
        /*0c04*/ 	.word	0x00000000
        /*0c08*/ 	.short	0x010a
        /*0c0a*/ 	.byte	0xff
	.zero		1


	//   ....[175]....
        /*0c0c*/ 	.word	0x0000abf0
        /*0c10*/ 	.word	0x00000000
        /*0c14*/ 	.word	0x00000000
        /*0c18*/ 	.short	0x010a
        /*0c1a*/ 	.byte	0xff
	.zero		1


	//   ....[176]....
        /*0c1c*/ 	.word	0x0000ac50
        /*0c20*/ 	.word	0x00000000
        /*0c24*/ 	.word	0x00000000
        /*0c28*/ 	.short	0x010a
        /*0c2a*/ 	.byte	0xff
	.zero		1


	//   ....[177]....
        /*0c2c*/ 	.word	0x0000acb0
        /*0c30*/ 	.word	0x00000000
        /*0c34*/ 	.word	0x00000000
        /*0c38*/ 	.short	0x010a
        /*0c3a*/ 	.byte	0xff
	.zero		1


	//   ....[178]....
        /*0c3c*/ 	.word	0x0000ad10
        /*0c40*/ 	.word	0x00000000
        /*0c44*/ 	.word	0x00000000
        /*0c48*/ 	.short	0x010a
        /*0c4a*/ 	.byte	0xff
	.zero		1


	//   ....[179]....
        /*0c4c*/ 	.word	0x0000ad70
        /*0c50*/ 	.word	0x00000000
        /*0c54*/ 	.word	0x00000000
        /*0c58*/ 	.short	0x010a
        /*0c5a*/ 	.byte	0xff
	.zero		1


	//   ....[180]....
        /*0c5c*/ 	.word	0x0000add0
        /*0c60*/ 	.word	0x00000000
        /*0c64*/ 	.word	0x00000000
        /*0c68*/ 	.short	0x010a
        /*0c6a*/ 	.byte	0xff
	.zero		1


	//   ....[181]....
        /*0c6c*/ 	.word	0x0000ae30
        /*0c70*/ 	.word	0x00000000
        /*0c74*/ 	.word	0x00000000
        /*0c78*/ 	.short	0x010a
        /*0c7a*/ 	.byte	0xff
	.zero		1


	//   ....[182]....
        /*0c7c*/ 	.word	0x0000ae90
        /*0c80*/ 	.word	0x00000000
        /*0c84*/ 	.word	0x00000000
        /*0c88*/ 	.short	0x010a
        /*0c8a*/ 	.byte	0xff
	.zero		1


	//   ....[183]....
        /*0c8c*/ 	.word	0x0000aef0
        /*0c90*/ 	.word	0x00000000
        /*0c94*/ 	.word	0x00000000
        /*0c98*/ 	.short	0x010a
        /*0c9a*/ 	.byte	0xff
	.zero		1


	//   ....[184]....
        /*0c9c*/ 	.word	0x0000af50
        /*0ca0*/ 	.word	0x00000000
        /*0ca4*/ 	.word	0x00000000
        /*0ca8*/ 	.short	0x010a
        /*0caa*/ 	.byte	0xff
	.zero		1


	//   ....[185]....
        /*0cac*/ 	.word	0x0000afb0
        /*0cb0*/ 	.word	0x00000000
        /*0cb4*/ 	.word	0x00000000
        /*0cb8*/ 	.short	0x010a
        /*0cba*/ 	.byte	0xff
	.zero		1


	//   ....[186]....
        /*0cbc*/ 	.word	0x0000b010
        /*0cc0*/ 	.word	0x00000000
        /*0cc4*/ 	.word	0x00000000
        /*0cc8*/ 	.short	0x010a
        /*0cca*/ 	.byte	0xff
	.zero		1


	//   ....[187]....
        /*0ccc*/ 	.word	0x0000b070
        /*0cd0*/ 	.word	0x00000000
        /*0cd4*/ 	.word	0x00000000
        /*0cd8*/ 	.short	0x010a
        /*0cda*/ 	.byte	0xff
	.zero		1


	//   ....[188]....
        /*0cdc*/ 	.word	0x0000b0d0
        /*0ce0*/ 	.word	0x00000000
        /*0ce4*/ 	.word	0x00000000
        /*0ce8*/ 	.short	0x010a
        /*0cea*/ 	.byte	0xff
	.zero		1


	//   ....[189]....
        /*0cec*/ 	.word	0x0000b130
        /*0cf0*/ 	.word	0x00000000
        /*0cf4*/ 	.word	0x00000000
        /*0cf8*/ 	.short	0x010a
        /*0cfa*/ 	.byte	0xff
	.zero		1


	//   ....[190]....
        /*0cfc*/ 	.word	0x0000b190
        /*0d00*/ 	.word	0x00000000
        /*0d04*/ 	.word	0x00000000
        /*0d08*/ 	.short	0x010a
        /*0d0a*/ 	.byte	0xff
	.zero		1


	//   ....[191]....
        /*0d0c*/ 	.word	0x0000b1f0
        /*0d10*/ 	.word	0x00000004
        /*0d14*/ 	.word	0x000001f8
        /*0d18*/ 	.short	0x010a
        /*0d1a*/ 	.byte	0xff
	.zero		1


	//   ....[192]....
        /*0d1c*/ 	.word	0x0000b250
        /*0d20*/ 	.word	0x00000004
        /*0d24*/ 	.word	0x000001f0
        /*0d28*/ 	.short	0x010a
        /*0d2a*/ 	.byte	0xff
	.zero		1


	//   ....[193]....
        /*0d2c*/ 	.word	0x0000b2b0
        /*0d30*/ 	.word	0x00000005
        /*0d34*/ 	.word	0x00000008
        /*0d38*/ 	.short	0x010a
        /*0d3a*/ 	.byte	0xff
	.zero		1


	//   ....[194]....
        /*0d3c*/ 	.word	0x0000b390
        /*0d40*/ 	.word	0x00000003
        /*0d44*/ 	.word	0x00000008
        /*0d48*/ 	.short	0x010a
        /*0d4a*/ 	.byte	0xff
	.zero		1


	//   ....[195]....
        /*0d4c*/ 	.word	0x0000b3f0
        /*0d50*/ 	.word	0x00000000
        /*0d54*/ 	.word	0x000001f0
        /*0d58*/ 	.short	0x010a
        /*0d5a*/ 	.byte	0xff
	.zero		1


	//   ....[196]....
        /*0d5c*/ 	.word	0x0000b450
        /*0d60*/ 	.word	0x00000000
        /*0d64*/ 	.word	0x00000210
        /*0d68*/ 	.short	0x010a
        /*0d6a*/ 	.byte	0xff
	.zero		1


	//   ....[197]....
        /*0d6c*/ 	.word	0x0000b4b0
        /*0d70*/ 	.word	0x00000000
        /*0d74*/ 	.word	0x00000000
        /*0d78*/ 	.short	0x010a
        /*0d7a*/ 	.byte	0xff
	.zero		1


	//   ....[198]....
        /*0d7c*/ 	.word	0x0000b510
        /*0d80*/ 	.word	0x00000000
        /*0d84*/ 	.word	0x00000000
        /*0d88*/ 	.short	0x010a
        /*0d8a*/ 	.byte	0xff
	.zero		1


	//   ....[199]....
        /*0d8c*/ 	.word	0x0000b570
        /*0d90*/ 	.word	0x00000000
        /*0d94*/ 	.word	0x00000220
        /*0d98*/ 	.short	0x010a
        /*0d9a*/ 	.byte	0xff
	.zero		1


	//   ....[200]....
        /*0d9c*/ 	.word	0x0000b5d0
        /*0da0*/ 	.word	0x00000000
        /*0da4*/ 	.word	0x000001f0
        /*0da8*/ 	.short	0x010a
        /*0daa*/ 	.byte	0xff
	.zero		1


	//   ....[201]....
        /*0dac*/ 	.word	0x0000b630
        /*0db0*/ 	.word	0x00000003
        /*0db4*/ 	.word	0x000001e8
        /*0db8*/ 	.short	0x010a
        /*0dba*/ 	.byte	0xff
	.zero		1


	//   ....[202]....
        /*0dbc*/ 	.word	0x0000b690
        /*0dc0*/ 	.word	0x00000000
        /*0dc4*/ 	.word	0x000001c0
        /*0dc8*/ 	.short	0x010a
        /*0dca*/ 	.byte	0xff
	.zero		1


	//   ....[203]....
        /*0dcc*/ 	.word	0x0000b6f0
        /*0dd0*/ 	.word	0x00000000
        /*0dd4*/ 	.word	0x000001c8
        /*0dd8*/ 	.short	0x010a
        /*0dda*/ 	.byte	0xff
	.zero		1


	//   ....[204]....
        /*0ddc*/ 	.word	0x0000b750
        /*0de0*/ 	.word	0x00000000
        /*0de4*/ 	.word	0x000001d0
        /*0de8*/ 	.short	0x010a
        /*0dea*/ 	.byte	0xff
	.zero		1


	//   ....[205]....
        /*0dec*/ 	.word	0x0000b7b0
        /*0df0*/ 	.word	0x00000000
        /*0df4*/ 	.word	0x000001d8
        /*0df8*/ 	.short	0x010a
        /*0dfa*/ 	.byte	0xff
	.zero		1


	//   ....[206]....
        /*0dfc*/ 	.word	0x0000b810
        /*0e00*/ 	.word	0x00000000
        /*0e04*/ 	.word	0x000001c0
        /*0e08*/ 	.short	0x010a
        /*0e0a*/ 	.byte	0xff
	.zero		1


	//   ....[207]....
        /*0e0c*/ 	.word	0x0000b870
        /*0e10*/ 	.word	0x00000000
        /*0e14*/ 	.word	0x000001c8
        /*0e18*/ 	.short	0x010a
        /*0e1a*/ 	.byte	0xff
	.zero		1


	//   ....[208]....
        /*0e1c*/ 	.word	0x0000b8d0
        /*0e20*/ 	.word	0x00000000
        /*0e24*/ 	.word	0x000001d0
        /*0e28*/ 	.short	0x010a
        /*0e2a*/ 	.byte	0xff
	.zero		1


	//   ....[209]....
        /*0e2c*/ 	.word	0x0000b930
        /*0e30*/ 	.word	0x00000000
        /*0e34*/ 	.word	0x000001f0
        /*0e38*/ 	.short	0x010a
        /*0e3a*/ 	.byte	0xff
	.zero		1


	//   ....[210]....
        /*0e3c*/ 	.word	0x0000b990
        /*0e40*/ 	.word	0x00000002
        /*0e44*/ 	.word	0x000001a0
        /*0e48*/ 	.short	0x010a
        /*0e4a*/ 	.byte	0xff
	.zero		1


	//   ....[211]....
        /*0e4c*/ 	.word	0x0000b9e0
        /*0e50*/ 	.word	0x0000003e
        /*0e54*/ 	.word	0x00000200
        /*0e58*/ 	.short	0x010a
        /*0e5a*/ 	.byte	0xff
	.zero		1


	//   ....[212]....
        /*0e5c*/ 	.word	0x0000ba30
        /*0e60*/ 	.word	0x00000004
        /*0e64*/ 	.word	0x000001a0
        /*0e68*/ 	.short	0x010a
        /*0e6a*/ 	.byte	0xff
	.zero		1


	//   ....[213]....
        /*0e6c*/ 	.word	0x0000ba80
        /*0e70*/ 	.word	0x00000002
        /*0e74*/ 	.word	0x000001a0
        /*0e78*/ 	.short	0x010a
        /*0e7a*/ 	.byte	0xff
	.zero		1


	//   ....[214]....
        /*0e7c*/ 	.word	0x0000bad0
        /*0e80*/ 	.word	0x00000003
        /*0e84*/ 	.word	0x000001a0
        /*0e88*/ 	.short	0x010a
        /*0e8a*/ 	.byte	0xff
	.zero		1


	//----- nvinfo : EIATTR_NUM_MBARRIERS
	.align		4
.L_47:
        /*0e8c*/ 	.byte	0x03, 0x38
        /*0e8e*/ 	.short	0x0045


	//----- nvinfo : EIATTR_EXIT_INSTR_OFFSETS
	.align		4
        /*0e90*/ 	.byte	0x04, 0x1c
        /*0e92*/ 	.short	(.L_49 - .L_48)


	//   ....[0]....
.L_48:
        /*0e94*/ 	.word	0x00004000


	//   ....[1]....
        /*0e98*/ 	.word	0x000042b0


	//   ....[2]....
        /*0e9c*/ 	.word	0x00004310


	//   ....[3]....
        /*0ea0*/ 	.word	0x000054a0


	//   ....[4]....
        /*0ea4*/ 	.word	0x00006ce0


	//   ....[5]....
        /*0ea8*/ 	.word	0x00006d20


	//   ....[6]....
        /*0eac*/ 	.word	0x0000a620


	//   ....[7]....
        /*0eb0*/ 	.word	0x0000a6a0


	//   ....[8]....
        /*0eb4*/ 	.word	0x0000a6d0


	//   ....[9]....
        /*0eb8*/ 	.word	0x0000a750


	//----- nvinfo : EIATTR_MAX_THREADS
	.align		4
.L_49:
        /*0ebc*/ 	.byte	0x04, 0x05
        /*0ebe*/ 	.short	(.L_51 - .L_50)
.L_50:
        /*0ec0*/ 	.word	0x00000100
        /*0ec4*/ 	.word	0x00000001
        /*0ec8*/ 	.word	0x00000001


	//----- nvinfo : EIATTR_CRS_STACK_SIZE
	.align		4
.L_51:
        /*0ecc*/ 	.byte	0x04, 0x1e
        /*0ece*/ 	.short	(.L_53 - .L_52)
.L_52:
        /*0ed0*/ 	.word	0x00000000


	//----- nvinfo : EIATTR_CBANK_PARAM_SIZE
	.align		4
.L_53:
        /*0ed4*/ 	.byte	0x03, 0x19
        /*0ed6*/ 	.short	0x0800


	//----- nvinfo : EIATTR_PARAM_CBANK
	.align		4
        /*0ed8*/ 	.byte	0x04, 0x0a
        /*0eda*/ 	.short	(.L_55 - .L_54)
	.align		4
.L_54:
        /*0edc*/ 	.word	index@(.nv.constant0._ZN7cutlass13device_kernelINS_4conv6kernel13ConvUniversalINS1_16ConvProblemShapeILNS1_8OperatorE2ELi2EEENS1_10collective14CollectiveConvINS1_47MainloopSm100TmaUmmaWarpSpecializedImplicitGemmILS5_2ELi26ELi2ELi1ELi2EN4cute5tupleIJNSA_1CILi2EEENSC_ILi1EEESE_EEEEENSB_IJNSC_ILi128EEENSB_IJSH_EEENSB_IJNSC_ILi32EEEEEEEEENS_10bfloat16_tESM_NSA_8TiledMMAINSA_8MMA_AtomIJNSA_26SM100_MMA_F16BF16_2x1SM_SSISM_SM_fLi128ELi128ELNSA_4UMMA5MajorE1ELSR_1ELNSQ_7ScaleInE0ELSS_0EEEEEENSA_6LayoutINSB_IJSE_SE_SE_EEENSB_IJNSC_ILi0EEESX_SX_EEEEENSB_IJNSA_10UnderscoreES10_S10_EEEEENS7_6detail27Sm100ImplicitGemmTileTraitsINSA_18SM100_TMA_2SM_LOADENSA_14ComposedLayoutINSA_7SwizzleILi3ELi4ELi3EEENSA_18smem_ptr_flag_bitsILi16EEENSV_INSB_IJNSC_ILi64EEENSC_ILi8EEEEEENSB_IJSE_S1B_EEEEEEEvEENS14_INSA_25SM100_TMA_2SM_LOAD_IM2COLES1G_vEEEENS_8epilogue10collective18CollectiveEpilogueINS1L_23Sm100TmaWarpSpecializedILi4ELi2ELi16ELb1ELb0EEEJNSB_IJS1B_SI_SK_EEENSB_IJNSV_IS1B_SE_EENSV_INSB_IJNSC_ILi16EEESD_EEES1E_EEEEESM_NSB_IJlNSB_IJSE_llEEESX_EEESM_S1X_NS1L_6fusion15FusionCallbacksIS1P_NS1Y_17LinearCombinationISM_fSM_fLNS_15FloatRoundStyleE2EEES1Q_S1V_JEEENSA_5SM1004TMEM4LOAD26SM100_TMEM_LOAD_32dp32b16xENSA_13SM90_TMA_LOADENS16_INS17_ILi1ELi4ELi3EEES1A_NSV_INSB_IJS1C_S1S_EEENSB_IJS1S_SE_EEEEEEENSA_39AutoVectorizingCopyWithAssumedAlignmentILi128EEENSA_14SM90_TMA_STOREES2D_S2F_S2F_EEEvvEEEEvNT_6ParamsE)
        /*0ee0*/ 	.short	0x0380
        /*0ee2*/ 	.short	0x0800


	//----- nvinfo : EIATTR_SW_WAR
	.align		4
.L_55:
        /*0ee4*/ 	.byte	0x04, 0x36
        /*0ee6*/ 	.short	(.L_57 - .L_56)
.L_56:
        /*0ee8*/ 	.word	0x00000008
.L_57:


//--------------------- .nv.callgraph             --------------------------
	.section	.nv.callgraph,"",@"SHT_CUDA_CALLGRAPH"
	.align	4
	.sectionentsize	8
	.align		4
        /*0000*/ 	.word	0x00000000
	.align		4
        /*0004*/ 	.word	0xffffffff
	.align		4
        /*0008*/ 	.word	index@(_ZN7cutlass13device_kernelINS_4conv6kernel13ConvUniversalINS1_16ConvProblemShapeILNS1_8OperatorE2ELi2EEENS1_10collective14CollectiveConvINS1_47MainloopSm100TmaUmmaWarpSpecializedImplicitGemmILS5_2ELi26ELi2ELi1ELi2EN4cute5tupleIJNSA_1CILi2EEENSC_ILi1EEESE_EEEEENSB_IJNSC_ILi128EEENSB_IJSH_EEENSB_IJNSC_ILi32EEEEEEEEENS_10bfloat16_tESM_NSA_8TiledMMAINSA_8MMA_AtomIJNSA_26SM100_MMA_F16BF16_2x1SM_SSISM_SM_fLi128ELi128ELNSA_4UMMA5MajorE1ELSR_1ELNSQ_7ScaleInE0ELSS_0EEEEEENSA_6LayoutINSB_IJSE_SE_SE_EEENSB_IJNSC_ILi0EEESX_SX_EEEEENSB_IJNSA_10UnderscoreES10_S10_EEEEENS7_6detail27Sm100ImplicitGemmTileTraitsINSA_18SM100_TMA_2SM_LOADENSA_14ComposedLayoutINSA_7SwizzleILi3ELi4ELi3EEENSA_18smem_ptr_flag_bitsILi16EEENSV_INSB_IJNSC_ILi64EEENSC_ILi8EEEEEENSB_IJSE_S1B_EEEEEEEvEENS14_INSA_25SM100_TMA_2SM_LOAD_IM2COLES1G_vEEEENS_8epilogue10collective18CollectiveEpilogueINS1L_23Sm100TmaWarpSpecializedILi4ELi2ELi16ELb1ELb0EEEJNSB_IJS1B_SI_SK_EEENSB_IJNSV_IS1B_SE_EENSV_INSB_IJNSC_ILi16EEESD_EEES1E_EEEEESM_NSB_IJlNSB_IJSE_llEEESX_EEESM_S1X_NS1L_6fusion15FusionCallbacksIS1P_NS1Y_17LinearCombinationISM_fSM_fLNS_15FloatRoundStyleE2EEES1Q_S1V_JEEENSA_5SM1004TMEM4LOAD26SM100_TMEM_LOAD_32dp32b16xENSA_13SM90_TMA_LOADENS16_INS17_ILi1ELi4ELi3EEES1A_NSV_INSB_IJS1C_S1S_EEENSB_IJS1S_SE_EEEEEEENSA_39AutoVectorizingCopyWithAssumedAlignmentILi128EEENSA_14SM90_TMA_STOREES2D_S2F_S2F_EEEvvEEEEvNT_6ParamsE)
	.align		4
        /*000c*/ 	.word	index@(__assertfail)
	.align		4
        /*0010*/ 	.word	0x00000000
	.align		4
        /*0014*/ 	.word	0xfffffffe
	.align		4
        /*0018*/ 	.word	0x00000000
	.align		4
        /*001c*/ 	.word	0xfffffffd
	.align		4
        /*0020*/ 	.word	0x00000000
	.align		4
        /*0024*/ 	.word	0xfffffffc


//--------------------- .nv.constant4             --------------------------
	.section	.nv.constant4,"a",@progbits
	.align	8
	.align		8
.nv.constant4:
        /*0000*/ 	.dword	__assertfail
	.align		8
        /*0008*/ 	.dword	__unnamed_1
	.align		8
        /*0010*/ 	.dword	__unnamed_2
	.align		8
        /*0018*/ 	.dword	_ZN39_INTERNAL_0f94aad8_4_k_cu_a2ea7f30_38744cuda3std3__45__cpo5beginE
	.align		8
        /*0020*/ 	.dword	_ZN39_INTERNAL_0f94aad8_4_k_cu_a2ea7f30_38744cuda3std3__45__cpo3endE
	.align		8
        /*0028*/ 	.dword	_ZN39_INTERNAL_0f94aad8_4_k_cu_a2ea7f30_38744cuda3std3__45__cpo6cbeginE
	.align		8
        /*0030*/ 	.dword	_ZN39_INTERNAL_0f94aad8_4_k_cu_a2ea7f30_38744cuda3std3__45__cpo4cendE
	.align		8
        /*0038*/ 	.dword	_ZN39_INTERNAL_0f94aad8_4_k_cu_a2ea7f30_38744cuda3std3__441_GLOBAL__N__0f94aad8_4_k_cu_a2ea7f30_38746ignoreE
	.align		8
        /*0040*/ 	.dword	_ZN39_INTERNAL_0f94aad8_4_k_cu_a2ea7f30_38744cuda3std3__419piecewise_constructE
	.align		8
        /*0048*/ 	.dword	_ZN39_INTERNAL_0f94aad8_4_k_cu_a2ea7f30_38744cuda3std3__48in_placeE
	.align		8
        /*0050*/ 	.dword	_ZN39_INTERNAL_0f94aad8_4_k_cu_a2ea7f30_38744cuda3std6ranges3__45__cpo4swapE
	.align		8
        /*0058*/ 	.dword	_ZN39_INTERNAL_0f94aad8_4_k_cu_a2ea7f30_38744cuda3std6ranges3__45__cpo9iter_moveE
	.align		8
        /*0060*/ 	.dword	_ZN39_INTERNAL_0f94aad8_4_k_cu_a2ea7f30_38744cute7productE
	.align		8
        /*0068*/ 	.dword	_ZN39_INTERNAL_0f94aad8_4_k_cu_a2ea7f30_38744cute1_E
	.align		8
        /*0070*/ 	.dword	$str$27
	.align		8
        /*0078*/ 	.dword	$str$28
	.align		8
        /*0080*/ 	.dword	$str$29
	.align		8
        /*0088*/ 	.dword	$str$30


//--------------------- .text._ZN7cutlass13device_kernelINS_4conv6kernel13ConvUniversalINS1_16ConvProblemShapeILNS1_8OperatorE2ELi2EEENS1_10collective14CollectiveConvINS1_47MainloopSm100TmaUmmaWarpSpecializedImplicitGemmILS5_2ELi26ELi2ELi1ELi2EN4cute5tupleIJNSA_1CILi2EEENSC_ILi1EEESE_EEEEENSB_IJNSC_ILi128EEENSB_IJSH_EEENSB_IJNSC_ILi32EEEEEEEEENS_10bfloat16_tESM_NSA_8TiledMMAINSA_8MMA_AtomIJNSA_26SM100_MMA_F16BF16_2x1SM_SSISM_SM_fLi128ELi128ELNSA_4UMMA5MajorE1ELSR_1ELNSQ_7ScaleInE0ELSS_0EEEEEENSA_6LayoutINSB_IJSE_SE_SE_EEENSB_IJNSC_ILi0EEESX_SX_EEEEENSB_IJNSA_10UnderscoreES10_S10_EEEEENS7_6detail27Sm100ImplicitGemmTileTraitsINSA_18SM100_TMA_2SM_LOADENSA_14ComposedLayoutINSA_7SwizzleILi3ELi4ELi3EEENSA_18smem_ptr_flag_bitsILi16EEENSV_INSB_IJNSC_ILi64EEENSC_ILi8EEEEEENSB_IJSE_S1B_EEEEEEEvEENS14_INSA_25SM100_TMA_2SM_LOAD_IM2COLES1G_vEEEENS_8epilogue10collective18CollectiveEpilogueINS1L_23Sm100TmaWarpSpecializedILi4ELi2ELi16ELb1ELb0EEEJNSB_IJS1B_SI_SK_EEENSB_IJNSV_IS1B_SE_EENSV_INSB_IJNSC_ILi16EEESD_EEES1E_EEEEESM_NSB_IJlNSB_IJSE_llEEESX_EEESM_S1X_NS1L_6fusion15FusionCallbacksIS1P_NS1Y_17LinearCombinationISM_fSM_fLNS_15FloatRoundStyleE2EEES1Q_S1V_JEEENSA_5SM1004TMEM4LOAD26SM100_TMEM_LOAD_32dp32b16xENSA_13SM90_TMA_LOADENS16_INS17_ILi1ELi4ELi3EEES1A_NSV_INSB_IJS1C_S1S_EEENSB_IJS1S_SE_EEEEEEENSA_39AutoVectorizingCopyWithAssumedAlignmentILi128EEENSA_14SM90_TMA_STOREES2D_S2F_S2F_EEEvvEEEEvNT_6ParamsE --------------------------
	.section	.text._ZN7cutlass13device_kernelINS_4conv6kernel13ConvUniversalINS1_16ConvProblemShapeILNS1_8OperatorE2ELi2EEENS1_10collective14CollectiveConvINS1_47MainloopSm100TmaUmmaWarpSpecializedImplicitGemmILS5_2ELi26ELi2ELi1ELi2EN4cute5tupleIJNSA_1CILi2EEENSC_ILi1EEESE_EEEEENSB_IJNSC_ILi128EEENSB_IJSH_EEENSB_IJNSC_ILi32EEEEEEEEENS_10bfloat16_tESM_NSA_8TiledMMAINSA_8MMA_AtomIJNSA_26SM100_MMA_F16BF16_2x1SM_SSISM_SM_fLi128ELi128ELNSA_4UMMA5MajorE1ELSR_1ELNSQ_7ScaleInE0ELSS_0EEEEEENSA_6LayoutINSB_IJSE_SE_SE_EEENSB_IJNSC_ILi0EEESX_SX_EEEEENSB_IJNSA_10UnderscoreES10_S10_EEEEENS7_6detail27Sm100ImplicitGemmTileTraitsINSA_18SM100_TMA_2SM_LOADENSA_14ComposedLayoutINSA_7SwizzleILi3ELi4ELi3EEENSA_18smem_ptr_flag_bitsILi16EEENSV_INSB_IJNSC_ILi64EEENSC_ILi8EEEEEENSB_IJSE_S1B_EEEEEEEvEENS14_INSA_25SM100_TMA_2SM_LOAD_IM2COLES1G_vEEEENS_8epilogue10collective18CollectiveEpilogueINS1L_23Sm100TmaWarpSpecializedILi4ELi2ELi16ELb1ELb0EEEJNSB_IJS1B_SI_SK_EEENSB_IJNSV_IS1B_SE_EENSV_INSB_IJNSC_ILi16EEESD_EEES1E_EEEEESM_NSB_IJlNSB_IJSE_llEEESX_EEESM_S1X_NS1L_6fusion15FusionCallbacksIS1P_NS1Y_17LinearCombinationISM_fSM_fLNS_15FloatRoundStyleE2EEES1Q_S1V_JEEENSA_5SM1004TMEM4LOAD26SM100_TMEM_LOAD_32dp32b16xENSA_13SM90_TMA_LOADENS16_INS17_ILi1ELi4ELi3EEES1A_NSV_INSB_IJS1C_S1S_EEENSB_IJS1S_SE_EEEEEEENSA_39AutoVectorizingCopyWithAssumedAlignmentILi128EEENSA_14SM90_TMA_STOREES2D_S2F_S2F_EEEvvEEEEvNT_6ParamsE,"ax",@progbits
	.align	128
.text._ZN7cutlass13device_kernelINS_4conv6kernel13ConvUniversalINS1_16ConvProblemShapeILNS1_8OperatorE2ELi2EEENS1_10collective14CollectiveConvINS1_47MainloopSm100TmaUmmaWarpSpecializedImplicitGemmILS5_2ELi26ELi2ELi1ELi2EN4cute5tupleIJNSA_1CILi2EEENSC_ILi1EEESE_EEEEENSB_IJNSC_ILi128EEENSB_IJSH_EEENSB_IJNSC_ILi32EEEEEEEEENS_10bfloat16_tESM_NSA_8TiledMMAINSA_8MMA_AtomIJNSA_26SM100_MMA_F16BF16_2x1SM_SSISM_SM_fLi128ELi128ELNSA_4UMMA5MajorE1ELSR_1ELNSQ_7ScaleInE0ELSS_0EEEEEENSA_6LayoutINSB_IJSE_SE_SE_EEENSB_IJNSC_ILi0EEESX_SX_EEEEENSB_IJNSA_10UnderscoreES10_S10_EEEEENS7_6detail27Sm100ImplicitGemmTileTraitsINSA_18SM100_TMA_2SM_LOADENSA_14ComposedLayoutINSA_7SwizzleILi3ELi4ELi3EEENSA_18smem_ptr_flag_bitsILi16EEENSV_INSB_IJNSC_ILi64EEENSC_ILi8EEEEEENSB_IJSE_S1B_EEEEEEEvEENS14_INSA_25SM100_TMA_2SM_LOAD_IM2COLES1G_vEEEENS_8epilogue10collective18CollectiveEpilogueINS1L_23Sm100TmaWarpSpecializedILi4ELi2ELi16ELb1ELb0EEEJNSB_IJS1B_SI_SK_EEENSB_IJNSV_IS1B_SE_EENSV_INSB_IJNSC_ILi16EEESD_EEES1E_EEEEESM_NSB_IJlNSB_IJSE_llEEESX_EEESM_S1X_NS1L_6fusion15FusionCallbacksIS1P_NS1Y_17LinearCombinationISM_fSM_fLNS_15FloatRoundStyleE2EEES1Q_S1V_JEEENSA_5SM1004TMEM4LOAD26SM100_TMEM_LOAD_32dp32b16xENSA_13SM90_TMA_LOADENS16_INS17_ILi1ELi4ELi3EEES1A_NSV_INSB_IJS1C_S1S_EEENSB_IJS1S_SE_EEEEEEENSA_39AutoVectorizingCopyWithAssumedAlignmentILi128EEENSA_14SM90_TMA_STOREES2D_S2F_S2F_EEEvvEEEEvNT_6ParamsE:
        .type           _ZN7cutlass13device_kernelINS_4conv6kernel13ConvUniversalINS1_16ConvProblemShapeILNS1_8OperatorE2ELi2EEENS1_10collective14CollectiveConvINS1_47MainloopSm100TmaUmmaWarpSpecializedImplicitGemmILS5_2ELi26ELi2ELi1ELi2EN4cute5tupleIJNSA_1CILi2EEENSC_ILi1EEESE_EEEEENSB_IJNSC_ILi128EEENSB_IJSH_EEENSB_IJNSC_ILi32EEEEEEEEENS_10bfloat16_tESM_NSA_8TiledMMAINSA_8MMA_AtomIJNSA_26SM100_MMA_F16BF16_2x1SM_SSISM_SM_fLi128ELi128ELNSA_4UMMA5MajorE1ELSR_1ELNSQ_7ScaleInE0ELSS_0EEEEEENSA_6LayoutINSB_IJSE_SE_SE_EEENSB_IJNSC_ILi0EEESX_SX_EEEEENSB_IJNSA_10UnderscoreES10_S10_EEEEENS7_6detail27Sm100ImplicitGemmTileTraitsINSA_18SM100_TMA_2SM_LOADENSA_14ComposedLayoutINSA_7SwizzleILi3ELi4ELi3EEENSA_18smem_ptr_flag_bitsILi16EEENSV_INSB_IJNSC_ILi64EEENSC_ILi8EEEEEENSB_IJSE_S1B_EEEEEEEvEENS14_INSA_25SM100_TMA_2SM_LOAD_IM2COLES1G_vEEEENS_8epilogue10collective18CollectiveEpilogueINS1L_23Sm100TmaWarpSpecializedILi4ELi2ELi16ELb1ELb0EEEJNSB_IJS1B_SI_SK_EEENSB_IJNSV_IS1B_SE_EENSV_INSB_IJNSC_ILi16EEESD_EEES1E_EEEEESM_NSB_IJlNSB_IJSE_llEEESX_EEESM_S1X_NS1L_6fusion15FusionCallbacksIS1P_NS1Y_17LinearCombinationISM_fSM_fLNS_15FloatRoundStyleE2EEES1Q_S1V_JEEENSA_5SM1004TMEM4LOAD26SM100_TMEM_LOAD_32dp32b16xENSA_13SM90_TMA_LOADENS16_INS17_ILi1ELi4ELi3EEES1A_NSV_INSB_IJS1C_S1S_EEENSB_IJS1S_SE_EEEEEEENSA_39AutoVectorizingCopyWithAssumedAlignmentILi128EEENSA_14SM90_TMA_STOREES2D_S2F_S2F_EEEvvEEEEvNT_6ParamsE,@function
        .size           _ZN7cutlass13device_kernelINS_4conv6kernel13ConvUniversalINS1_16ConvProblemShapeILNS1_8OperatorE2ELi2EEENS1_10collective14CollectiveConvINS1_47MainloopSm100TmaUmmaWarpSpecializedImplicitGemmILS5_2ELi26ELi2ELi1ELi2EN4cute5tupleIJNSA_1CILi2EEENSC_ILi1EEESE_EEEEENSB_IJNSC_ILi128EEENSB_IJSH_EEENSB_IJNSC_ILi32EEEEEEEEENS_10bfloat16_tESM_NSA_8TiledMMAINSA_8MMA_AtomIJNSA_26SM100_MMA_F16BF16_2x1SM_SSISM_SM_fLi128ELi128ELNSA_4UMMA5MajorE1ELSR_1ELNSQ_7ScaleInE0ELSS_0EEEEEENSA_6LayoutINSB_IJSE_SE_SE_EEENSB_IJNSC_ILi0EEESX_SX_EEEEENSB_IJNSA_10UnderscoreES10_S10_EEEEENS7_6detail27Sm100ImplicitGemmTileTraitsINSA_18SM100_TMA_2SM_LOADENSA_14ComposedLayoutINSA_7SwizzleILi3ELi4ELi3EEENSA_18smem_ptr_flag_bitsILi16EEENSV_INSB_IJNSC_ILi64EEENSC_ILi8EEEEEENSB_IJSE_S1B_EEEEEEEvEENS14_INSA_25SM100_TMA_2SM_LOAD_IM2COLES1G_vEEEENS_8epilogue10collective18CollectiveEpilogueINS1L_23Sm100TmaWarpSpecializedILi4ELi2ELi16ELb1ELb0EEEJNSB_IJS1B_SI_SK_EEENSB_IJNSV_IS1B_SE_EENSV_INSB_IJNSC_ILi16EEESD_EEES1E_EEEEESM_NSB_IJlNSB_IJSE_llEEESX_EEESM_S1X_NS1L_6fusion15FusionCallbacksIS1P_NS1Y_17LinearCombinationISM_fSM_fLNS_15FloatRoundStyleE2EEES1Q_S1V_JEEENSA_5SM1004TMEM4LOAD26SM100_TMEM_LOAD_32dp32b16xENSA_13SM90_TMA_LOADENS16_INS17_ILi1ELi4ELi3EEES1A_NSV_INSB_IJS1C_S1S_EEENSB_IJS1S_SE_EEEEEEENSA_39AutoVectorizingCopyWithAssumedAlignmentILi128EEENSA_14SM90_TMA_STOREES2D_S2F_S2F_EEEvvEEEEvNT_6ParamsE,(.L_x_254 - _ZN7cutlass13device_kernelINS_4conv6kernel13ConvUniversalINS1_16ConvProblemShapeILNS1_8OperatorE2ELi2EEENS1_10collective14CollectiveConvINS1_47MainloopSm100TmaUmmaWarpSpecializedImplicitGemmILS5_2ELi26ELi2ELi1ELi2EN4cute5tupleIJNSA_1CILi2EEENSC_ILi1EEESE_EEEEENSB_IJNSC_ILi128EEENSB_IJSH_EEENSB_IJNSC_ILi32EEEEEEEEENS_10bfloat16_tESM_NSA_8TiledMMAINSA_8MMA_AtomIJNSA_26SM100_MMA_F16BF16_2x1SM_SSISM_SM_fLi128ELi128ELNSA_4UMMA5MajorE1ELSR_1ELNSQ_7ScaleInE0ELSS_0EEEEEENSA_6LayoutINSB_IJSE_SE_SE_EEENSB_IJNSC_ILi0EEESX_SX_EEEEENSB_IJNSA_10UnderscoreES10_S10_EEEEENS7_6detail27Sm100ImplicitGemmTileTraitsINSA_18SM100_TMA_2SM_LOADENSA_14ComposedLayoutINSA_7SwizzleILi3ELi4ELi3EEENSA_18smem_ptr_flag_bitsILi16EEENSV_INSB_IJNSC_ILi64EEENSC_ILi8EEEEEENSB_IJSE_S1B_EEEEEEEvEENS14_INSA_25SM100_TMA_2SM_LOAD_IM2COLES1G_vEEEENS_8epilogue10collective18CollectiveEpilogueINS1L_23Sm100TmaWarpSpecializedILi4ELi2ELi16ELb1ELb0EEEJNSB_IJS1B_SI_SK_EEENSB_IJNSV_IS1B_SE_EENSV_INSB_IJNSC_ILi16EEESD_EEES1E_EEEEESM_NSB_IJlNSB_IJSE_llEEESX_EEESM_S1X_NS1L_6fusion15FusionCallbacksIS1P_NS1Y_17LinearCombinationISM_fSM_fLNS_15FloatRoundStyleE2EEES1Q_S1V_JEEENSA_5SM1004TMEM4LOAD26SM100_TMEM_LOAD_32dp32b16xENSA_13SM90_TMA_LOADENS16_INS17_ILi1ELi4ELi3EEES1A_NSV_INSB_IJS1C_S1S_EEENSB_IJS1S_SE_EEEEEEENSA_39AutoVectorizingCopyWithAssumedAlignmentILi128EEENSA_14SM90_TMA_STOREES2D_S2F_S2F_EEEvvEEEEvNT_6ParamsE)
        .other          _ZN7cutlass13device_kernelINS_4conv6kernel13ConvUniversalINS1_16ConvProblemShapeILNS1_8OperatorE2ELi2EEENS1_10collective14CollectiveConvINS1_47MainloopSm100TmaUmmaWarpSpecializedImplicitGemmILS5_2ELi26ELi2ELi1ELi2EN4cute5tupleIJNSA_1CILi2EEENSC_ILi1EEESE_EEEEENSB_IJNSC_ILi128EEENSB_IJSH_EEENSB_IJNSC_ILi32EEEEEEEEENS_10bfloat16_tESM_NSA_8TiledMMAINSA_8MMA_AtomIJNSA_26SM100_MMA_F16BF16_2x1SM_SSISM_SM_fLi128ELi128ELNSA_4UMMA5MajorE1ELSR_1ELNSQ_7ScaleInE0ELSS_0EEEEEENSA_6LayoutINSB_IJSE_SE_SE_EEENSB_IJNSC_ILi0EEESX_SX_EEEEENSB_IJNSA_10UnderscoreES10_S10_EEEEENS7_6detail27Sm100ImplicitGemmTileTraitsINSA_18SM100_TMA_2SM_LOADENSA_14ComposedLayoutINSA_7SwizzleILi3ELi4ELi3EEENSA_18smem_ptr_flag_bitsILi16EEENSV_INSB_IJNSC_ILi64EEENSC_ILi8EEEEEENSB_IJSE_S1B_EEEEEEEvEENS14_INSA_25SM100_TMA_2SM_LOAD_IM2COLES1G_vEEEENS_8epilogue10collective18CollectiveEpilogueINS1L_23Sm100TmaWarpSpecializedILi4ELi2ELi16ELb1ELb0EEEJNSB_IJS1B_SI_SK_EEENSB_IJNSV_IS1B_SE_EENSV_INSB_IJNSC_ILi16EEESD_EEES1E_EEEEESM_NSB_IJlNSB_IJSE_llEEESX_EEESM_S1X_NS1L_6fusion15FusionCallbacksIS1P_NS1Y_17LinearCombinationISM_fSM_fLNS_15FloatRoundStyleE2EEES1Q_S1V_JEEENSA_5SM1004TMEM4LOAD26SM100_TMEM_LOAD_32dp32b16xENSA_13SM90_TMA_LOADENS16_INS17_ILi1ELi4ELi3EEES1A_NSV_INSB_IJS1C_S1S_EEENSB_IJS1S_SE_EEEEEEENSA_39AutoVectorizingCopyWithAssumedAlignmentILi128EEENSA_14SM90_TMA_STOREES2D_S2F_S2F_EEEvvEEEEvNT_6ParamsE,@"STO_CUDA_ENTRY STV_DEFAULT"
_ZN7cutlass13device_kernelINS_4conv6kernel13ConvUniversalINS1_16ConvProblemShapeILNS1_8OperatorE2ELi2EEENS1_10collective14CollectiveConvINS1_47MainloopSm100TmaUmmaWarpSpecializedImplicitGemmILS5_2ELi26ELi2ELi1ELi2EN4cute5tupleIJNSA_1CILi2EEENSC_ILi1EEESE_EEEEENSB_IJNSC_ILi128EEENSB_IJSH_EEENSB_IJNSC_ILi32EEEEEEEEENS_10bfloat16_tESM_NSA_8TiledMMAINSA_8MMA_AtomIJNSA_26SM100_MMA_F16BF16_2x1SM_SSISM_SM_fLi128ELi128ELNSA_4UMMA5MajorE1ELSR_1ELNSQ_7ScaleInE0ELSS_0EEEEEENSA_6LayoutINSB_IJSE_SE_SE_EEENSB_IJNSC_ILi0EEESX_SX_EEEEENSB_IJNSA_10UnderscoreES10_S10_EEEEENS7_6detail27Sm100ImplicitGemmTileTraitsINSA_18SM100_TMA_2SM_LOADENSA_14ComposedLayoutINSA_7SwizzleILi3ELi4ELi3EEENSA_18smem_ptr_flag_bitsILi16EEENSV_INSB_IJNSC_ILi64EEENSC_ILi8EEEEEENSB_IJSE_S1B_EEEEEEEvEENS14_INSA_25SM100_TMA_2SM_LOAD_IM2COLES1G_vEEEENS_8epilogue10collective18CollectiveEpilogueINS1L_23Sm100TmaWarpSpecializedILi4ELi2ELi16ELb1ELb0EEEJNSB_IJS1B_SI_SK_EEENSB_IJNSV_IS1B_SE_EENSV_INSB_IJNSC_ILi16EEESD_EEES1E_EEEEESM_NSB_IJlNSB_IJSE_llEEESX_EEESM_S1X_NS1L_6fusion15FusionCallbacksIS1P_NS1Y_17LinearCombinationISM_fSM_fLNS_15FloatRoundStyleE2EEES1Q_S1V_JEEENSA_5SM1004TMEM4LOAD26SM100_TMEM_LOAD_32dp32b16xENSA_13SM90_TMA_LOADENS16_INS17_ILi1ELi4ELi3EEES1A_NSV_INSB_IJS1C_S1S_EEENSB_IJS1S_SE_EEEEEEENSA_39AutoVectorizingCopyWithAssumedAlignmentILi128EEENSA_14SM90_TMA_STOREES2D_S2F_S2F_EEEvvEEEEvNT_6ParamsE:
[----:B------:R-:W1:Y:S01]  /*0000*/  LDC R1, c[0x0][0x37c] ;  /* 0x0000df00ff017b82 */ /* 0x000e620000000800 */
[----:B------:R-:W2:Y:S01]  /*0010*/  S2R R59, SR_TID.X ;  /* 0x00000000003b7919 */ /* 0x000ea20000002100 */
[----:B------:R-:W3:Y:S06]  /*0020*/  LDCU.64 UR8, c[0x0][0x890] ;  /* 0x00011200ff0877ac */ /* 0x000eec0008000a00 */
[----:B------:R-:W4:Y:S01]  /*0030*/  S2UR UR4, SR_CgaCtaId ;  /* 0x00000000000479c3 */ /* 0x000f220000008800 */
[----:B-1----:R-:W-:Y:S01]  /*0040*/  VIADD R1, R1, 0xfffffff8 ;  /* 0xfffffff801017836 */ /* 0x002fe20000000000 */
[----:B------:R-:W-:-:S02]  /*0050*/  PRMT R49, RZ, 0x7610, R49 ;  /* 0x00007610ff317816 */ /* 0x000fc40000000031 */
[----:B------:R-:W-:Y:S02]  /*0060*/  ELECT P1, URZ, PT ;  /* 0x0000000000ff782f */ /* 0x000fe40003820000 */
[----:B------:R-:W-:Y:S01]  /*0070*/  R2UR UR48, R1 ;  /* 0x00000000013072ca */ /* 0x000fe200000e0000 */
[----:B---3--:R-:W-:-:S04]  /*0080*/  UISETP.NE.U32.AND UP0, UPT, UR8, URZ, UPT ;  /* 0x000000ff0800728c */ /* 0x008fc8000bf05070 */
[----:B------:R-:W-:Y:S02]  /*0090*/  UISETP.NE.AND.EX UP0, UPT, UR9, URZ, UPT, UP0 ;  /* 0x000000ff0900728c */ /* 0x000fe4000bf05300 */
[----:B----4-:R-:W-:Y:S02]  /*00a0*/  ULOP3.LUT UR33, UR4, 0x1, URZ, 0xc0, !UPT ;  /* 0x0000000104217892 */ /* 0x010fe4000f8ec0ff */
[----:B------:R-:W-:Y:S01]  /*00b0*/  ULOP3.LUT UR32, UR4, 0x1, URZ, 0x3c, !UPT ;  /* 0x0000000104207892 */ /* 0x000fe2000f8e3cff */
[----:B--2---:R-:W-:-:S05]  /*00c0*/  SHF.R.U32.HI R50, RZ, 0x5, R59 ;  /* 0x00000005ff327819 */ /* 0x004fca000001163b */
[----:B------:R-:W1:Y:S02]  /*00d0*/  SHFL.IDX PT, R0, R50, RZ, 0x1f ;  /* 0x00001fff32007589 */ /* 0x000e6400000e0000 */
[----:B-1----:R-:W-:Y:S01]  /*00e0*/  R2UR UR18, R0 ;  /* 0x00000000001272ca */ /* 0x002fe200000e0000 */
[----:B------:R-:W-:-:S14]  /*00f0*/  BRA.U UP0, `(.L_x_0) ;  /* 0x0000000100307547 */ /* 0x000fdc000b800000 */
[----:B------:R-:W1:Y:S02]  /*0100*/  LDCU.64 UR4, c[0x0][0x888] ;  /* 0x00011100ff0477ac */ /* 0x000e640008000a00 */
[----:B-1----:R-:W-:-:S04]  /*0110*/  UISETP.NE.U32.AND UP0, UPT, UR4, URZ, UPT ;  /* 0x000000ff0400728c */ /* 0x002fc8000bf05070 */
[----:B------:R-:W-:-:S09]  /*0120*/  UISETP.NE.AND.EX UP0, UPT, UR5, URZ, UPT, UP0 ;  /* 0x000000ff0500728c */ /* 0x000fd2000bf05300 */
[----:B------:R-:W-:Y:S05]  /*0130*/  BRA.U !UP0, `(.L_x_1) ;  /* 0x0000000108147547 */ /* 0x000fea000b800000 */
[----:B------:R-:W1:Y:S01]  /*0140*/  LDC.64 R26, c[0x0][0x888] ;  /* 0x00022200ff1a7b82 */ /* 0x000e620000000a00 */
[----:B------:R-:W1:Y:S02]  /*0150*/  LDCU.64 UR4, c[0x0][0x358] ;  /* 0x00006b00ff0477ac */ /* 0x000e640008000a00 */
[----:B-1----:R1:W5:Y:S01]  /*0160*/  LDG.E R26, desc[UR4][R26.64] ;  /* 0x000000041a1a7981 */ /* 0x002362000c1e1900 */
[----:B------:R-:W-:Y:S01]  /*0170*/  HFMA2 R49, -RZ, RZ, 0, 5.9604644775390625e-08 ;  /* 0x00000001ff317431 */ /* 0x000fe200000001ff */
[----:B------:R-:W-:Y:S05]  /*0180*/  BRA `(.L_x_0) ;  /* 0x00000000000c7947 */ /* 0x000fea0003800000 */
.L_x_1:
[----:B------:R-:W1:Y:S01]  /*0190*/  LDCU UR4, c[0x0][0x880] ;  /* 0x00011000ff0477ac */ /* 0x000e620008000800 */
[----:B------:R-:W-:Y:S01]  /*01a0*/  HFMA2 R49, -RZ, RZ, 0, 5.9604644775390625e-08 ;  /* 0x00000001ff317431 */ /* 0x000fe200000001ff */
[----:B-1----:R-:W-:-:S07]  /*01b0*/  MOV R26, UR4 ;  /* 0x00000004001a7c02 */ /* 0x002fce0008000f00 */
.L_x_0:
[----:B------:R-:W2:Y:S02]  /*01c0*/  LDCU.64 UR4, c[0x0][0x8b0] ;  /* 0x00011600ff0477ac */ /* 0x000ea40008000a00 */
[----:B--2---:R-:W-:-:S04]  /*01d0*/  UISETP.NE.U32.AND UP0, UPT, UR4, URZ, UPT ;  /* 0x000000ff0400728c */ /* 0x004fc8000bf05070 */
[----:B------:R-:W-:-:S09]  /*01e0*/  UISETP.NE.AND.EX UP0, UPT, UR5, URZ, UPT, UP0 ;  /* 0x000000ff0500728c */ /* 0x000fd2000bf05300 */
[----:B------:R-:W-:Y:S05]  /*01f0*/  BRA.U UP0, `(.L_x_2) ;  /* 0x0000000100287547 */ /* 0x000fea000b800000 */
[----:B------:R-:W2:Y:S02]  /*0200*/  LDCU.64 UR4, c[0x0][0x8a8] ;  /* 0x00011500ff0477ac */ /* 0x000ea40008000a00 */
[----:B--2---:R-:W-:-:S04]  /*0210*/  UISETP.NE.U32.AND UP0, UPT, UR4, URZ, UPT ;  /* 0x000000ff0400728c */ /* 0x004fc8000bf05070 */
[----:B------:R-:W-:-:S09]  /*0220*/  UISETP.NE.AND.EX UP0, UPT, UR5, URZ, UPT, UP0 ;  /* 0x000000ff0500728c */ /* 0x000fd2000bf05300 */
[----:B------:R-:W-:Y:S05]  /*0230*/  BRA.U !UP0, `(.L_x_3) ;  /* 0x0000000108107547 */ /* 0x000fea000b800000 */
[----:B------:R-:W2:Y:S01]  /*0240*/  LDC.64 R24, c[0x0][0x8a8] ;  /* 0x00022a00ff187b82 */ /* 0x000ea20000000a00 */
[----:B------:R-:W2:Y:S02]  /*0250*/  LDCU.64 UR4, c[0x0][0x358] ;  /* 0x00006b00ff0477ac */ /* 0x000ea40008000a00 */
[----:B--2---:R2:W5:Y:S01]  /*0260*/  LDG.E R24, desc[UR4][R24.64] ;  /* 0x0000000418187981 */ /* 0x004562000c1e1900 */
[----:B------:R-:W-:Y:S05]  /*0270*/  BRA `(.L_x_2) ;  /* 0x0000000000087947 */ /* 0x000fea0003800000 */
.L_x_3:
[----:B------:R-:W2:Y:S02]  /*0280*/  LDCU UR4, c[0x0][0x8a0] ;  /* 0x00011400ff0477ac */ /* 0x000ea40008000800 */
[----:B--2---:R-:W-:Y:S02]  /*0290*/  MOV R24, UR4 ;  /* 0x0000000400187c02 */ /* 0x004fe40008000f00 */
.L_x_2:
[----:B------:R-:W-:Y:S01]  /*02a0*/  IMAD.U32 R0, RZ, RZ, UR18 ;  /* 0x00000012ff007e24 */ /* 0x000fe2000f8e00ff */
[----:B------:R-:W-:Y:S04]  /*02b0*/  BSSY.RECONVERGENT B0, `(.L_x_4) ;  /* 0x000000c000007945 */ /* 0x000fe80003800200 */
[C---:B------:R-:W-:Y:S02]  /*02c0*/  ISETP.NE.OR P2, PT, R0.reuse, 0x1, !P1 ;  /* 0x000000010000780c */ /* 0x040fe40004f45670 */
[----:B------:R-:W-:-:S11]  /*02d0*/  ISETP.NE.OR P0, PT, R0, 0x3, !P1 ;  /* 0x000000030000780c */ /* 0x000fd60004f05670 */
[----:B------:R-:W-:Y:S05]  /*02e0*/  @P2 BRA `(.L_x_5) ;  /* 0x0000000000202947 */ /* 0x000fea0003800000 */
[----:B------:R-:W3:Y:S02]  /*02f0*/  LDCU.64 UR4, c[0x0][0x348] ;  /* 0x00006900ff0477ac */ /* 0x000ee40008000a00 */
[----:B---3--:R-:W-:Y:S02]  /*0300*/  UIADD3 UR6, UP1, UPT, UR4, 0x80, URZ ;  /* 0x0000008004067890 */ /* 0x008fe4000ff3e0ff */
[----:B------:R-:W-:Y:S02]  /*0310*/  UIADD3 UR4, UP0, UPT, UR4, 0x180, URZ ;  /* 0x0000018004047890 */ /* 0x000fe4000ff1e0ff */
[----:B------:R-:W-:Y:S02]  /*0320*/  UIADD3.X UR7, UPT, UPT, URZ, UR5, URZ, UP1, !UPT ;  /* 0x00000005ff077290 */ /* 0x000fe40008ffe4ff */
[----:B------:R-:W-:-:S07]  /*0330*/  UIADD3.X UR5, UPT, UPT, URZ, UR5, URZ, UP0, !UPT ;  /* 0x00000005ff057290 */ /* 0x000fce00087fe4ff */
[----:B------:R3:W-:Y:S02]  /*0340*/  UTMACCTL.PF [UR6] ;  /* 0x00000000060079b9 */ /* 0x0007e40008040000 */
[----:B------:R3:W-:Y:S02]  /*0350*/  UTMACCTL.PF [UR4] ;  /* 0x00000000040079b9 */ /* 0x0007e40008040000 */
[----:B---3--:R-:W-:Y:S01]  /*0360*/  NOP ;  /* 0x0000000000007918 */ /* 0x008fe20000000000 */
.L_x_5:
[----:B------:R-:W-:Y:S05]  /*0370*/  BSYNC.RECONVERGENT B0 ;  /* 0x0000000000007941 */ /* 0x000fea0003800200 */
.L_x_4:
[----:B------:R-:W-:Y:S04]  /*0380*/  BSSY.RECONVERGENT B0, `(.L_x_6) ;  /* 0x000000a000007945 */ /* 0x000fe80003800200 */
        /* <DEDUP_REMOVED lines=9> */
.L_x_7:
[----:B------:R-:W-:Y:S05]  /*0420*/  BSYNC.RECONVERGENT B0 ;  /* 0x0000000000007941 */ /* 0x000fea0003800200 */
.L_x_6:
[----:B------:R-:W3:Y:S01]  /*0430*/  LDCU.64 UR4, c[0x0][0x888] ;  /* 0x00011100ff0477ac */ /* 0x000ee20008000a00 */
[----:B------:R-:W-:Y:S02]  /*0440*/  UISETP.EQ.U32.AND UP2, UPT, UR8, URZ, UPT ;  /* 0x000000ff0800728c */ /* 0x000fe4000bf42070 */
[----:B------:R-:W-:Y:S02]  /*0450*/  UPLOP3.LUT UP3, UPT, UPT, UPT, UPT, 0x80, 0x8 ;  /* 0x000000000008789c */ /* 0x000fe40003f6f070 */
[----:B---3--:R-:W-:-:S04]  /*0460*/  UISETP.NE.U32.AND UP0, UPT, UR4, URZ, UPT ;  /* 0x000000ff0400728c */ /* 0x008fc8000bf05070 */
[----:B------:R-:W-:-:S04]  /*0470*/  UISETP.NE.AND.EX UP1, UPT, UR5, URZ, UPT, UP0 ;  /* 0x000000ff0500728c */ /* 0x000fc8000bf25300 */
[----:B------:R-:W-:-:S04]  /*0480*/  UISETP.EQ.OR.EX UP4, UPT, UR9, URZ, !UP1, UP2 ;  /* 0x000000ff0900728c */ /* 0x000fc8000cf82720 */
[----:B------:R-:W-:-:S06]  /*0490*/  UP2UR UR4, UPR, URZ, 0x10 ;  /* 0x00000010ff047883 */ /* 0x000fcc0008000000 */
[----:B------:R-:W-:Y:S01]  /*04a0*/  MOV R53, UR4 ;  /* 0x0000000400357c02 */ /* 0x000fe20008000f00 */
[----:B------:R-:W-:Y:S06]  /*04b0*/  BRA.U !UP4, `(.L_x_8) ;  /* 0x000000010c207547 */ /* 0x000fec000b800000 */
[----:B------:R-:W-:Y:S01]  /*04c0*/  UISETP.NE.U32.AND UP2, UPT, UR8, URZ, UPT ;  /* 0x000000ff0800728c */ /* 0x000fe2000bf45070 */
[----:B-----5:R-:W-:Y:S01]  /*04d0*/  FSETP.NEU.AND P0, PT, R26, RZ, PT ;  /* 0x000000ff1a00720b */ /* 0x020fe20003f0d000 */
[----:B------:R-:W-:Y:S02]  /*04e0*/  USEL UR4, URZ, 0xffffffff, UP1 ;  /* 0xffffffffff047887 */ /* 0x000fe40008800000 */
[----:B------:R-:W-:-:S10]  /*04f0*/  UISETP.NE.AND.EX UP2, UPT, UR9, URZ, UPT, UP2 ;  /* 0x000000ff0900728c */ /* 0x000fd4000bf45320 */
[----:B------:R-:W-:Y:S01]  /*0500*/  VOTEU.ANY UP0, P0 ;  /* 0x0000000000ff7886 */ /* 0x000fe20000000100 */
[----:B------:R-:W-:-:S04]  /*0510*/  @!UP2 USEL UR4, URZ, 0xffffffff, UP0 ;  /* 0xffffffffff04a887 */ /* 0x000fc80008000000 */
[----:B------:R-:W-:-:S04]  /*0520*/  ULOP3.LUT UR4, UR4, 0x1, URZ, 0xc0, !UPT ;  /* 0x0000000104047892 */ /* 0x000fc8000f8ec0ff */
[----:B------:R-:W-:-:S11]  /*0530*/  UISETP.NE.U32.AND UP3, UPT, UR4, 0x1, UPT ;  /* 0x000000010400788c */ /* 0x000fd6000bf65070 */
.L_x_8:
[----:B------:R-:W3:Y:S01]  /*0540*/  SHFL.IDX PT, R0, R50, RZ, 0x1f ;  /* 0x00001fff32007589 */ /* 0x000ee200000e0000 */
[----:B------:R-:W-:Y:S02]  /*0550*/  UISETP.NE.AND UP5, UPT, UR18, 0x2, UPT ;  /* 0x000000021200788c */ /* 0x000fe4000bfa5270 */
[----:B------:R-:W-:Y:S02]  /*0560*/  UISETP.NE.AND UP0, UPT, UR18, 0x2, UPT ;  /* 0x000000021200788c */ /* 0x000fe4000bf05270 */
[----:B------:R-:W-:Y:S02]  /*0570*/  UISETP.NE.OR UP2, UPT, UR33, URZ, UP5 ;  /* 0x000000ff2100728c */ /* 0x000fe4000af45670 */
[----:B------:R-:W-:-:S04]  /*0580*/  USEL UR66, URZ, 0x1, UP0 ;  /* 0x00000001ff427887 */ /* 0x000fc80008000000 */
[----:B------:R-:W-:Y:S02]  /*0590*/  PLOP3.LUT P3, PT, P1, PT, UP2, 0xae, 0xea ;  /* 0x0000000000ea781c */ /* 0x000fe40000f6f52e */
[----:B---3--:R-:W-:-:S13]  /*05a0*/  ISETP.NE.AND P0, PT, R0, RZ, PT ;  /* 0x000000ff0000720c */ /* 0x008fda0003f05270 */
[----:B------:R-:W-:Y:S05]  /*05b0*/  @P0 BRA `(.L_x_9) ;  /* 0x0000000400040947 */ /* 0x000fea0003800000 */
[----:B------:R-:W-:Y:S01]  /*05c0*/  ELECT P0, URZ, PT ;  /* 0x0000000000ff782f */ /* 0x000fe20003800000 */
[----:B------:R-:W-:-:S12]  /*05d0*/  BSSY.RECONVERGENT B0, `(.L_x_9) ;  /* 0x000003f000007945 */ /* 0x000fd80003800200 */
[----:B------:R-:W-:Y:S05]  /*05e0*/  @!P0 BRA `(.L_x_10) ;  /* 0x0000000000f48947 */ /* 0x000fea0003800000 */
[----:B------:R-:W3:Y:S01]  /*05f0*/  S2UR UR5, SR_CgaCtaId ;  /* 0x00000000000579c3 */ /* 0x000ee20000008800 */
[----:B------:R-:W-:Y:S01]  /*0600*/  UMOV UR4, 0x400 ;  /* 0x0000040000047882 */ /* 0x000fe20000000000 */
[----:B------:R-:W-:Y:S02]  /*0610*/  UMOV UR6, 0x1 ;  /* 0x0000000100067882 */ /* 0x000fe40000000000 */
[----:B------:R-:W-:-:S04]  /*0620*/  UIADD3 UR6, UPT, UPT, -UR6, 0x100000, URZ ;  /* 0x0010000006067890 */ /* 0x000fc8000fffe1ff */
[----:B------:R-:W-:Y:S02]  /*0630*/  USHF.L.U32 UR7, UR6, 0xb, URZ ;  /* 0x0000000b06077899 */ /* 0x000fe400080006ff */
[----:B------:R-:W-:Y:S02]  /*0640*/  USHF.L.U32 UR6, UR6, 0x1, URZ ;  /* 0x0000000106067899 */ /* 0x000fe400080006ff */
[----:B---3--:R-:W-:Y:S01]  /*0650*/  ULEA UR4, UR5, UR4, 0x18 ;  /* 0x0000000405047291 */ /* 0x008fe2000f8ec0ff */
[----:B------:R-:W3:Y:S11]  /*0660*/  FENCE.VIEW.ASYNC.S ;  /* 0x00000000000073c6 */ /* 0x000ef60000000000 */
[----:B---3--:R3:W4:Y:S01]  /*0670*/  SYNCS.EXCH.64 URZ, [UR4], UR6 ;  /* 0x0000000604ff75b2 */ /* 0x0087220008000100 */
[----:B------:R3:W1:Y:S01]  /*0680*/  SYNCS.EXCH.64 URZ, [UR4+0xd0], UR6 ;  /* 0x0000d00604ff75b2 */ /* 0x0006620008000100 */
        /* <DEDUP_REMOVED lines=49> */
[----:B------:R3:W1:Y:S02]  /*09a0*/  SYNCS.EXCH.64 URZ, [UR4+0x198], UR6 ;  /* 0x0001980604ff75b2 */ /* 0x0006640008000100 */
[----:B---34-:R-:W-:Y:S01]  /*09b0*/  NOP ;  /* 0x0000000000007918 */ /* 0x018fe20000000000 */
.L_x_10:
[----:B------:R-:W-:Y:S05]  /*09c0*/  BSYNC.RECONVERGENT B0 ;  /* 0x0000000000007941 */ /* 0x000fea0003800200 */
.L_x_9:
[----:B------:R-:W3:Y:S01]  /*09d0*/  SHFL.IDX PT, R0, R50, RZ, 0x1f ;  /* 0x00001fff32007589 */ /* 0x000ee200000e0000 */
[----:B------:R-:W-:Y:S01]  /*09e0*/  NOP ;  /* 0x0000000000007918 */ /* 0x000fe20000000000 */
[----:B---3--:R-:W-:-:S13]  /*09f0*/  ISETP.NE.AND P0, PT, R0, 0x1, PT ;  /* 0x000000010000780c */ /* 0x008fda0003f05270 */
[----:B------:R-:W-:Y:S05]  /*0a00*/  @P0 BRA `(.L_x_11) ;  /* 0x0000000000580947 */ /* 0x000fea0003800000 */
[----:B------:R-:W3:Y:S01]  /*0a10*/  S2UR UR5, SR_CgaCtaId ;  /* 0x00000000000579c3 */ /* 0x000ee20000008800 */
[----:B------:R-:W-:Y:S01]  /*0a20*/  UMOV UR4, 0x400 ;  /* 0x0000040000047882 */ /* 0x000fe20000000000 */
[----:B------:R-:W-:Y:S01]  /*0a30*/  UMOV UR8, 0x20 ;  /* 0x0000002000087882 */ /* 0x000fe20000000000 */
[----:B------:R-:W-:Y:S01]  /*0a40*/  UMOV UR6, 0x80 ;  /* 0x0000008000067882 */ /* 0x000fe20000000000 */
[----:B------:R-:W-:-:S04]  /*0a50*/  UIADD3 UR8, UPT, UPT, -UR8, 0x100000, URZ ;  /* 0x0010000008087890 */ /* 0x000fc8000fffe1ff */
[----:B------:R-:W-:Y:S02]  /*0a60*/  USHF.L.U32 UR9, UR8, 0xb, URZ ;  /* 0x0000000b08097899 */ /* 0x000fe400080006ff */
[----:B------:R-:W-:Y:S02]  /*0a70*/  USHF.L.U32 UR8, UR8, 0x1, URZ ;  /* 0x0000000108087899 */ /* 0x000fe400080006ff */
[----:B------:R-:W-:-:S04]  /*0a80*/  UIADD3 UR6, UPT, UPT, -UR6, 0x100000, URZ ;  /* 0x0010000006067890 */ /* 0x000fc8000fffe1ff */
[----:B------:R-:W-:Y:S02]  /*0a90*/  USHF.L.U32 UR7, UR6, 0xb, URZ ;  /* 0x0000000b06077899 */ /* 0x000fe400080006ff */
[----:B------:R-:W-:Y:S01]  /*0aa0*/  USHF.L.U32 UR6, UR6, 0x1, URZ ;  /* 0x0000000106067899 */ /* 0x000fe200080006ff */
[----:B------:R-:W-:Y:S01]  /*0ab0*/  ELECT P0, URZ, PT ;  /* 0x0000000000ff782f */ /* 0x000fe20003800000 */
[----:B---3--:R-:W-:Y:S01]  /*0ac0*/  ULEA UR4, UR5, UR4, 0x18 ;  /* 0x0000000405047291 */ /* 0x008fe2000f8ec0ff */
[----:B------:R-:W3:Y:S11]  /*0ad0*/  FENCE.VIEW.ASYNC.S ;  /* 0x00000000000073c6 */ /* 0x000ef60000000000 */
[----:B---3--:R3:W4:Y:S01]  /*0ae0*/  SYNCS.EXCH.64 URZ, [UR4+0x1a0], UR8 ;  /* 0x0001a00804ff75b2 */ /* 0x0087220008000100 */
[----:B------:R3:W1:Y:S01]  /*0af0*/  SYNCS.EXCH.64 URZ, [UR4+0x1c0], UR6 ;  /* 0x0001c00604ff75b2 */ /* 0x0006620008000100 */
[----:B------:R3:W1:Y:S01]  /*0b00*/  SYNCS.EXCH.64 URZ, [UR4+0x1a8], UR8 ;  /* 0x0001a80804ff75b2 */ /* 0x0006620008000100 */
[----:B------:R3:W1:Y:S01]  /*0b10*/  SYNCS.EXCH.64 URZ, [UR4+0x1c8], UR6 ;  /* 0x0001c80604ff75b2 */ /* 0x0006620008000100 */
[----:B------:R3:W1:Y:S01]  /*0b20*/  SYNCS.EXCH.64 URZ, [UR4+0x1b0], UR8 ;  /* 0x0001b00804ff75b2 */ /* 0x0006620008000100 */
[----:B------:R3:W1:Y:S01]  /*0b30*/  SYNCS.EXCH.64 URZ, [UR4+0x1d0], UR6 ;  /* 0x0001d00604ff75b2 */ /* 0x0006620008000100 */
[----:B------:R3:W1:Y:S01]  /*0b40*/  SYNCS.EXCH.64 URZ, [UR4+0x1b8], UR8 ;  /* 0x0001b80804ff75b2 */ /* 0x0006620008000100 */
[----:B------:R3:W1:Y:S01]  /*0b50*/  SYNCS.EXCH.64 URZ, [UR4+0x1d8], UR6 ;  /* 0x0001d80604ff75b2 */ /* 0x0006620008000100 */
[----:B------:R-:W-:Y:S01]  /*0b60*/  NOP ;  /* 0x0000000000007918 */ /* 0x000fe20000000000 */
.L_x_11:
[----:B------:R-:W2:Y:S01]  /*0b70*/  SHFL.IDX PT, R0, R50, RZ, 0x1f ;  /* 0x00001fff32007589 */ /* 0x000ea200000e0000 */
[----:B------:R-:W-:Y:S01]  /*0b80*/  NOP ;  /* 0x0000000000007918 */ /* 0x000fe20000000000 */
[----:B--2---:R-:W-:-:S13]  /*0b90*/  ISETP.NE.AND P0, PT, R0, 0x3, PT ;  /* 0x000000030000780c */ /* 0x004fda0003f05270 */
[----:B------:R-:W-:Y:S05]  /*0ba0*/  @P0 BRA `(.L_x_12) ;  /* 0x0000000000300947 */ /* 0x000fea0003800000 */
[----:B------:R-:W2:Y:S01]  /*0bb0*/  S2UR UR5, SR_CgaCtaId ;  /* 0x00000000000579c3 */ /* 0x000ea20000008800 */
[----:B---3--:R-:W-:Y:S01]  /*0bc0*/  UMOV UR4, 0x400 ;  /* 0x0000040000047882 */ /* 0x008fe20000000000 */
[----:B------:R-:W-:Y:S01]  /*0bd0*/  UMOV UR6, 0x20 ;  /* 0x0000002000067882 */ /* 0x000fe20000000000 */
[----:B------:R-:W-:Y:S01]  /*0be0*/  ELECT P0, URZ, PT ;  /* 0x0000000000ff782f */ /* 0x000fe20003800000 */
[----:B------:R-:W-:-:S04]  /*0bf0*/  UIADD3 UR6, UPT, UPT, -UR6, 0x100000, URZ ;  /* 0x0010000006067890 */ /* 0x000fc8000fffe1ff */
[----:B------:R-:W-:Y:S02]  /*0c00*/  USHF.L.U32 UR7, UR6, 0xb, URZ ;  /* 0x0000000b06077899 */ /* 0x000fe400080006ff */
[----:B------:R-:W-:Y:S02]  /*0c10*/  USHF.L.U32 UR6, UR6, 0x1, URZ ;  /* 0x0000000106067899 */ /* 0x000fe400080006ff */
[----:B--2---:R-:W-:Y:S01]  /*0c20*/  ULEA UR4, UR5, UR4, 0x18 ;  /* 0x0000000405047291 */ /* 0x004fe2000f8ec0ff */
[----:B------:R-:W2:Y:S11]  /*0c30*/  FENCE.VIEW.ASYNC.S ;  /* 0x00000000000073c6 */ /* 0x000eb60000000000 */
[----:B--2---:R2:W3:Y:S01]  /*0c40*/  SYNCS.EXCH.64 URZ, [UR4+0x1e0], UR6 ;  /* 0x0001e00604ff75b2 */ /* 0x0044e20008000100 */
[----:B------:R2:W1:Y:S01]  /*0c50*/  SYNCS.EXCH.64 URZ, [UR4+0x1e8], UR6 ;  /* 0x0001e80604ff75b2 */ /* 0x0004620008000100 */
[----:B------:R-:W-:Y:S01]  /*0c60*/  NOP ;  /* 0x0000000000007918 */ /* 0x000fe20000000000 */
.L_x_12:
[----:B------:R-:W4:Y:S01]  /*0c70*/  SHFL.IDX PT, R0, R50, RZ, 0x1f ;  /* 0x00001fff32007589 */ /* 0x000f2200000e0000 */
[----:B------:R-:W-:Y:S01]  /*0c80*/  NOP ;  /* 0x0000000000007918 */ /* 0x000fe20000000000 */
[----:B----4-:R-:W-:-:S13]  /*0c90*/  ISETP.NE.AND P0, PT, R0, 0x4, PT ;  /* 0x000000040000780c */ /* 0x010fda0003f05270 */
[----:B------:R-:W-:Y:S05]  /*0ca0*/  @P0 BRA `(.L_x_13) ;  /* 0x0000000000440947 */ /* 0x000fea0003800000 */
[----:B------:R-:W4:Y:S01]  /*0cb0*/  S2UR UR5, SR_CgaCtaId ;  /* 0x00000000000579c3 */ /* 0x000f220000008800 */
[----:B--23--:R-:W-:Y:S01]  /*0cc0*/  UMOV UR4, 0x1e0 ;  /* 0x000001e000047882 */ /* 0x00cfe20000000000 */
[----:B------:R-:W-:Y:S01]  /*0cd0*/  UMOV UR6, 0x400 ;  /* 0x0000040000067882 */ /* 0x000fe20000000000 */
[----:B------:R-:W-:Y:S01]  /*0ce0*/  USEL UR4, UR4, 0x1a0, UP3 ;  /* 0x000001a004047887 */ /* 0x000fe20009800000 */
[----:B------:R-:W-:Y:S01]  /*0cf0*/  UMOV UR8, 0x1 ;  /* 0x0000000100087882 */ /* 0x000fe20000000000 */
[----:B------:R-:W-:Y:S01]  /*0d00*/  ELECT P0, URZ, PT ;  /* 0x0000000000ff782f */ /* 0x000fe20003800000 */
[----:B------:R-:W-:-:S04]  /*0d10*/  UIADD3 UR8, UPT, UPT, -UR8, 0x100000, URZ ;  /* 0x0010000008087890 */ /* 0x000fc8000fffe1ff */
[----:B------:R-:W-:Y:S02]  /*0d20*/  USHF.L.U32 UR9, UR8, 0xb, URZ ;  /* 0x0000000b08097899 */ /* 0x000fe400080006ff */
[----:B------:R-:W-:Y:S02]  /*0d30*/  USHF.L.U32 UR8, UR8, 0x1, URZ ;  /* 0x0000000108087899 */ /* 0x000fe400080006ff */
[----:B----4-:R-:W-:Y:S02]  /*0d40*/  ULEA UR6, UR5, UR6, 0x18 ;  /* 0x0000000605067291 */ /* 0x010fe4000f8ec0ff */
[----:B------:R-:W-:-:S04]  /*0d50*/  UIADD3 UR4, UPT, UPT, -UR4, 0x100000, URZ ;  /* 0x0010000004047890 */ /* 0x000fc8000fffe1ff */
[----:B------:R-:W-:Y:S02]  /*0d60*/  USHF.L.U32 UR5, UR4, 0xb, URZ ;  /* 0x0000000b04057899 */ /* 0x000fe400080006ff */
[----:B------:R-:W-:Y:S01]  /*0d70*/  USHF.L.U32 UR4, UR4, 0x1, URZ ;  /* 0x0000000104047899 */ /* 0x000fe200080006ff */
[----:B------:R-:W2:Y:S03]  /*0d80*/  FENCE.VIEW.ASYNC.S ;  /* 0x00000000000073c6 */ /* 0x000ea60000000000 */
[----:B--2---:R4:W2:Y:S08]  /*0d90*/  SYNCS.EXCH.64 URZ, [UR6+0x1f0], UR8 ;  /* 0x0001f00806ff75b2 */ /* 0x0048b00008000100 */
[----:B------:R4:W3:Y:S02]  /*0da0*/  SYNCS.EXCH.64 URZ, [UR6+0x1f8], UR4 ;  /* 0x0001f80406ff75b2 */ /* 0x0008e40008000100 */
[----:B----4-:R-:W-:Y:S01]  /*0db0*/  NOP ;  /* 0x0000000000007918 */ /* 0x010fe20000000000 */
.L_x_13:
[----:B------:R-:W4:Y:S01]  /*0dc0*/  SHFL.IDX PT, R0, R50, RZ, 0x1f ;  /* 0x00001fff32007589 */ /* 0x000f2200000e0000 */
[----:B------:R-:W-:Y:S01]  /*0dd0*/  ISETP.NE.OR P1, PT, RZ, UR18, !P1 ;  /* 0x00000012ff007c0c */ /* 0x000fe2000cf25670 */
[----:B------:R-:W-:Y:S01]  /*0de0*/  NOP ;  /* 0x0000000000007918 */ /* 0x000fe20000000000 */
[----:B----4-:R-:W-:-:S13]  /*0df0*/  ISETP.NE.AND P0, PT, R0, 0x5, PT ;  /* 0x000000050000780c */ /* 0x010fda0003f05270 */
[----:B------:R-:W-:Y:S05]  /*0e00*/  @P0 BRA `(.L_x_14) ;  /* 0x0000000000480947 */ /* 0x000fea0003800000 */
[----:B------:R-:W4:Y:S01]  /*0e10*/  S2UR UR5, SR_CgaCtaId ;  /* 0x00000000000579c3 */ /* 0x000f220000008800 */
[----:B--23--:R-:W-:Y:S01]  /*0e20*/  UMOV UR4, 0x400 ;  /* 0x0000040000047882 */ /* 0x00cfe20000000000 */
        /* <DEDUP_REMOVED lines=9> */
[----:B----4-:R-:W-:Y:S01]  /*0ec0*/  ULEA UR4, UR5, UR4, 0x18 ;  /* 0x0000000405047291 */ /* 0x010fe2000f8ec0ff */
[----:B------:R-:W2:Y:S11]  /*0ed0*/  FENCE.VIEW.ASYNC.S ;  /* 0x00000000000073c6 */ /* 0x000eb60000000000 */
[----:B--2---:R4:W2:Y:S01]  /*0ee0*/  SYNCS.EXCH.64 URZ, [UR4+0x200], UR6 ;  /* 0x0002000604ff75b2 */ /* 0x0048a20008000100 */
[----:B------:R4:W3:Y:S01]  /*0ef0*/  SYNCS.EXCH.64 URZ, [UR4+0x210], UR8 ;  /* 0x0002100804ff75b2 */ /* 0x0008e20008000100 */
[----:B------:R4:W1:Y:S01]  /*0f00*/  SYNCS.EXCH.64 URZ, [UR4+0x208], UR6 ;  /* 0x0002080604ff75b2 */ /* 0x0008620008000100 */
[----:B------:R4:W1:Y:S02]  /*0f10*/  SYNCS.EXCH.64 URZ, [UR4+0x218], UR8 ;  /* 0x0002180804ff75b2 */ /* 0x0008640008000100 */
[----:B----4-:R-:W-:Y:S01]  /*0f20*/  NOP ;  /* 0x0000000000007918 */ /* 0x010fe20000000000 */
.L_x_14:
[----:B--23--:R-:W2:Y:S01]  /*0f30*/  S2UR UR7, SR_CgaCtaId ;  /* 0x00000000000779c3 */ /* 0x00cea20000008800 */
[----:B------:R-:W-:Y:S01]  /*0f40*/  VOTEU.ALL UP0, P1 ;  /* 0x0000000000ff7886 */ /* 0x000fe20000800000 */
[----:B------:R-:W-:Y:S01]  /*0f50*/  UMOV UR4, 0x20 ;  /* 0x0000002000047882 */ /* 0x000fe20000000000 */
[----:B------:R-:W-:Y:S01]  /*0f60*/  NOP ;  /* 0x0000000000007918 */ /* 0x000fe20000000000 */
[----:B------:R-:W-:Y:S01]  /*0f70*/  LOP3.LUT R3, R59, 0x1f, RZ, 0xc0, !PT ;  /* 0x0000001f3b037812 */ /* 0x000fe200078ec0ff */
[----:B------:R-:W-:Y:S01]  /*0f80*/  UISETP.NE.AND UP4, UPT, UR18, URZ, UPT ;  /* 0x000000ff1200728c */ /* 0x000fe2000bf85270 */
[----:B------:R-:W-:Y:S01]  /*0f90*/  @!UP0 UMOV UR6, 0x400 ;  /* 0x0000040000068882 */ /* 0x000fe20000000000 */
[----:B------:R-:W-:-:S04]  /*0fa0*/  @!UP0 UIADD3 UR4, UPT, UPT, -UR4, 0x100000, URZ ;  /* 0x0010000004048890 */ /* 0x000fc8000fffe1ff */
[----:B------:R-:W-:Y:S02]  /*0fb0*/  @!UP0 USHF.L.U32 UR5, UR4, 0xb, URZ ;  /* 0x0000000b04058899 */ /* 0x000fe400080006ff */
[----:B------:R-:W-:Y:S02]  /*0fc0*/  @!UP0 USHF.L.U32 UR4, UR4, 0x1, URZ ;  /* 0x0000000104048899 */ /* 0x000fe400080006ff */
[----:B--2---:R-:W-:Y:S01]  /*0fd0*/  @!UP0 ULEA UR6, UR7, UR6, 0x18 ;  /* 0x0000000607068291 */ /* 0x004fe2000f8ec0ff */
[----:B------:R-:W2:Y:S01]  /*0fe0*/  LDCU UR7, c[0x0][0x36c] ;  /* 0x00006d80ff0777ac */ /* 0x000ea20008000800 */
[----:B------:R-:W-:Y:S01]  /*0ff0*/  VOTEU.ALL UP0, P1 ;  /* 0x0000000000ff7886 */ /* 0x000fe20000800000 */
[----:B------:R-:W3:Y:S09]  /*1000*/  FENCE.VIEW.ASYNC.S ;  /* 0x00000000000073c6 */ /* 0x000ef20000000000 */
[----:B---3--:R3:W4:Y:S01]  /*1010*/  @!UP0 SYNCS.EXCH.64 URZ, [UR6+0x220], UR4 ;  /* 0x0002200406ff85b2 */ /* 0x0087220008000100 */
[----:B--2---:R-:W-:-:S09]  /*1020*/  UISETP.EQ.U32.AND UP6, UPT, UR7, 0x1, UPT ;  /* 0x000000010700788c */ /* 0x004fd2000bfc2070 */
[----:B---3--:R-:W-:Y:S05]  /*1030*/  BRA.U !UP6, `(.L_x_15) ;  /* 0x000000010e087547 */ /* 0x008fea000b800000 */
[----:B-1--4-:R-:W-:Y:S01]  /*1040*/  UCGABAR_ARV ;  /* 0x00000000000079c7 */ /* 0x012fe20008000000 */
[----:B------:R-:W-:Y:S05]  /*1050*/  BRA `(.L_x_16) ;  /* 0x0000000000047947 */ /* 0x000fea0003800000 */
.L_x_15:
[----:B-1--4-:R-:W-:Y:S01]  /*1060*/  NOP ;  /* 0x0000000000007918 */ /* 0x012fe20000000000 */
.L_x_16:
[----:B------:R-:W1:Y:S01]  /*1070*/  S2UR UR22, SR_CTAID.X ;  /* 0x00000000001679c3 */ /* 0x000e620000002500 */
[----:B------:R-:W-:-:S05]  /*1080*/  CS2R.32 R52, SR_CgaSize ;  /* 0x0000000000347805 */ /* 0x000fca0000008a00 */
[----:B------:R-:W-:-:S05]  /*1090*/  IMAD R52, R52, -0xa0, RZ ;  /* 0xffffff6034347824 */ /* 0x000fca00078e02ff */
[----:B------:R-:W-:-:S14]  /*10a0*/  R2UR UR5, R52 ;  /* 0x00000000340572ca */ /* 0x000fdc00000e0000 */
[----:B------:R-:W2:Y:S01]  /*10b0*/  LDCU UR5, c[0x0][UR5+0x2b0] ;  /* 0x00005600050577ac */ /* 0x000ea20008000800 */
[----:B------:R-:W-:-:S05]  /*10c0*/  CS2R.32 R52, SR_CgaSize ;  /* 0x0000000000347805 */ /* 0x000fca0000008a00 */
[----:B------:R-:W-:-:S05]  /*10d0*/  IMAD R52, R52, -0xa0, RZ ;  /* 0xffffff6034347824 */ /* 0x000fca00078e02ff */
[----:B------:R-:W-:-:S14]  /*10e0*/  R2UR UR4, R52 ;  /* 0x00000000340472ca */ /* 0x000fdc00000e0000 */
[----:B------:R-:W3:Y:S01]  /*10f0*/  LDCU UR4, c[0x0][UR4+0x2b4] ;  /* 0x00005680040477ac */ /* 0x000ee20008000800 */
[----:B------:R-:W4:Y:S01]  /*1100*/  S2UR UR19, SR_CTAID.Y ;  /* 0x00000000001379c3 */ /* 0x000f220000002600 */
[----:B------:R-:W-:-:S05]  /*1110*/  CS2R.32 R52, SR_CgaSize ;  /* 0x0000000000347805 */ /* 0x000fca0000008a00 */
[----:B------:R-:W-:-:S05]  /*1120*/  IMAD R52, R52, -0xa0, RZ ;  /* 0xffffff6034347824 */ /* 0x000fca00078e02ff */
[----:B------:R-:W-:-:S14]  /*1130*/  R2UR UR7, R52 ;  /* 0x00000000340772ca */ /* 0x000fdc00000e0000 */
[----:B------:R-:W3:Y:S01]  /*1140*/  LDCU UR7, c[0x0][UR7+0x2a0] ;  /* 0x00005400070777ac */ /* 0x000ee20008000800 */
[----:B------:R-:W-:-:S05]  /*1150*/  CS2R.32 R52, SR_CgaSize ;  /* 0x0000000000347805 */ /* 0x000fca0000008a00 */
[----:B------:R-:W-:-:S05]  /*1160*/  IMAD R52, R52, -0xa0, RZ ;  /* 0xffffff6034347824 */ /* 0x000fca00078e02ff */
[----:B------:R-:W-:-:S14]  /*1170*/  R2UR UR8, R52 ;  /* 0x00000000340872ca */ /* 0x000fdc00000e0000 */
[----:B------:R-:W3:Y:S01]  /*1180*/  LDCU UR8, c[0x0][UR8+0x2a4] ;  /* 0x00005480080877ac */ /* 0x000ee20008000800 */
[----:B------:R-:W3:Y:S01]  /*1190*/  LDCU UR20, c[0x0][0xb24] ;  /* 0x00016480ff1477ac */ /* 0x000ee20008000800 */
[----:B------:R-:W3:Y:S01]  /*11a0*/  LDCU UR39, c[0x0][0xb24] ;  /* 0x00016480ff2777ac */ /* 0x000ee20008000800 */
[----:B-1----:R-:W-:Y:S01]  /*11b0*/  I2FP.F32.U32 R2, UR22 ;  /* 0x0000001600027c45 */ /* 0x002fe20008201000 */
[----:B------:R-:W1:Y:S04]  /*11c0*/  LDCU UR24, c[0x0][0xb30] ;  /* 0x00016600ff1877ac */ /* 0x000e680008000800 */
[----:B--2---:R-:W-:Y:S01]  /*11d0*/  FMUL R2, R2, UR5 ;  /* 0x0000000502027c20 */ /* 0x004fe20008400000 */
[----:B----4-:R-:W-:-:S05]  /*11e0*/  I2FP.F32.U32 R0, UR19 ;  /* 0x0000001300007c45 */ /* 0x010fca0008201000 */
[----:B------:R-:W2:Y:S01]  /*11f0*/  F2I.U32.TRUNC.NTZ R2, R2 ;  /* 0x0000000200027305 */ /* 0x000ea2000020f000 */
[----:B---3--:R-:W-:-:S07]  /*1200*/  FMUL R0, R0, UR4 ;  /* 0x0000000400007c20 */ /* 0x008fce0008400000 */
[----:B------:R-:W3:Y:S01]  /*1210*/  F2I.U32.TRUNC.NTZ R0, R0 ;  /* 0x0000000000007305 */ /* 0x000ee2000020f000 */
[----:B--2---:R-:W-:Y:S02]  /*1220*/  R2UR UR4, R2 ;  /* 0x00000000020472ca */ /* 0x004fe400000e0000 */
[----:B------:R-:W-:Y:S02]  /*1230*/  PRMT R2, RZ, 0x7610, R2 ;  /* 0x00007610ff027816 */ /* 0x000fe40000000002 */
[----:B---3--:R-:W-:Y:S02]  /*1240*/  R2UR UR6, R0 ;  /* 0x00000000000672ca */ /* 0x008fe400000e0000 */
[----:B------:R-:W-:-:S07]  /*1250*/  PRMT R0, RZ, 0x7610, R0 ;  /* 0x00007610ff007816 */ /* 0x000fce0000000000 */
[----:B------:R-:W-:-:S04]  /*1260*/  UIADD3 UR5, UPT, UPT, -UR4, URZ, URZ ;  /* 0x000000ff04057290 */ /* 0x000fc8000fffe1ff */
[----:B------:R-:W-:Y:S02]  /*1270*/  UIMAD UR5, UR7, UR5, UR22 ;  /* 0x00000005070572a4 */ /* 0x000fe4000f8e0216 */
[----:B------:R-:W-:-:S04]  /*1280*/  UIADD3 UR4, UPT, UPT, -UR6, URZ, URZ ;  /* 0x000000ff06047290 */ /* 0x000fc8000fffe1ff */
[----:B------:R-:W-:Y:S01]  /*1290*/  IMAD.U32 R52, RZ, RZ, UR5 ;  /* 0x00000005ff347e24 */ /* 0x000fe2000f8e00ff */
[----:B------:R-:W-:-:S06]  /*12a0*/  UIMAD UR4, UR8, UR4, UR19 ;  /* 0x00000004080472a4 */ /* 0x000fcc000f8e0213 */
[----:B------:R-:W-:Y:S01]  /*12b0*/  IMAD.U32 R51, RZ, RZ, UR4 ;  /* 0x00000004ff337e24 */ /* 0x000fe2000f8e00ff */
[----:B-1----:R-:W-:Y:S06]  /*12c0*/  BRA.U UP4, `(.L_x_17) ;  /* 0x0000000104307547 */ /* 0x002fec000b800000 */
[----:B------:R-:W-:Y:S01]  /*12d0*/  R2UR UR5, R51 ;  /* 0x00000000330572ca */ /* 0x000fe200000e0000 */
[----:B------:R-:W-:Y:S01]  /*12e0*/  UMOV UR7, 0x3 ;  /* 0x0000000300077882 */ /* 0x000fe20000000000 */
[----:B------:R-:W-:-:S11]  /*12f0*/  R2UR UR4, R52 ;  /* 0x00000000340472ca */ /* 0x000fd600000e0000 */
[----:B------:R-:W-:-:S04]  /*1300*/  UISETP.NE.AND UP0, UPT, UR5, URZ, UPT ;  /* 0x000000ff0500728c */ /* 0x000fc8000bf05270 */
[----:B------:R-:W-:Y:S02]  /*1310*/  UISETP.LT.U32.OR UP0, UPT, UR4, 0x2, !UP0 ;  /* 0x000000020400788c */ /* 0x000fe4000c701470 */
[----:B------:R-:W-:Y:S02]  /*1320*/  ULOP3.LUT UR4, UR4, 0xfffffffe, URZ, 0xc0, !UPT ;  /* 0xfffffffe04047892 */ /* 0x000fe4000f8ec0ff */
[----:B------:R-:W-:Y:S02]  /*1330*/  USEL UR6, URZ, 0x1, !UP0 ;  /* 0x00000001ff067887 */ /* 0x000fe4000c000000 */
[----:B------:R-:W-:Y:S02]  /*1340*/  USEL UR5, URZ, 0x2, !UP0 ;  /* 0x00000002ff057887 */ /* 0x000fe4000c000000 */
[----:B------:R-:W-:Y:S02]  /*1350*/  USHF.L.U32 UR4, UR7, UR4, URZ ;  /* 0x0000000407047299 */ /* 0x000fe400080006ff */
[----:B------:R-:W-:-:S04]  /*1360*/  UIADD3 UR5, UPT, UPT, UR6, UR5, URZ ;  /* 0x0000000506057290 */ /* 0x000fc8000fffe0ff */
[----:B------:R-:W-:Y:S02]  /*1370*/  IMAD.U32 R0, RZ, RZ, UR4 ;  /* 0x00000004ff007e24 */ /* 0x000fe4000f8e00ff */
[----:B------:R-:W-:-:S07]  /*1380*/  IMAD.U32 R2, RZ, RZ, UR5 ;  /* 0x00000005ff027e24 */ /* 0x000fce000f8e00ff */
.L_x_17:
[----:B------:R-:W1:Y:S01]  /*1390*/  S2UR UR51, SR_CTAID.Z ;  /* 0x00000000003379c3 */ /* 0x000e620000002700 */
[----:B------:R-:W-:Y:S01]  /*13a0*/  UISETP.GE.AND UP0, UPT, UR20, 0x1, UPT ;  /* 0x000000011400788c */ /* 0x000fe2000bf06270 */
[----:B------:R-:W-:-:S08]  /*13b0*/  UMOV UR21, UR22 ;  /* 0x0000001600157c82 */ /* 0x000fd00008000000 */
[----:B------:R-:W-:Y:S05]  /*13c0*/  BRA.U !UP0, `(.L_x_18) ;  /* 0x0000000108d47547 */ /* 0x000fea000b800000 */
[----:B------:R-:W2:Y:S01]  /*13d0*/  LDCU.128 UR12, c[0x0][0xb10] ;  /* 0x00016200ff0c77ac */ /* 0x000ea20008000c00 */
[----:B------:R-:W3:Y:S01]  /*13e0*/  LDCU UR23, c[0x0][0xb0c] ;  /* 0x00016180ff1777ac */ /* 0x000ee20008000800 */
[----:B------:R-:W4:Y:S01]  /*13f0*/  LDCU UR6, c[0x0][0x370] ;  /* 0x00006e00ff0677ac */ /* 0x000f220008000800 */
[----:B------:R-:W1:Y:S01]  /*1400*/  LDCU UR7, c[0x0][0x374] ;  /* 0x00006e80ff0777ac */ /* 0x000e620008000800 */
[----:B------:R-:W1:Y:S01]  /*1410*/  LDCU UR21, c[0x0][0xb20] ;  /* 0x00016400ff1577ac */ /* 0x000e620008000800 */
[----:B--2---:R-:W-:Y:S02]  /*1420*/  UIMAD.WIDE.U32 UR4, UR22, UR12, URZ ;  /* 0x0000000c160472a5 */ /* 0x004fe4000f8e00ff */
[----:B---3--:R-:W-:Y:S01]  /*1430*/  UISETP.NE.AND UP0, UPT, UR23, 0x1, UPT ;  /* 0x000000011700788c */ /* 0x008fe2000bf05270 */
[----:B------:R-:W2:Y:S01]  /*1440*/  LDCU.64 UR8, c[0x0][0xb28] ;  /* 0x00016500ff0877ac */ /* 0x000ea20008000a00 */
[----:B----4-:R-:W-:-:S03]  /*1450*/  UIMAD.WIDE.U32 UR10, UR6, UR12, URZ ;  /* 0x0000000c060a72a5 */ /* 0x010fc6000f8e00ff */
[----:B------:R-:W-:Y:S01]  /*1460*/  UMOV UR4, UR5 ;  /* 0x0000000500047c82 */ /* 0x000fe20008000000 */
[----:B------:R-:W-:Y:S02]  /*1470*/  UISETP.NE.AND UP2, UPT, UR20, 0x1, UPT ;  /* 0x000000011400788c */ /* 0x000fe4000bf45270 */
[----:B------:R-:W-:Y:S01]  /*1480*/  USHF.R.U32.HI UR4, URZ, UR13, UR4 ;  /* 0x0000000dff047299 */ /* 0x000fe20008011604 */
[----:B------:R-:W-:Y:S01]  /*1490*/  UMOV UR10, UR11 ;  /* 0x0000000b000a7c82 */ /* 0x000fe20008000000 */
[----:B------:R-:W-:Y:S02]  /*14a0*/  UIMAD.WIDE.U32 UR16, UR19, UR15, URZ ;  /* 0x0000000f131072a5 */ /* 0x000fe4000f8e00ff */
[----:B------:R-:W-:Y:S02]  /*14b0*/  USEL UR5, UR22, UR4, !UP0 ;  /* 0x0000000416057287 */ /* 0x000fe4000c000000 */
[----:B------:R-:W-:Y:S02]  /*14c0*/  @UP0 USHF.R.U32.HI UR6, URZ, UR13, UR10 ;  /* 0x0000000dff060299 */ /* 0x000fe4000801160a */
[----:B------:R-:W-:-:S02]  /*14d0*/  UISETP.NE.AND UP0, UPT, UR14, 0x1, UPT ;  /* 0x000000010e00788c */ /* 0x000fc4000bf05270 */
[----:B-1----:R-:W-:Y:S02]  /*14e0*/  UIMAD.WIDE.U32 UR10, UR7, UR15, URZ ;  /* 0x0000000f070a72a5 */ /* 0x002fe4000f8e00ff */
[----:B--2---:R-:W-:Y:S01]  /*14f0*/  UIMAD.WIDE.U32 UR12, UR6, UR8, URZ ;  /* 0x00000008060c72a5 */ /* 0x004fe2000f8e00ff */
[----:B------:R-:W-:Y:S02]  /*1500*/  UMOV UR4, UR17 ;  /* 0x0000001100047c82 */ /* 0x000fe40008000000 */
[----:B------:R-:W-:Y:S02]  /*1510*/  USHF.R.U32.HI UR4, URZ, UR21, UR4 ;  /* 0x00000015ff047299 */ /* 0x000fe40008011604 */
[----:B------:R-:W-:Y:S02]  /*1520*/  UMOV UR10, UR11 ;  /* 0x0000000b000a7c82 */ /* 0x000fe40008000000 */
[----:B------:R-:W-:Y:S01]  /*1530*/  UMOV UR12, UR13 ;  /* 0x0000000d000c7c82 */ /* 0x000fe20008000000 */
[----:B------:R-:W-:-:S02]  /*1540*/  @UP0 USHF.R.U32.HI UR7, URZ, UR21, UR10 ;  /* 0x00000015ff070299 */ /* 0x000fc4000801160a */
[----:B------:R-:W-:Y:S02]  /*1550*/  USEL UR4, UR19, UR4, !UP0 ;  /* 0x0000000413047287 */ /* 0x000fe4000c000000 */
[----:B------:R-:W-:Y:S02]  /*1560*/  UIMAD.WIDE.U32 UR10, UR7, UR8, URZ ;  /* 0x00000008070a72a5 */ /* 0x000fe4000f8e00ff */
[----:B------:R-:W-:Y:S02]  /*1570*/  @UP2 USHF.R.U32.HI UR6, URZ, UR9, UR12 ;  /* 0x00000009ff062299 */ /* 0x000fe4000801160c */
[----:B------:R-:W-:Y:S02]  /*1580*/  UIMAD.WIDE.U32 UR12, UR4, UR8, URZ ;  /* 0x00000008040c72a5 */ /* 0x000fe4000f8e00ff */
[----:B------:R-:W-:Y:S01]  /*1590*/  UIADD3 UR21, UPT, UPT, -UR5, URZ, URZ ;  /* 0x000000ff05157290 */ /* 0x000fe2000fffe1ff */
[----:B------:R-:W-:Y:S02]  /*15a0*/  UMOV UR10, UR11 ;  /* 0x0000000b000a7c82 */ /* 0x000fe40008000000 */
[----:B------:R-:W-:-:S02]  /*15b0*/  @UP2 USHF.R.U32.HI UR7, URZ, UR9, UR10 ;  /* 0x00000009ff072299 */ /* 0x000fc4000801160a */
[----:B------:R-:W-:Y:S02]  /*15c0*/  UIMAD UR10, UR6, UR20, URZ ;  /* 0x00000014060a72a4 */ /* 0x000fe4000f8e02ff */
[----:B------:R-:W-:Y:S02]  /*15d0*/  UIMAD UR7, UR7, UR20, URZ ;  /* 0x00000014070772a4 */ /* 0x000fe4000f8e02ff */
[----:B------:R-:W-:Y:S02]  /*15e0*/  UIMAD UR21, UR23, UR21, UR22 ;  /* 0x00000015171572a4 */ /* 0x000fe4000f8e0216 */
[----:B------:R-:W-:-:S03]  /*15f0*/  UISETP.GE.AND UP0, UPT, UR4, UR7, UPT ;  /* 0x000000070400728c */ /* 0x000fc6000bf06270 */
[----:B------:R-:W-:Y:S01]  /*1600*/  UMOV UR7, UR13 ;  /* 0x0000000d00077c82 */ /* 0x000fe20008000000 */
[----:B------:R-:W-:Y:S02]  /*1610*/  UISETP.GE.OR UP0, UPT, UR5, UR10, UP0 ;  /* 0x0000000a0500728c */ /* 0x000fe40008706670 */
[----:B------:R-:W-:Y:S02]  /*1620*/  UIMAD.WIDE.U32 UR10, UR5, UR8, URZ ;  /* 0x00000008050a72a5 */ /* 0x000fe4000f8e00ff */
[----:B------:R-:W-:Y:S02]  /*1630*/  USHF.R.U32.HI UR7, URZ, UR9, UR7 ;  /* 0x00000009ff077299 */ /* 0x000fe40008011607 */
[----:B------:R-:W-:Y:S02]  /*1640*/  UIADD3 UR10, UPT, UPT, -UR4, URZ, URZ ;  /* 0x000000ff040a7290 */ /* 0x000fe4000fffe1ff */
[----:B------:R-:W-:Y:S02]  /*1650*/  USEL UR7, UR4, UR7, !UP2 ;  /* 0x0000000704077287 */ /* 0x000fe4000d000000 */
[----:B------:R-:W-:Y:S01]  /*1660*/  UIMAD UR10, UR14, UR10, UR19 ;  /* 0x0000000a0e0a72a4 */ /* 0x000fe2000f8e0213 */
[----:B------:R-:W-:-:S02]  /*1670*/  @!UP0 UMOV UR8, UR11 ;  /* 0x0000000b00088c82 */ /* 0x000fc40008000000 */
[----:B------:R-:W-:Y:S02]  /*1680*/  @!UP0 USHF.R.U32.HI UR8, URZ, UR9, UR8 ;  /* 0x00000009ff088299 */ /* 0x000fe40008011608 */
[----:B------:R-:W-:Y:S02]  /*1690*/  UIADD3 UR9, UPT, UPT, -UR7, URZ, URZ ;  /* 0x000000ff07097290 */ /* 0x000fe4000fffe1ff */
[----:B------:R-:W-:Y:S02]  /*16a0*/  @!UP0 USEL UR8, UR5, UR8, !UP2 ;  /* 0x0000000805088287 */ /* 0x000fe4000d000000 */
[----:B------:R-:W-:Y:S02]  /*16b0*/  UIMAD UR9, UR20, UR9, UR4 ;  /* 0x00000009140972a4 */ /* 0x000fe4000f8e0204 */
[----:B------:R-:W-:Y:S02]  /*16c0*/  @!UP0 UIADD3 UR7, UPT, UPT, UR7, -UR8, URZ ;  /* 0x8000000807078290 */ /* 0x000fe4000fffe0ff */
[----:B------:R-:W-:-:S02]  /*16d0*/  @!UP0 UIMAD UR6, UR9, UR6, UR8 ;  /* 0x00000006090682a4 */ /* 0x000fc4000f8e0208 */
[----:B------:R-:W-:-:S04]  /*16e0*/  @!UP0 UIMAD UR4, UR7, UR20, UR5 ;  /* 0x00000014070482a4 */ /* 0x000fc8000f8e0205 */
[----:B------:R-:W-:Y:S01]  /*16f0*/  UIMAD UR19, UR4, UR14, UR10 ;  /* 0x0000000e041372a4 */ /* 0x000fe2000f8e020a */
[----:B------:R-:W-:Y:S02]  /*1700*/  @!UP0 UMOV UR5, UR6 ;  /* 0x0000000600058c82 */ /* 0x000fe40008000000 */
[----:B------:R-:W-:-:S12]  /*1710*/  UIMAD UR21, UR5, UR23, UR21 ;  /* 0x00000017051572a4 */ /* 0x000fd8000f8e0215 */
.L_x_18:
[----:B------:R-:W-:-:S09]  /*1720*/  UISETP.NE.AND UP0, UPT, UR24, 0x1, UPT ;  /* 0x000000011800788c */ /* 0x000fd2000bf05270 */
[----:B------:R-:W-:Y:S05]  /*1730*/  BRA.U UP0, `(.L_x_19) ;  /* 0x0000000100407547 */ /* 0x000fea000b800000 */
[----:B------:R-:W2:Y:S01]  /*1740*/  LDCU.128 UR8, c[0x0][0xb10] ;  /* 0x00016200ff0877ac */ /* 0x000ea20008000c00 */
[----:B------:R-:W3:Y:S01]  /*1750*/  LDCU UR12, c[0x0][0xb0c] ;  /* 0x00016180ff0c77ac */ /* 0x000ee20008000800 */
[----:B------:R-:W4:Y:S01]  /*1760*/  LDCU UR13, c[0x0][0xb20] ;  /* 0x00016400ff0d77ac */ /* 0x000f220008000800 */
[----:B--2---:R-:W-:Y:S02]  /*1770*/  UIMAD.WIDE.U32 UR4, UR21, UR8, URZ ;  /* 0x00000008150472a5 */ /* 0x004fe4000f8e00ff */
[----:B------:R-:W-:Y:S02]  /*1780*/  UIMAD.WIDE.U32 UR6, UR19, UR11, URZ ;  /* 0x0000000b130672a5 */ /* 0x000fe4000f8e00ff */
[----:B---3--:R-:W-:Y:S02]  /*1790*/  UISETP.NE.AND UP0, UPT, UR12, 0x1, UPT ;  /* 0x000000010c00788c */ /* 0x008fe4000bf05270 */
[----:B------:R-:W-:-:S03]  /*17a0*/  USHF.R.U32.HI UR5, URZ, UR9, UR5 ;  /* 0x00000009ff057299 */ /* 0x000fc60008011605 */
[----:B------:R-:W-:Y:S01]  /*17b0*/  UMOV UR4, UR7 ;  /* 0x0000000700047c82 */ /* 0x000fe20008000000 */
[----:B------:R-:W-:Y:S02]  /*17c0*/  USEL UR5, UR21, UR5, !UP0 ;  /* 0x0000000515057287 */ /* 0x000fe4000c000000 */
[----:B------:R-:W-:Y:S02]  /*17d0*/  UISETP.NE.AND UP0, UPT, UR10, 0x1, UPT ;  /* 0x000000010a00788c */ /* 0x000fe4000bf05270 */
[----:B----4-:R-:W-:-:S04]  /*17e0*/  USHF.R.U32.HI UR4, URZ, UR13, UR4 ;  /* 0x0000000dff047299 */ /* 0x010fc80008011604 */
[----:B------:R-:W-:-:S04]  /*17f0*/  USEL UR4, UR19, UR4, !UP0 ;  /* 0x0000000413047287 */ /* 0x000fc8000c000000 */
[----:B------:R-:W-:Y:S02]  /*1800*/  UIADD3 UR6, UPT, UPT, -UR4, UR5, URZ ;  /* 0x0000000504067290 */ /* 0x000fe4000fffe1ff */
[----:B------:R-:W-:Y:S02]  /*1810*/  UIADD3 UR4, UPT, UPT, UR4, -UR5, URZ ;  /* 0x8000000504047290 */ /* 0x000fe4000fffe0ff */
[----:B------:R-:W-:Y:S02]  /*1820*/  UIMAD UR19, UR6, UR10, UR19 ;  /* 0x0000000a061372a4 */ /* 0x000fe4000f8e0213 */
[----:B------:R-:W-:-:S12]  /*1830*/  UIMAD UR21, UR4, UR12, UR21 ;  /* 0x0000000c041572a4 */ /* 0x000fd8000f8e0215 */
.L_x_19:
[----:B------:R-:W-:Y:S05]  /*1840*/  BRA.U !UP6, `(.L_x_20) ;  /* 0x000000010e0c7547 */ /* 0x000fea000b800000 */
[----:B------:R-:W-:Y:S01]  /*1850*/  UCGABAR_WAIT ;  /* 0x0000000000007dc7 */ /* 0x000fe20008000000 */
[----:B------:R-:W-:Y:S01]  /*1860*/  CCTL.IVALL ;  /* 0x00000000ff00798f */ /* 0x000fe20002000000 */
[----:B------:R-:W-:Y:S05]  /*1870*/  BRA `(.L_x_21) ;  /* 0x0000000000047947 */ /* 0x000fea0003800000 */
.L_x_20:
[----:B------:R-:W-:Y:S06]  /*1880*/  BAR.SYNC.DEFER_BLOCKING 0x0 ;  /* 0x0000000000007b1d */ /* 0x000fec0000010000 */
.L_x_21:
[----:B------:R-:W-:Y:S05]  /*1890*/  BRA.U UP5, `(.L_x_22) ;  /* 0x0000002505e07547 */ /* 0x000fea000b800000 */
[----:B------:R-:W2:Y:S01]  /*18a0*/  LDCU UR8, c[0x0][0x390] ;  /* 0x00007200ff0877ac */ /* 0x000ea20008000800 */
[----:B------:R-:W-:Y:S01]  /*18b0*/  PLOP3.LUT P1, PT, PT, PT, UP3, 0x80, 0x8 ;  /* 0x000000000008781c */ /* 0x000fe20003f2f038 */
[----:B------:R-:W-:Y:S01]  /*18c0*/  IMAD.MOV.U32 R2, RZ, RZ, RZ ;  /* 0x000000ffff027224 */ /* 0x000fe200078e00ff */
[----:B------:R-:W-:Y:S01]  /*18d0*/  ISETP.EQ.OR P2, PT, R3, RZ, P3 ;  /* 0x000000ff0300720c */ /* 0x000fe20001f42670 */
[----:B------:R-:W3:Y:S01]  /*18e0*/  LDCU UR7, c[0x0][0x5c0] ;  /* 0x0000b800ff0777ac */ /* 0x000ee20008000800 */
[----:B------:R-:W-:Y:S01]  /*18f0*/  PLOP3.LUT P1, PT, P1, PT, PT, 0x8, 0x80 ;  /* 0x000000000080781c */ /* 0x000fe20000f2e170 */
[----:B------:R-:W-:Y:S02]  /*1900*/  UISETP.NE.AND UP0, UPT, UR18, URZ, UPT ;  /* 0x000000ff1200728c */ /* 0x000fe4000bf05270 */
[----:B------:R-:W-:Y:S02]  /*1910*/  USHF.L.U32 UR6, UR22, 0x6, URZ ;  /* 0x0000000616067899 */ /* 0x000fe400080006ff */
[----:B------:R-:W-:Y:S01]  /*1920*/  USEL UR38, UR66, 0x2, UP0 ;  /* 0x0000000242267887 */ /* 0x000fe20008000000 */
[----:B------:R-:W4:Y:S01]  /*1930*/  LDCU UR50, c[0x0][0x370] ;  /* 0x00006e00ff3277ac */ /* 0x000f220008000800 */
[----:B--2---:R-:W-:Y:S01]  /*1940*/  UIADD3 UR5, UPT, UPT, UR8, 0x1f, URZ ;  /* 0x0000001f08057890 */ /* 0x004fe2000fffe0ff */
[----:B------:R-:W2:Y:S03]  /*1950*/  LDCU.64 UR42, c[0x0][0x348] ;  /* 0x00006900ff2a77ac */ /* 0x000ea60008000a00 */
[----:B------:R-:W-:-:S02]  /*1960*/  USHF.R.S32.HI UR4, URZ, 0x1f, UR5 ;  /* 0x0000001fff047899 */ /* 0x000fc40008011405 */
[----:B---3--:R-:W-:Y:S02]  /*1970*/  UIADD3 UR7, UPT, UPT, UR7, 0x7f, URZ ;  /* 0x0000007f07077890 */ /* 0x008fe4000fffe0ff */
[----:B------:R-:W-:Y:S02]  /*1980*/  ULEA.HI UR4, UR4, UR5, URZ, 0x5 ;  /* 0x0000000504047291 */ /* 0x000fe4000f8f28ff */
[----:B------:R-:W-:Y:S02]  /*1990*/  UIADD3 UR5, UPT, UPT, UR8, -0x1, URZ ;  /* 0xffffffff08057890 */ /* 0x000fe4000fffe0ff */
[----:B------:R-:W-:Y:S02]  /*19a0*/  USHF.R.S32.HI UR52, URZ, 0x5, UR4 ;  /* 0x00000005ff347899 */ /* 0x000fe40008011404 */
[----:B------:R-:W-:Y:S02]  /*19b0*/  UISETP.GE.U32.AND UP1, UPT, UR5, -0x3f, UPT ;  /* 0xffffffc10500788c */ /* 0x000fe4000bf26070 */
[----:B------:R-:W-:-:S02]  /*19c0*/  UISETP.LT.U32.AND UP0, UPT, UR52, 0x1a, UPT ;  /* 0x0000001a3400788c */ /* 0x000fc4000bf01070 */
[----:B------:R-:W-:Y:S02]  /*19d0*/  USHF.R.S32.HI UR4, URZ, 0x1f, UR7 ;  /* 0x0000001fff047899 */ /* 0x000fe40008011407 */
[----:B-1----:R-:W-:Y:S02]  /*19e0*/  USEL UR51, UR52, 0x1a, UP0 ;  /* 0x0000001a34337887 */ /* 0x002fe40008000000 */
[----:B------:R-:W-:Y:S02]  /*19f0*/  ULEA.HI UR4, UR4, UR7, URZ, 0x7 ;  /* 0x0000000704047291 */ /* 0x000fe4000f8f38ff */
[----:B------:R-:W-:Y:S02]  /*1a00*/  UIADD3 UR37, UPT, UPT, UR51, -0x1, URZ ;  /* 0xffffffff33257890 */ /* 0x000fe4000fffe0ff */
[----:B------:R-:W-:Y:S02]  /*1a10*/  @UP1 UIADD3 UR37, UPT, UPT, UR51, URZ, URZ ;  /* 0x000000ff33251290 */ /* 0x000fe4000fffe0ff */
[----:B------:R-:W-:-:S02]  /*1a20*/  ULOP3.LUT UR49, UR6, 0x40, URZ, 0xc0, !UPT ;  /* 0x0000004006317892 */ /* 0x000fc4000f8ec0ff */
[----:B------:R-:W-:Y:S01]  /*1a30*/  UIADD3 UR54, UPT, UPT, UR8, 0x3e, URZ ;  /* 0x0000003e08367890 */ /* 0x000fe2000fffe0ff */
[----:B------:R-:W1:Y:S01]  /*1a40*/  LDCU UR48, c[0x0][0x374] ;  /* 0x00006e80ff3077ac */ /* 0x000e620008000800 */
[----:B------:R-:W-:Y:S02]  /*1a50*/  USHF.R.S32.HI UR47, URZ, 0x7, UR4 ;  /* 0x00000007ff2f7899 */ /* 0x000fe40008011404 */
[----:B------:R-:W-:Y:S02]  /*1a60*/  UIADD3 UR53, UPT, UPT, UR52, -UR51, URZ ;  /* 0x8000003334357290 */ /* 0x000fe4000fffe0ff */
[----:B------:R-:W-:Y:S01]  /*1a70*/  UIADD3 UR37, UPT, UPT, UR37, 0x1, URZ ;  /* 0x0000000125257890 */ /* 0x000fe2000fffe0ff */
[----:B------:R-:W-:Y:S01]  /*1a80*/  UMOV UR23, 0x1 ;  /* 0x0000000100177882 */ /* 0x000fe20000000000 */
[----:B--2-4-:R-:W-:-:S10]  /*1a90*/  UMOV UR28, URZ ;  /* 0x000000ff001c7c82 */ /* 0x014fd40008000000 */
.L_x_40:
[----:B------:R-:W-:Y:S01]  /*1aa0*/  IMAD.U32 R4, RZ, RZ, UR47 ;  /* 0x0000002fff047e24 */ /* 0x000fe2000f8e00ff */
[----:B------:R-:W2:Y:S04]  /*1ab0*/  LDCU UR46, c[0x0][0x5c4] ;  /* 0x0000b880ff2e77ac */ /* 0x000ea80008000800 */
[-C--:B------:R-:W-:Y:S01]  /*1ac0*/  IABS R0, R4.reuse ;  /* 0x0000000400007213 */ /* 0x080fe20000000000 */
[----:B------:R-:W-:Y:S01]  /*1ad0*/  UMOV UR29, 0x400 ;  /* 0x00000400001d7882 */ /* 0x000fe20000000000 */
[----:B------:R-:W-:Y:S01]  /*1ae0*/  IABS R4, R4 ;  /* 0x0000000400047213 */ /* 0x000fe20000000000 */
[----:B------:R-:W-:Y:S01]  /*1af0*/  UMOV UR15, URZ ;  /* 0x000000ff000f7c82 */ /* 0x000fe20008000000 */
[----:B------:R-:W-:Y:S01]  /*1b00*/  R2UR UR6, R0 ;  /* 0x00000000000672ca */ /* 0x000fe200000e0000 */
[----:B--2---:R-:W-:-:S12]  /*1b10*/  IMAD.U32 R3, RZ, RZ, UR46 ;  /* 0x0000002eff037e24 */ /* 0x004fd8000f8e00ff */
[----:B------:R-:W2:Y:S08]  /*1b20*/  I2F.RP R0, UR6 ;  /* 0x0000000600007d06 */ /* 0x000eb00008209400 */
[----:B--2---:R-:W2:Y:S02]  /*1b30*/  MUFU.RCP R0, R0 ;  /* 0x0000000000007308 */ /* 0x004ea40000001000 */
[----:B--2---:R-:W-:-:S06]  /*1b40*/  VIADD R0, R0, 0xffffffe ;  /* 0x0ffffffe00007836 */ /* 0x004fcc0000000000 */
[----:B------:R-:W2:Y:S02]  /*1b50*/  F2I.FTZ.U32.TRUNC.NTZ R0, R0 ;  /* 0x0000000000007305 */ /* 0x000ea4000021f000 */
[----:B--2---:R-:W-:Y:S02]  /*1b60*/  R2UR UR5, R0 ;  /* 0x00000000000572ca */ /* 0x004fe400000e0000 */
[----:B------:R-:W-:Y:S01]  /*1b70*/  IABS R0, R3 ;  /* 0x0000000300007213 */ /* 0x000fe20000000000 */
[----:B------:R-:W-:-:S03]  /*1b80*/  IMAD.U32 R3, RZ, RZ, UR19 ;  /* 0x00000013ff037e24 */ /* 0x000fc6000f8e00ff */
[----:B------:R-:W-:Y:S01]  /*1b90*/  R2UR UR8, R0 ;  /* 0x00000000000872ca */ /* 0x000fe200000e0000 */
[----:B------:R-:W-:Y:S01]  /*1ba0*/  IMAD.MOV R0, RZ, RZ, -R4 ;  /* 0x000000ffff007224 */ /* 0x000fe200078e0a04 */
[----:B------:R-:W-:-:S04]  /*1bb0*/  IABS R3, R3 ;  /* 0x0000000300037213 */ /* 0x000fc80000000000 */
[----:B------:R-:W-:Y:S01]  /*1bc0*/  R2UR UR9, R3 ;  /* 0x00000000030972ca */ /* 0x000fe200000e0000 */
[----:B------:R-:W-:-:S04]  /*1bd0*/  UIADD3 UR4, UPT, UPT, URZ, -UR5, URZ ;  /* 0x80000005ff047290 */ /* 0x000fc8000fffe0ff */
[----:B------:R-:W-:Y:S02]  /*1be0*/  UIMAD UR7, UR4, UR6, URZ ;  /* 0x00000006040772a4 */ /* 0x000fe4000f8e02ff */
[----:B------:R-:W2:Y:S01]  /*1bf0*/  I2F.RP R3, UR8 ;  /* 0x0000000800037d06 */ /* 0x000ea20008209400 */
[----:B------:R-:W-:Y:S02]  /*1c00*/  UMOV UR4, URZ ;  /* 0x000000ff00047c82 */ /* 0x000fe40008000000 */
[----:B------:R-:W-:Y:S02]  /*1c10*/  UIMAD.WIDE.U32 UR4, UR5, UR7, UR4 ;  /* 0x00000007050472a5 */ /* 0x000fe4000f8e0004 */
[----:B------:R-:W-:-:S05]  /*1c20*/  R2UR UR7, R0 ;  /* 0x00000000000772ca */ /* 0x000fca00000e0000 */
[----:B------:R-:W-:Y:S02]  /*1c30*/  UMOV UR4, UR5 ;  /* 0x0000000500047c82 */ /* 0x000fe40008000000 */
[----:B------:R-:W-:Y:S01]  /*1c40*/  UIMAD.WIDE.U32 UR4, UR4, UR9, URZ ;  /* 0x00000009040472a5 */ /* 0x000fe2000f8e00ff */
[----:B--2---:R-:W2:Y:S06]  /*1c50*/  MUFU.RCP R0, R3 ;  /* 0x0000000300007308 */ /* 0x004eac0000001000 */
[----:B------:R-:W-:Y:S02]  /*1c60*/  UMOV UR4, UR5 ;  /* 0x0000000500047c82 */ /* 0x000fe40008000000 */
[----:B------:R-:W-:-:S04]  /*1c70*/  UIMAD UR5, UR4, UR7, UR9 ;  /* 0x00000007040572a4 */ /* 0x000fc8000f8e0209 */
[----:B------:R-:W-:Y:S01]  /*1c80*/  UISETP.GT.U32.AND UP0, UPT, UR6, UR5, UPT ;  /* 0x000000050600728c */ /* 0x000fe2000bf04070 */
[----:B--2---:R-:W-:Y:S02]  /*1c90*/  VIADD R0, R0, 0xffffffe ;  /* 0x0ffffffe00007836 */ /* 0x004fe40000000000 */
[----:B------:R-:W-:-:S08]  /*1ca0*/  IMAD.U32 R3, RZ, RZ, UR23 ;  /* 0x00000017ff037e24 */ /* 0x000fd0000f8e00ff */
[----:B------:R-:W-:Y:S01]  /*1cb0*/  @!UP0 UIADD3 UR5, UPT, UPT, UR5, -UR6, URZ ;  /* 0x8000000605058290 */ /* 0x000fe2000fffe0ff */
[----:B------:R-:W2:Y:S01]  /*1cc0*/  F2I.FTZ.U32.TRUNC.NTZ R0, R0 ;  /* 0x0000000000007305 */ /* 0x000ea2000021f000 */
[----:B------:R-:W-:Y:S01]  /*1cd0*/  @!UP0 UIADD3 UR4, UPT, UPT, UR4, 0x1, URZ ;  /* 0x0000000104048890 */ /* 0x000fe2000fffe0ff */
[----:B------:R-:W-:Y:S01]  /*1ce0*/  SHF.L.U32 R3, R3, 0x1f, RZ ;  /* 0x0000001f03037819 */ /* 0x000fe200000006ff */
[----:B------:R-:W-:Y:S01]  /*1cf0*/  UISETP.GE.U32.AND UP1, UPT, UR5, UR6, UPT ;  /* 0x000000060500728c */ /* 0x000fe2000bf26070 */
[----:B------:R-:W3:Y:S01]  /*1d00*/  S2UR UR6, SR_CgaCtaId ;  /* 0x00000000000679c3 */ /* 0x000ee20000008800 */
[----:B------:R-:W-:-:S04]  /*1d10*/  ULOP3.LUT UR5, UR19, UR47, URZ, 0x3c, !UPT ;  /* 0x0000002f13057292 */ /* 0x000fc8000f8e3cff */
[----:B------:R-:W-:-:S05]  /*1d20*/  UISETP.GE.AND UP0, UPT, UR5, URZ, UPT ;  /* 0x000000ff0500728c */ /* 0x000fca000bf06270 */
[----:B------:R-:W-:Y:S01]  /*1d30*/  @UP1 UIADD3 UR4, UPT, UPT, UR4, 0x1, URZ ;  /* 0x0000000104041890 */ /* 0x000fe2000fffe0ff */
[----:B--2---:R-:W-:Y:S01]  /*1d40*/  R2UR UR7, R0 ;  /* 0x00000000000772ca */ /* 0x004fe200000e0000 */
[----:B------:R-:W-:-:S05]  /*1d50*/  UISETP.NE.AND UP1, UPT, UR47, URZ, UPT ;  /* 0x000000ff2f00728c */ /* 0x000fca000bf25270 */
[----:B------:R-:W-:Y:S02]  /*1d60*/  UMOV UR5, UR4 ;  /* 0x0000000400057c82 */ /* 0x000fe40008000000 */
[----:B------:R-:W-:-:S04]  /*1d70*/  @!UP0 UIADD3 UR5, UPT, UPT, -UR5, URZ, URZ ;  /* 0x000000ff05058290 */ /* 0x000fc8000fffe1ff */
[----:B------:R-:W-:Y:S02]  /*1d80*/  @!UP1 ULOP3.LUT UR5, URZ, UR47, URZ, 0x33, !UPT ;  /* 0x0000002fff059292 */ /* 0x000fe4000f8e33ff */
[----:B---3--:R-:W-:Y:S02]  /*1d90*/  ULEA UR29, UR6, UR29, 0x18 ;  /* 0x0000001d061d7291 */ /* 0x008fe4000f8ec0ff */
[----:B------:R-:W-:Y:S02]  /*1da0*/  UIADD3 UR4, UPT, UPT, URZ, -UR7, URZ ;  /* 0x80000007ff047290 */ /* 0x000fe4000fffe0ff */
[----:B------:R-:W-:Y:S01]  /*1db0*/  IMAD.U32 R0, RZ, RZ, UR5 ;  /* 0x00000005ff007e24 */ /* 0x000fe2000f8e00ff */
[----:B------:R-:W-:Y:S02]  /*1dc0*/  ULEA UR6, UR28, UR29, 0x3 ;  /* 0x0000001d1c067291 */ /* 0x000fe4000f8e18ff */
[----:B------:R-:W-:Y:S02]  /*1dd0*/  UIMAD UR4, UR4, UR8, URZ ;  /* 0x00000008040472a4 */ /* 0x000fe4000f8e02ff */
[----:B------:R-:W-:-:S04]  /*1de0*/  IABS R0, R0 ;  /* 0x0000000000007213 */ /* 0x000fc80000000000 */
[----:B------:R-:W-:Y:S01]  /*1df0*/  R2UR UR9, R0 ;  /* 0x00000000000972ca */ /* 0x000fe200000e0000 */
[----:B------:R2:W3:Y:S01]  /*1e00*/  SYNCS.PHASECHK.TRANS64.TRYWAIT P0, [UR6+0xd0], R3 ;  /* 0x0000d003ff0075a7 */ /* 0x0004e20008001106 */
[----:B------:R-:W-:Y:S02]  /*1e10*/  UMOV UR6, URZ ;  /* 0x000000ff00067c82 */ /* 0x000fe40008000000 */
[----:B------:R-:W-:-:S07]  /*1e20*/  UIMAD.WIDE.U32 UR6, UR7, UR4, UR6 ;  /* 0x00000004070672a5 */ /* 0x000fce000f8e0006 */
[----:B------:R-:W-:Y:S02]  /*1e30*/  UMOV UR6, UR7 ;  /* 0x0000000700067c82 */ /* 0x000fe40008000000 */
[----:B------:R-:W-:-:S07]  /*1e40*/  UIMAD.WIDE.U32 UR6, UR6, UR9, URZ ;  /* 0x00000009060672a5 */ /* 0x000fce000f8e00ff */
[----:B------:R-:W-:Y:S02]  /*1e50*/  UMOV UR4, UR7 ;  /* 0x0000000700047c82 */ /* 0x000fe40008000000 */
[----:B------:R-:W-:-:S04]  /*1e60*/  UIADD3 UR6, UPT, UPT, -UR4, URZ, URZ ;  /* 0x000000ff04067290 */ /* 0x000fc8000fffe1ff */
[----:B------:R-:W-:-:S04]  /*1e70*/  UIMAD UR6, UR8, UR6, UR9 ;  /* 0x00000006080672a4 */ /* 0x000fc8000f8e0209 */
[----:B------:R-:W-:-:S11]  /*1e80*/  UISETP.GT.U32.AND UP0, UPT, UR8, UR6, UPT ;  /* 0x000000060800728c */ /* 0x000fd6000bf04070 */
[----:B------:R-:W-:Y:S02]  /*1e90*/  @!UP0 UIADD3 UR6, UPT, UPT, UR6, -UR8, URZ ;  /* 0x8000000806068290 */ /* 0x000fe4000fffe0ff */
[----:B------:R-:W-:Y:S02]  /*1ea0*/  @!UP0 UIADD3 UR4, UPT, UPT, UR4, 0x1, URZ ;  /* 0x0000000104048890 */ /* 0x000fe4000fffe0ff */
[----:B------:R-:W-:Y:S02]  /*1eb0*/  UISETP.GE.U32.AND UP1, UPT, UR6, UR8, UPT ;  /* 0x000000080600728c */ /* 0x000fe4000bf26070 */
[----:B------:R-:W-:-:S04]  /*1ec0*/  ULOP3.LUT UR6, UR5, UR46, URZ, 0x3c, !UPT ;  /* 0x0000002e05067292 */ /* 0x000fc8000f8e3cff */
[----:B------:R-:W-:Y:S02]  /*1ed0*/  UISETP.GE.AND UP0, UPT, UR6, URZ, UPT ;  /* 0x000000ff0600728c */ /* 0x000fe4000bf06270 */
[----:B------:R-:W-:-:S03]  /*1ee0*/  ULEA.HI UR6, UR21, UR21, URZ, 0x1 ;  /* 0x0000001515067291 */ /* 0x000fc6000f8f08ff */
[----:B------:R-:W-:Y:S02]  /*1ef0*/  @UP1 UIADD3 UR4, UPT, UPT, UR4, 0x1, URZ ;  /* 0x0000000104041890 */ /* 0x000fe4000fffe0ff */
[----:B------:R-:W-:Y:S02]  /*1f00*/  UISETP.NE.AND UP1, UPT, UR46, URZ, UPT ;  /* 0x000000ff2e00728c */ /* 0x000fe4000bf25270 */
[----:B------:R-:W-:-:S03]  /*1f10*/  USHF.L.U32 UR34, UR6, 0x6, URZ ;  /* 0x0000000606227899 */ /* 0x000fc600080006ff */
[----:B------:R-:W-:Y:S01]  /*1f20*/  UMOV UR36, UR4 ;  /* 0x0000000400247c82 */ /* 0x000fe20008000000 */
[----:B------:R-:W-:Y:S02]  /*1f30*/  UIADD3 UR4, UPT, UPT, -UR5, URZ, URZ ;  /* 0x000000ff05047290 */ /* 0x000fe4000fffe1ff */
[----:B------:R-:W-:Y:S02]  /*1f40*/  @!UP0 UIADD3 UR36, UPT, UPT, -UR36, URZ, URZ ;  /* 0x000000ff24248290 */ /* 0x000fe4000fffe1ff */
[----:B------:R-:W-:Y:S02]  /*1f50*/  UISETP.GE.U32.AND UP0, UPT, UR54, 0x3f, UPT ;  /* 0x0000003f3600788c */ /* 0x000fe4000bf06070 */
[----:B------:R-:W-:Y:S02]  /*1f60*/  @!UP1 ULOP3.LUT UR36, URZ, UR46, URZ, 0x33, !UPT ;  /* 0x0000002eff249292 */ /* 0x000fe4000f8e33ff */
[----:B------:R-:W-:Y:S02]  /*1f70*/  UIMAD UR4, UR47, UR4, UR19 ;  /* 0x000000042f0472a4 */ /* 0x000fe4000f8e0213 */
[----:B------:R-:W-:-:S02]  /*1f80*/  UIADD3 UR6, UPT, UPT, -UR36, URZ, URZ ;  /* 0x000000ff24067290 */ /* 0x000fc4000fffe1ff */
[----:B------:R-:W-:Y:S02]  /*1f90*/  ULOP3.LUT UR34, UR49, 0xffffff80, UR34, 0xf8, !UPT ;  /* 0xffffff8031227892 */ /* 0x000fe4000f8ef822 */
[----:B------:R-:W-:Y:S02]  /*1fa0*/  ULEA UR10, UR4, UR49, 0x7 ;  /* 0x00000031040a7291 */ /* 0x000fe4000f8e38ff */
[----:B------:R-:W-:Y:S01]  /*1fb0*/  UIMAD UR46, UR46, UR6, UR5 ;  /* 0x000000062e2e72a4 */ /* 0x000fe2000f8e0205 */
[----:B--2---:R-:W-:Y:S11]  /*1fc0*/  BRA.U !UP0, `(.L_x_23) ;  /* 0x0000000508247547 */ /* 0x004ff6000b800000 */
[----:B------:R-:W2:Y:S01]  /*1fd0*/  LDCU.64 UR12, c[0x0][0x5b0] ;  /* 0x0000b600ff0c77ac */ /* 0x000ea20008000a00 */
[----:B------:R-:W2:Y:S01]  /*1fe0*/  LDCU.64 UR8, c[0x0][0x5d8] ;  /* 0x0000bb00ff0877ac */ /* 0x000ea20008000a00 */
[----:B------:R-:W4:Y:S01]  /*1ff0*/  LDCU UR19, c[0x0][0x598] ;  /* 0x0000b300ff1377ac */ /* 0x000f220008000800 */
[----:B------:R-:W1:Y:S01]  /*2000*/  LDCU UR18, c[0x0][0x58c] ;  /* 0x0000b180ff1277ac */ /* 0x000e620008000800 */
[----:B------:R-:W1:Y:S01]  /*2010*/  LDCU UR21, c[0x0][0x59c] ;  /* 0x0000b380ff1577ac */ /* 0x000e620008000800 */
[----:B------:R-:W1:Y:S01]  /*2020*/  LDCU UR20, c[0x0][0x5a0] ;  /* 0x0000b400ff1477ac */ /* 0x000e620008000800 */
[----:B------:R-:W1:Y:S01]  /*2030*/  LDCU.64 UR16, c[0x0][0x590] ;  /* 0x0000b200ff1077ac */ /* 0x000e620008000a00 */
[----:B------:R-:W1:Y:S01]  /*2040*/  LDCU.64 UR6, c[0x0][0x5b8] ;  /* 0x0000b700ff0677ac */ /* 0x000e620008000a00 */
[----:B------:R-:W1:Y:S01]  /*2050*/  LDCU.64 UR4, c[0x0][0x5d0] ;  /* 0x0000ba00ff0477ac */ /* 0x000e620008000a00 */
[----:B--2---:R-:W-:Y:S02]  /*2060*/  UIMAD UR31, UR46, UR12, UR8 ;  /* 0x0000000c2e1f72a4 */ /* 0x004fe4000f8e0208 */
[----:B------:R-:W-:Y:S01]  /*2070*/  UIMAD UR30, UR36, UR13, UR9 ;  /* 0x0000000d241e72a4 */ /* 0x000fe2000f8e0209 */
[----:B------:R-:W-:Y:S01]  /*2080*/  UMOV UR14, URZ ;  /* 0x000000ff000e7c82 */ /* 0x000fe20008000000 */
[----:B----4-:R-:W-:-:S10]  /*2090*/  UMOV UR22, UR28 ;  /* 0x0000001c00167c82 */ /* 0x010fd40008000000 */
.L_x_29:
[----:B---3--:R-:W-:Y:S01]  /*20a0*/  @!P3 MOV R3, 0x4000 ;  /* 0x000040000003b802 */ /* 0x008fe20000000f00 */
[----:B------:R-:W-:Y:S01]  /*20b0*/  ULEA UR11, UR22, UR29, 0x3 ;  /* 0x0000001d160b7291 */ /* 0x000fe2000f8e18ff */
[----:B---34-:R-:W-:Y:S11]  /*20c0*/  @P0 BRA `(.L_x_24) ;  /* 0x0000000000100947 */ /* 0x018ff60003800000 */
[----:B------:R-:W-:Y:S04]  /*20d0*/  MOV R4, UR23 ;  /* 0x0000001700047c02 */ /* 0x000fe80008000f00 */
[----:B------:R-:W-:Y:S04]  /*20e0*/  SHF.L.U32 R4, R4, 0x1f, RZ ;  /* 0x0000001f04047819 */ /* 0x000fe800000006ff */
[----:B------:R-:W2:Y:S02]  /*20f0*/  SYNCS.PHASECHK.TRANS64.TRYWAIT P0, [UR11+0xd0], R4 ;  /* 0x0000d004ff0075a7 */ /* 0x000ea4000800110b */
[----:B--2---:R-:W-:Y:S05]  /*2100*/  @!P0 BRA `(.L_x_25) ;  /* 0x0000008400948947 */ /* 0x004fea0003800000 */
.L_x_24:
[----:B------:R3:W-:Y:S01]  /*2110*/  @!P3 SYNCS.ARRIVE.TRANS64 RZ, [UR11], R3 ;  /* 0x00000003ffffb9a7 */ /* 0x0007e2000800000b */
[----:B------:R-:W-:Y:S04]  /*2120*/  ULOP3.LUT UR8, UR38, 0x2, URZ, 0xfc, !UPT ;  /* 0x0000000226087892 */ /* 0x000fe8000f8efcff */
[----:B------:R-:W-:Y:S09]  /*2130*/  UISETP.NE.AND UP0, UPT, UR8, 0x2, UPT ;  /* 0x000000020800788c */ /* 0x000ff2000bf05270 */
[----:B------:R-:W-:Y:S05]  /*2140*/  BRA.U UP0, `(.L_x_26) ;  /* 0x0000000100047547 */ /* 0x000fea000b800000 */
[----:B-1----:R-:W-:Y:S05]  /*2150*/  BPT.TRAP 0x1 ;  /* 0x000000040000795c */ /* 0x002fea0000300000 */
.L_x_26:
[----:B------:R-:W-:Y:S04]  /*2160*/  BSSY.RECONVERGENT B0, `(.L_x_27) ;  /* 0x0000003000007945 */ /* 0x000fe80003800200 */
[----:B------:R-:W-:Y:S05]  /*2170*/  @P2 BRA `(.L_x_28) ;  /* 0x0000000000042947 */ /* 0x000fea0003800000 */
[----:B-1----:R-:W-:Y:S05]  /*2180*/  BPT.TRAP 0x1 ;  /* 0x000000040000795c */ /* 0x002fea0000300000 */
.L_x_28:
[----:B-1----:R-:W-:Y:S05]  /*2190*/  BSYNC.RECONVERGENT B0 ;  /* 0x0000000000007941 */ /* 0x002fea0003800200 */
.L_x_27:
[----:B------:R-:W-:Y:S02]  /*21a0*/  UIADD3 UR8, UPT, UPT, UR22, 0x1, URZ ;  /* 0x0000000116087890 */ /* 0x000fe4000fffe0ff */
[----:B------:R-:W-:Y:S02]  /*21b0*/  USHF.L.U32 UR35, UR14, 0x5, URZ ;  /* 0x000000050e237899 */ /* 0x000fe400080006ff */
[----:B------:R-:W-:Y:S02]  /*21c0*/  UISETP.NE.AND UP0, UPT, UR8, 0x1a, UPT ;  /* 0x0000001a0800788c */ /* 0x000fe4000bf05270 */
[----:B------:R-:W-:Y:S02]  /*21d0*/  UISETP.NE.AND UP2, UPT, UR19, 0x1, UPT ;  /* 0x000000011300788c */ /* 0x000fe4000bf45270 */
[----:B------:R-:W-:Y:S02]  /*21e0*/  USEL UR9, URZ, 0x1, UP0 ;  /* 0x00000001ff097887 */ /* 0x000fe40008000000 */
[----:B------:R-:W-:Y:S02]  /*21f0*/  USEL UR28, UR8, URZ, UP0 ;  /* 0x000000ff081c7287 */ /* 0x000fe40008000000 */
[----:B------:R-:W-:Y:S02]  /*2200*/  ULOP3.LUT UR23, UR23, UR9, URZ, 0x3c, !UPT ;  /* 0x0000000917177292 */ /* 0x000fe4000f8e3cff */
[----:B------:R-:W-:Y:S02]  /*2210*/  ULEA UR8, UR28, UR29, 0x3 ;  /* 0x0000001d1c087291 */ /* 0x000fe4000f8e18ff */
[----:B------:R-:W-:Y:S02]  /*2220*/  UISETP.NE.AND UP0, UPT, UR18, 0x1, UPT ;  /* 0x000000011200788c */ /* 0x000fe4000bf05270 */
[----:B------:R-:W-:Y:S01]  /*2230*/  UIADD3 UR26, UP1, UPT, UR42, 0x80, URZ ;  /* 0x000000802a1a7890 */ /* 0x000fe2000ff3e0ff */
[----:B--2---:R-:W-:Y:S01]  /*2240*/  MOV R0, UR23 ;  /* 0x0000001700007c02 */ /* 0x004fe20008000f00 */
[----:B------:R-:W-:Y:S02]  /*2250*/  ULEA UR15, UR22, UR29, 0xc ;  /* 0x0000001d160f7291 */ /* 0x000fe4000f8e60ff */
[----:B------:R-:W-:Y:S01]  /*2260*/  ULOP3.LUT UR33, UR11, 0xfefffff8, URZ, 0xc0, !UPT ;  /* 0xfefffff80b217892 */ /* 0x000fe2000f8ec0ff */
[----:B------:R-:W-:Y:S01]  /*2270*/  SHF.L.U32 R0, R0, 0x1f, RZ ;  /* 0x0000001f00007819 */ /* 0x000fe200000006ff */
[----:B------:R-:W-:Y:S02]  /*2280*/  UIADD3.X UR27, UPT, UPT, URZ, UR43, URZ, UP1, !UPT ;  /* 0x0000002bff1b7290 */ /* 0x000fe40008ffe4ff */
[----:B------:R-:W-:Y:S01]  /*2290*/  UIADD3 UR32, UPT, UPT, UR15, 0x4400, URZ ;  /* 0x000044000f207890 */ /* 0x000fe2000fffe0ff */
[----:B------:R2:W4:Y:S01]  /*22a0*/  SYNCS.PHASECHK.TRANS64.TRYWAIT P0, [UR8+0xd0], R0 ;  /* 0x0000d000ff0075a7 */ /* 0x0005220008001108 */
[----:B------:R-:W-:Y:S02]  /*22b0*/  UIMAD.WIDE.U32 UR8, UR35, UR16, URZ ;  /* 0x00000010230872a5 */ /* 0x000fe4000f8e00ff */
[----:B------:R-:W-:Y:S02]  /*22c0*/  UPRMT UR22, UR31, 0x40, UR30 ;  /* 0x000000401f167896 */ /* 0x000fe4000800001e */
[----:B------:R-:W-:Y:S02]  /*22d0*/  USHF.R.U32.HI UR9, URZ, UR17, UR9 ;  /* 0x00000011ff097299 */ /* 0x000fe40008011609 */
[----:B------:R-:W-:Y:S02]  /*22e0*/  UIADD3 UR14, UPT, UPT, UR14, 0x1, URZ ;  /* 0x000000010e0e7890 */ /* 0x000fe4000fffe0ff */
[----:B------:R-:W-:Y:S02]  /*22f0*/  USEL UR9, UR35, UR9, !UP0 ;  /* 0x0000000923097287 */ /* 0x000fe4000c000000 */
[----:B------:R-:W-:Y:S02]  /*2300*/  UIADD3 UR24, UP0, UPT, UR42, 0x180, URZ ;  /* 0x000001802a187890 */ /* 0x000fe4000ff1e0ff */
[----:B------:R-:W-:Y:S02]  /*2310*/  UIMAD.WIDE.U32 UR12, UR9, UR21, URZ ;  /* 0x00000015090c72a5 */ /* 0x000fe4000f8e00ff */
[----:B------:R-:W-:Y:S02]  /*2320*/  UIADD3 UR11, UPT, UPT, -UR9, URZ, URZ ;  /* 0x000000ff090b7290 */ /* 0x000fe4000fffe1ff */
[----:B------:R-:W-:Y:S02]  /*2330*/  USHF.R.U32.HI UR13, URZ, UR20, UR13 ;  /* 0x00000014ff0d7299 */ /* 0x000fe4000801160d */
[----:B------:R-:W-:Y:S02]  /*2340*/  UIMAD UR11, UR18, UR11, UR35 ;  /* 0x0000000b120b72a4 */ /* 0x000fe4000f8e0223 */
[----:B------:R-:W-:Y:S02]  /*2350*/  USEL UR13, UR9, UR13, !UP2 ;  /* 0x0000000d090d7287 */ /* 0x000fe4000d000000 */
[----:B------:R-:W-:Y:S02]  /*2360*/  UIMAD UR11, UR11, UR6, UR4 ;  /* 0x000000060b0b72a4 */ /* 0x000fe4000f8e0204 */
[----:B------:R-:W-:Y:S02]  /*2370*/  UIADD3 UR8, UPT, UPT, -UR13, URZ, URZ ;  /* 0x000000ff0d087290 */ /* 0x000fe4000fffe1ff */
[----:B------:R-:W-:Y:S02]  /*2380*/  UIADD3.X UR25, UPT, UPT, URZ, UR43, URZ, UP0, !UPT ;  /* 0x0000002bff197290 */ /* 0x000fe400087fe4ff */
[----:B------:R-:W-:Y:S02]  /*2390*/  UIMAD UR9, UR19, UR8, UR9 ;  /* 0x00000008130972a4 */ /* 0x000fe4000f8e0209 */
[----:B------:R-:W-:Y:S01]  /*23a0*/  UIADD3 UR8, UPT, UPT, UR15, 0x1e400, URZ ;  /* 0x0001e4000f087890 */ /* 0x000fe2000fffe0ff */
[----:B------:R-:W-:Y:S01]  /*23b0*/  UMOV UR40, 0x0 ;  /* 0x0000000000287882 */ /* 0x000fe20000000000 */
[----:B------:R-:W-:Y:S01]  /*23c0*/  UMOV UR41, 0x10000000 ;  /* 0x1000000000297882 */ /* 0x000fe20000000000 */
[----:B------:R-:W-:Y:S01]  /*23d0*/  UIMAD UR12, UR9, UR7, UR5 ;  /* 0x00000007090c72a4 */ /* 0x000fe2000f8e0205 */
[----:B------:R-:W-:Y:S01]  /*23e0*/  UTMALDG.2D.2CTA [UR32], [UR26], desc[UR40] ;  /* 0x000028201a0075b4 */ /* 0x000fe20008209000 */
[----:B------:R-:W-:Y:S01]  /*23f0*/  UPRMT UR15, UR22, 0x5410, URZ ;  /* 0x00005410160f7896 */ /* 0x000fe200080000ff */
[----:B------:R-:W-:Y:S01]  /*2400*/  UMOV UR9, UR33 ;  /* 0x0000002100097c82 */ /* 0x000fe20008000000 */
[----:B------:R-:W-:Y:S01]  /*2410*/  UISETP.NE.AND UP0, UPT, UR14, UR37, UPT ;  /* 0x000000250e00728c */ /* 0x000fe2000bf05270 */
[----:B------:R-:W-:Y:S06]  /*2420*/  UMOV UR22, UR28 ;  /* 0x0000001c00167c82 */ /* 0x000fec0008000000 */
[----:B------:R1:W-:Y:S02]  /*2430*/  UTMALDG.4D.IM2COL.2CTA [UR8], [UR24], UR15, desc[UR40] ;  /* 0x00002808180073b4 */ /* 0x0003e4000825900f */
[----:B-1----:R-:W-:Y:S01]  /*2440*/  UMOV UR15, UR37 ;  /* 0x00000025000f7c82 */ /* 0x002fe20008000000 */
[----:B--2---:R-:W-:Y:S05]  /*2450*/  BRA.U UP0, `(.L_x_29) ;  /* 0xfffffffd00107547 */ /* 0x004fea000b83ffff */
.L_x_23:
[----:B------:R-:W-:Y:S01]  /*2460*/  ULEA UR4, UR28, UR29, 0x3 ;  /* 0x0000001d1c047291 */ /* 0x000fe2000f8e18ff */
[----:B------:R-:W-:Y:S01]  /*2470*/  MOV R0, UR23 ;  /* 0x0000001700007c02 */ /* 0x000fe20008000f00 */
[----:B------:R-:W-:Y:S01]  /*2480*/  @!P1 SYNCS.ARRIVE.TRANS64.A1T0 RZ, [UR29+0x1e8], RZ ;  /* 0x0001e8ffffff99a7 */ /* 0x000fe2000810001d */
[----:B------:R-:W-:Y:S02]  /*2490*/  UISETP.GT.AND UP0, UPT, UR52, UR51, UPT ;  /* 0x000000333400728c */ /* 0x000fe4000bf04270 */
[----:B------:R-:W-:-:S04]  /*24a0*/  SHF.L.U32 R0, R0, 0x1f, RZ ;  /* 0x0000001f00007819 */ /* 0x000fc800000006ff */
[----:B---34-:R2:W3:Y:S03]  /*24b0*/  SYNCS.PHASECHK.TRANS64.TRYWAIT P0, [UR4+0xd0], R0 ;  /* 0x0000d000ff0075a7 */ /* 0x0184e60008001104 */
[----:B------:R-:W-:Y:S05]  /*24c0*/  BRA.U !UP0, `(.L_x_30) ;  /* 0x0000000508207547 */ /* 0x000fea000b800000 */
[----:B------:R-:W4:Y:S01]  /*24d0*/  LDCU.64 UR12, c[0x0][0x5b0] ;  /* 0x0000b600ff0c77ac */ /* 0x000f220008000a00 */
[----:B------:R-:W4:Y:S01]  /*24e0*/  LDCU.64 UR8, c[0x0][0x5d8] ;  /* 0x0000bb00ff0877ac */ /* 0x000f220008000a00 */
[----:B------:R-:W1:Y:S01]  /*24f0*/  LDCU UR18, c[0x0][0x598] ;  /* 0x0000b300ff1277ac */ /* 0x000e620008000800 */
[----:B------:R-:W1:Y:S01]  /*2500*/  LDCU UR14, c[0x0][0x58c] ;  /* 0x0000b180ff0e77ac */ /* 0x000e620008000800 */
[----:B------:R-:W1:Y:S01]  /*2510*/  LDCU UR20, c[0x0][0x59c] ;  /* 0x0000b380ff1477ac */ /* 0x000e620008000800 */
[----:B------:R-:W1:Y:S01]  /*2520*/  LDCU UR19, c[0x0][0x5a0] ;  /* 0x0000b400ff1377ac */ /* 0x000e620008000800 */
[----:B----4-:R-:W-:Y:S01]  /*2530*/  UIMAD UR30, UR36, UR13, UR9 ;  /* 0x0000000d241e72a4 */ /* 0x010fe2000f8e0209 */
[----:B------:R-:W4:Y:S01]  /*2540*/  LDCU.64 UR16, c[0x0][0x590] ;  /* 0x0000b200ff1077ac */ /* 0x000f220008000a00 */
[----:B------:R-:W1:Y:S01]  /*2550*/  LDCU.64 UR6, c[0x0][0x5b8] ;  /* 0x0000b700ff0677ac */ /* 0x000e620008000a00 */
[----:B------:R-:W1:Y:S01]  /*2560*/  LDCU.64 UR4, c[0x0][0x5d0] ;  /* 0x0000ba00ff0477ac */ /* 0x000e620008000a00 */
[----:B------:R-:W-:-:S02]  /*2570*/  UIMAD UR31, UR46, UR12, UR8 ;  /* 0x0000000c2e1f72a4 */ /* 0x000fc4000f8e0208 */
[----:B------:R-:W-:Y:S01]  /*2580*/  UIADD3 UR36, UPT, UPT, UR53, UR15, URZ ;  /* 0x0000000f35247290 */ /* 0x000fe2000fffe0ff */
[----:B------:R-:W-:-:S11]  /*2590*/  UMOV UR21, UR28 ;  /* 0x0000001c00157c82 */ /* 0x000fd60008000000 */
.L_x_36:
[----:B---3--:R-:W-:Y:S01]  /*25a0*/  @!P3 MOV R3, 0x4000 ;  /* 0x000040000003b802 */ /* 0x008fe20000000f00 */
[----:B------:R-:W-:Y:S01]  /*25b0*/  ULEA UR11, UR21, UR29, 0x3 ;  /* 0x0000001d150b7291 */ /* 0x000fe2000f8e18ff */
[----:B--23--:R-:W-:Y:S11]  /*25c0*/  @P0 BRA `(.L_x_31) ;  /* 0x0000000000100947 */ /* 0x00cff60003800000 */
[----:B------:R-:W-:Y:S04]  /*25d0*/  MOV R4, UR23 ;  /* 0x0000001700047c02 */ /* 0x000fe80008000f00 */
[----:B------:R-:W-:Y:S04]  /*25e0*/  SHF.L.U32 R4, R4, 0x1f, RZ ;  /* 0x0000001f04047819 */ /* 0x000fe800000006ff */
[----:B------:R-:W3:Y:S02]  /*25f0*/  SYNCS.PHASECHK.TRANS64.TRYWAIT P0, [UR11+0xd0], R4 ;  /* 0x0000d004ff0075a7 */ /* 0x000ee4000800110b */
[----:B---3--:R-:W-:Y:S05]  /*2600*/  @!P0 BRA `(.L_x_32) ;  /* 0x00000080006c8947 */ /* 0x008fea0003800000 */
.L_x_31:
[----:B------:R3:W-:Y:S01]  /*2610*/  @!P3 SYNCS.ARRIVE.TRANS64 RZ, [UR11], R3 ;  /* 0x00000003ffffb9a7 */ /* 0x0007e2000800000b */
[----:B------:R-:W-:Y:S04]  /*2620*/  ULOP3.LUT UR8, UR38, 0x2, URZ, 0xfc, !UPT ;  /* 0x0000000226087892 */ /* 0x000fe8000f8efcff */
[----:B------:R-:W-:Y:S09]  /*2630*/  UISETP.NE.AND UP0, UPT, UR8, 0x2, UPT ;  /* 0x000000020800788c */ /* 0x000ff2000bf05270 */
[----:B------:R-:W-:Y:S05]  /*2640*/  BRA.U UP0, `(.L_x_33) ;  /* 0x0000000100047547 */ /* 0x000fea000b800000 */
[----:B-1--4-:R-:W-:Y:S05]  /*2650*/  BPT.TRAP 0x1 ;  /* 0x000000040000795c */ /* 0x012fea0000300000 */
.L_x_33:
[----:B------:R-:W-:Y:S04]  /*2660*/  BSSY.RECONVERGENT B0, `(.L_x_34) ;  /* 0x0000003000007945 */ /* 0x000fe80003800200 */
[----:B------:R-:W-:Y:S05]  /*2670*/  @P2 BRA `(.L_x_35) ;  /* 0x0000000000042947 */ /* 0x000fea0003800000 */
[----:B-1--4-:R-:W-:Y:S05]  /*2680*/  BPT.TRAP 0x1 ;  /* 0x000000040000795c */ /* 0x012fea0000300000 */
.L_x_35:
[----:B-1--4-:R-:W-:Y:S05]  /*2690*/  BSYNC.RECONVERGENT B0 ;  /* 0x0000000000007941 */ /* 0x012fea0003800200 */
.L_x_34:
        /* <DEDUP_REMOVED lines=16> */
[----:B------:R1:W2:Y:S01]  /*27a0*/  SYNCS.PHASECHK.TRANS64.TRYWAIT P0, [UR8+0xd0], R0 ;  /* 0x0000d000ff0075a7 */ /* 0x0002a20008001108 */
        /* <DEDUP_REMOVED lines=14> */
[----:B------:R-:W-:Y:S01]  /*2890*/  UIMAD UR9, UR18, UR8, UR9 ;  /* 0x00000008120972a4 */ /* 0x000fe2000f8e0209 */
[----:B------:R-:W-:Y:S01]  /*28a0*/  UMOV UR40, 0x0 ;  /* 0x0000000000287882 */ /* 0x000fe20000000000 */
[----:B------:R-:W-:Y:S01]  /*28b0*/  UMOV UR41, 0x10000000 ;  /* 0x1000000000297882 */ /* 0x000fe20000000000 */
[----:B------:R-:W-:Y:S01]  /*28c0*/  UIADD3 UR8, UPT, UPT, UR21, 0x1e400, URZ ;  /* 0x0001e40015087890 */ /* 0x000fe2000fffe0ff */
[----:B------:R-:W-:Y:S01]  /*28d0*/  UTMALDG.2D.2CTA [UR32], [UR26], desc[UR40] ;  /* 0x000028201a0075b4 */ /* 0x000fe20008209000 */
[----:B------:R-:W-:Y:S02]  /*28e0*/  UIMAD UR12, UR9, UR7, UR5 ;  /* 0x00000007090c72a4 */ /* 0x000fe4000f8e0205 */
[----:B------:R-:W-:Y:S01]  /*28f0*/  UPRMT UR21, UR22, 0x5410, URZ ;  /* 0x0000541016157896 */ /* 0x000fe200080000ff */
[----:B------:R-:W-:Y:S01]  /*2900*/  UMOV UR9, UR33 ;  /* 0x0000002100097c82 */ /* 0x000fe20008000000 */
[----:B------:R-:W-:Y:S07]  /*2910*/  UISETP.NE.AND UP0, UPT, UR15, UR36, UPT ;  /* 0x000000240f00728c */ /* 0x000fee000bf05270 */
[----:B------:R4:W-:Y:S02]  /*2920*/  UTMALDG.4D.IM2COL.2CTA [UR8], [UR24], UR21, desc[UR40] ;  /* 0x00002808180073b4 */ /* 0x0009e40008259015 */
[----:B----4-:R-:W-:Y:S01]  /*2930*/  UMOV UR21, UR28 ;  /* 0x0000001c00157c82 */ /* 0x010fe20008000000 */
[----:B-1----:R-:W-:Y:S05]  /*2940*/  BRA.U UP0, `(.L_x_36) ;  /* 0xfffffffd00147547 */ /* 0x002fea000b83ffff */
.L_x_30:
[----:B---3--:R-:W-:Y:S01]  /*2950*/  SHF.L.U32 R3, R2, 0x1f, RZ ;  /* 0x0000001f02037819 */ /* 0x008fe200000006ff */
[----:B------:R-:W-:-:S03]  /*2960*/  NOP ;  /* 0x0000000000007918 */ /* 0x000fc60000000000 */
[----:B--2---:R-:W2:Y:S02]  /*2970*/  SYNCS.PHASECHK.TRANS64.TRYWAIT P0, [UR29+0x1f0], R3 ;  /* 0x0001f003ff0075a7 */ /* 0x004ea4000800111d */
[----:B--2---:R-:W-:Y:S05]  /*2980*/  @!P0 BRA `(.L_x_37) ;  /* 0x0000007c00a48947 */ /* 0x004fea0003800000 */
.L_x_168:
[----:B------:R-:W3:Y:S01]  /*2990*/  LDS.128 R4, [UR29+0x230] ;  /* 0x0002301dff047984 */ /* 0x000ee20008000c00 */
[----:B------:R-:W-:Y:S02]  /*29a0*/  UIADD3 UR4, UPT, UPT, UR29, 0x1f8, URZ ;  /* 0x000001f81d047890 */ /* 0x000fe4000fffe0ff */
[----:B------:R-:W-:Y:S01]  /*29b0*/  UISETP.GE.AND UP0, UPT, UR39, 0x1, UPT ;  /* 0x000000012700788c */ /* 0x000fe2000bf06270 */
[----:B------:R-:W-:Y:S01]  /*29c0*/  @!PT LDS RZ, [RZ] ;  /* 0x00000000fffff984 */ /* 0x000fe20000000800 */
[----:B------:R-:W-:Y:S01]  /*29d0*/  @!PT LDS RZ, [RZ] ;  /* 0x00000000fffff984 */ /* 0x000fe20000000800 */
[----:B------:R-:W-:Y:S01]  /*29e0*/  @!PT LDS RZ, [RZ] ;  /* 0x00000000fffff984 */ /* 0x000fe20000000800 */
[----:B------:R-:W-:Y:S01]  /*29f0*/  @!PT LDS RZ, [RZ] ;  /* 0x00000000fffff984 */ /* 0x000fe20000000800 */
[----:B------:R4:W-:Y:S06]  /*2a00*/  MEMBAR.ALL.CTA ;  /* 0x0000000000007992 */ /* 0x0009ec0000008000 */
[----:B----4-:R-:W4:Y:S01]  /*2a10*/  FENCE.VIEW.ASYNC.S ;  /* 0x00000000000073c6 */ /* 0x010f220000000000 */
[----:B------:R-:W-:-:S09]  /*2a20*/  UPRMT UR4, URZ, 0x654, UR4 ;  /* 0x00000654ff047896 */ /* 0x000fd20008000004 */
[----:B----4-:R-:W-:Y:S01]  /*2a30*/  SYNCS.ARRIVE.TRANS64.RED.A1T0 RZ, [UR4], RZ ;  /* 0x000000ffffff79a7 */ /* 0x010fe20008100404 */
[----:B---3--:R-:W-:-:S13]  /*2a40*/  LOP3.LUT P0, RZ, R6, 0x1, RZ, 0xc0, !PT ;  /* 0x0000000106ff7812 */ /* 0x008fda000780c0ff */
[----:B------:R-:W-:Y:S01]  /*2a50*/  VOTEU.ANY UP1, P0 ;  /* 0x0000000000ff7886 */ /* 0x000fe20000020100 */
[----:B------:R-:W-:-:S13]  /*2a60*/  PLOP3.LUT P0, PT, PT, PT, UP1, 0x80, 0x8 ;  /* 0x000000000008781c */ /* 0x000fda0003f0f018 */
[----:B--2---:R-:W-:Y:S02]  /*2a70*/  @P0 MOV R0, R4 ;  /* 0x0000000400000202 */ /* 0x004fe40000000f00 */
[----:B------:R-:W-:Y:S02]  /*2a80*/  @P0 LOP3.LUT R4, R5, 0xffff, RZ, 0xc0, !PT ;  /* 0x0000ffff05040812 */ /* 0x000fe400078ec0ff */
[----:B------:R-:W-:Y:S02]  /*2a90*/  @P0 R2UR UR6, R0 ;  /* 0x00000000000602ca */ /* 0x000fe400000e0000 */
[----:B------:R-:W-:-:S11]  /*2aa0*/  @P0 R2UR UR5, R4 ;  /* 0x00000000040502ca */ /* 0x000fd600000e0000 */
[----:B------:R-:W-:Y:S02]  /*2ab0*/  @UP1 UMOV UR45, UR6 ;  /* 0x00000006002d1c82 */ /* 0x000fe40008000000 */
[----:B------:R-:W-:Y:S01]  /*2ac0*/  @UP1 UMOV UR44, UR5 ;  /* 0x00000005002c1c82 */ /* 0x000fe20008000000 */
[----:B------:R-:W-:Y:S05]  /*2ad0*/  BRA.U !UP0, `(.L_x_38) ;  /* 0x0000000108d47547 */ /* 0x000fea000b800000 */
[----:B------:R-:W1:Y:S01]  /*2ae0*/  LDCU.128 UR16, c[0x0][0xb10] ;  /* 0x00016200ff1077ac */ /* 0x000e620008000c00 */
[----:B------:R-:W2:Y:S01]  /*2af0*/  LDCU UR21, c[0x0][0xb20] ;  /* 0x00016400ff1577ac */ /* 0x000ea20008000800 */
[----:B------:R-:W3:Y:S01]  /*2b00*/  LDCU UR20, c[0x0][0xb0c] ;  /* 0x00016180ff1477ac */ /* 0x000ee20008000800 */
[----:B------:R-:W4:Y:S01]  /*2b10*/  LDCU.64 UR8, c[0x0][0xb28] ;  /* 0x00016500ff0877ac */ /* 0x000f220008000a00 */
[----:B------:R-:W-:Y:S02]  /*2b20*/  UISETP.NE.AND UP3, UPT, UR39, 0x1, UPT ;  /* 0x000000012700788c */ /* 0x000fe4000bf65270 */
[----:B-1----:R-:W-:Y:S02]  /*2b30*/  UIMAD.WIDE.U32 UR4, UR48, UR19, URZ ;  /* 0x00000013300472a5 */ /* 0x002fe4000f8e00ff */
[----:B------:R-:W-:Y:S02]  /*2b40*/  UIMAD.WIDE.U32 UR6, UR50, UR16, URZ ;  /* 0x00000010320672a5 */ /* 0x000fe4000f8e00ff */
[----:B------:R-:W-:-:S02]  /*2b50*/  UISETP.NE.AND UP0, UPT, UR18, 0x1, UPT ;  /* 0x000000011200788c */ /* 0x000fc4000bf05270 */
[----:B------:R-:W-:Y:S01]  /*2b60*/  UIMAD.WIDE.U32 UR12, UR44, UR19, URZ ;  /* 0x000000132c0c72a5 */ /* 0x000fe2000f8e00ff */
[----:B------:R-:W-:Y:S01]  /*2b70*/  UMOV UR4, UR5 ;  /* 0x0000000500047c82 */ /* 0x000fe20008000000 */
[----:B---3--:R-:W-:Y:S02]  /*2b80*/  UISETP.NE.AND UP2, UPT, UR20, 0x1, UPT ;  /* 0x000000011400788c */ /* 0x008fe4000bf45270 */
[----:B--2---:R-:W-:Y:S02]  /*2b90*/  USHF.R.U32.HI UR5, URZ, UR21, UR4 ;  /* 0x00000015ff057299 */ /* 0x004fe40008011604 */
[----:B------:R-:W-:Y:S01]  /*2ba0*/  UIMAD.WIDE.U32 UR14, UR45, UR16, URZ ;  /* 0x000000102d0e72a5 */ /* 0x000fe2000f8e00ff */
[----:B------:R-:W-:Y:S01]  /*2bb0*/  UMOV UR4, UR7 ;  /* 0x0000000700047c82 */ /* 0x000fe20008000000 */
[----:B------:R-:W-:Y:S02]  /*2bc0*/  USEL UR5, UR48, UR5, !UP0 ;  /* 0x0000000530057287 */ /* 0x000fe4000c000000 */
[----:B------:R-:W-:-:S02]  /*2bd0*/  USHF.R.U32.HI UR4, URZ, UR17, UR4 ;  /* 0x00000011ff047299 */ /* 0x000fc40008011604 */
[----:B----4-:R-:W-:Y:S02]  /*2be0*/  UIMAD.WIDE.U32 UR10, UR5, UR8, URZ ;  /* 0x00000008050a72a5 */ /* 0x010fe4000f8e00ff */
[----:B------:R-:W-:Y:S01]  /*2bf0*/  USEL UR6, UR50, UR4, !UP2 ;  /* 0x0000000432067287 */ /* 0x000fe2000d000000 */
[----:B------:R-:W-:Y:S02]  /*2c00*/  UMOV UR14, UR15 ;  /* 0x0000000f000e7c82 */ /* 0x000fe40008000000 */
[----:B------:R-:W-:Y:S01]  /*2c10*/  UMOV UR4, UR13 ;  /* 0x0000000d00047c82 */ /* 0x000fe20008000000 */
[----:B------:R-:W-:Y:S01]  /*2c20*/  UIMAD.WIDE.U32 UR12, UR6, UR8, URZ ;  /* 0x00000008060c72a5 */ /* 0x000fe2000f8e00ff */
[----:B------:R-:W-:Y:S01]  /*2c30*/  UMOV UR10, UR11 ;  /* 0x0000000b000a7c82 */ /* 0x000fe20008000000 */
[----:B------:R-:W-:Y:S02]  /*2c40*/  USHF.R.U32.HI UR4, URZ, UR21, UR4 ;  /* 0x00000015ff047299 */ /* 0x000fe40008011604 */
[----:B------:R-:W-:-:S03]  /*2c50*/  @UP3 USHF.R.U32.HI UR5, URZ, UR9, UR10 ;  /* 0x00000009ff053299 */ /* 0x000fc6000801160a */
[----:B------:R-:W-:Y:S01]  /*2c60*/  UMOV UR12, UR13 ;  /* 0x0000000d000c7c82 */ /* 0x000fe20008000000 */
[----:B------:R-:W-:Y:S02]  /*2c70*/  USHF.R.U32.HI UR17, URZ, UR17, UR14 ;  /* 0x00000011ff117299 */ /* 0x000fe4000801160e */
[----:B------:R-:W-:Y:S02]  /*2c80*/  USEL UR4, UR44, UR4, !UP0 ;  /* 0x000000042c047287 */ /* 0x000fe4000c000000 */
[----:B------:R-:W-:Y:S02]  /*2c90*/  @UP3 USHF.R.U32.HI UR6, URZ, UR9, UR12 ;  /* 0x00000009ff063299 */ /* 0x000fe4000801160c */
[----:B------:R-:W-:Y:S02]  /*2ca0*/  UIMAD UR7, UR39, UR5, URZ ;  /* 0x00000005270772a4 */ /* 0x000fe4000f8e02ff */
[----:B------:R-:W-:Y:S02]  /*2cb0*/  USEL UR5, UR45, UR17, !UP2 ;  /* 0x000000112d057287 */ /* 0x000fe4000d000000 */
[----:B------:R-:W-:-:S02]  /*2cc0*/  UIMAD UR12, UR39, UR6, URZ ;  /* 0x00000006270c72a4 */ /* 0x000fc4000f8e02ff */
[----:B------:R-:W-:Y:S02]  /*2cd0*/  UISETP.GE.AND UP0, UPT, UR4, UR7, UPT ;  /* 0x000000070400728c */ /* 0x000fe4000bf06270 */
[----:B------:R-:W-:Y:S02]  /*2ce0*/  UIMAD.WIDE.U32 UR10, UR4, UR8, URZ ;  /* 0x00000008040a72a5 */ /* 0x000fe4000f8e00ff */
[----:B------:R-:W-:Y:S02]  /*2cf0*/  UISETP.GE.OR UP0, UPT, UR5, UR12, UP0 ;  /* 0x0000000c0500728c */ /* 0x000fe40008706670 */
[----:B------:R-:W-:Y:S02]  /*2d00*/  UIMAD.WIDE.U32 UR12, UR5, UR8, URZ ;  /* 0x00000008050c72a5 */ /* 0x000fe4000f8e00ff */
[----:B------:R-:W-:Y:S01]  /*2d10*/  UIADD3 UR10, UPT, UPT, -UR4, URZ, URZ ;  /* 0x000000ff040a7290 */ /* 0x000fe2000fffe1ff */
[----:B------:R-:W-:Y:S01]  /*2d20*/  UMOV UR8, UR11 ;  /* 0x0000000b00087c82 */ /* 0x000fe20008000000 */
[----:B------:R-:W-:-:S02]  /*2d30*/  UIADD3 UR11, UPT, UPT, -UR5, URZ, URZ ;  /* 0x000000ff050b7290 */ /* 0x000fc4000fffe1ff */
[----:B------:R-:W-:-:S03]  /*2d40*/  USHF.R.U32.HI UR8, URZ, UR9, UR8 ;  /* 0x00000009ff087299 */ /* 0x000fc60008011608 */
[----:B------:R-:W-:Y:S01]  /*2d50*/  @!UP0 UMOV UR7, UR13 ;  /* 0x0000000d00078c82 */ /* 0x000fe20008000000 */
[----:B------:R-:W-:Y:S02]  /*2d60*/  UIMAD UR10, UR18, UR10, UR44 ;  /* 0x0000000a120a72a4 */ /* 0x000fe4000f8e022c */
[----:B------:R-:W-:Y:S02]  /*2d70*/  USEL UR8, UR4, UR8, !UP3 ;  /* 0x0000000804087287 */ /* 0x000fe4000d800000 */
[----:B------:R-:W-:Y:S02]  /*2d80*/  @!UP0 USHF.R.U32.HI UR7, URZ, UR9, UR7 ;  /* 0x00000009ff078299 */ /* 0x000fe40008011607 */
[----:B------:R-:W-:Y:S02]  /*2d90*/  UIADD3 UR9, UPT, UPT, -UR8, URZ, URZ ;  /* 0x000000ff08097290 */ /* 0x000fe4000fffe1ff */
[----:B------:R-:W-:Y:S02]  /*2da0*/  @!UP0 USEL UR7, UR5, UR7, !UP3 ;  /* 0x0000000705078287 */ /* 0x000fe4000d800000 */
[----:B------:R-:W-:-:S02]  /*2db0*/  UIMAD UR9, UR39, UR9, UR4 ;  /* 0x00000009270972a4 */ /* 0x000fc4000f8e0204 */
[----:B------:R-:W-:Y:S02]  /*2dc0*/  @!UP0 UIADD3 UR8, UPT, UPT, UR8, -UR7, URZ ;  /* 0x8000000708088290 */ /* 0x000fe4000fffe0ff */
[----:B------:R-:W-:Y:S02]  /*2dd0*/  @!UP0 UIMAD UR7, UR9, UR6, UR7 ;  /* 0x00000006090782a4 */ /* 0x000fe4000f8e0207 */
[----:B------:R-:W-:Y:S02]  /*2de0*/  @!UP0 UIMAD UR4, UR39, UR8, UR5 ;  /* 0x00000008270482a4 */ /* 0x000fe4000f8e0205 */
[----:B------:R-:W-:Y:S02]  /*2df0*/  UIMAD UR6, UR20, UR11, UR45 ;  /* 0x0000000b140672a4 */ /* 0x000fe4000f8e022d */
[----:B------:R-:W-:Y:S01]  /*2e00*/  UIMAD UR44, UR4, UR18, UR10 ;  /* 0x00000012042c72a4 */ /* 0x000fe2000f8e020a */
[----:B------:R-:W-:Y:S02]  /*2e10*/  @!UP0 UMOV UR5, UR7 ;  /* 0x0000000700058c82 */ /* 0x000fe40008000000 */
[----:B------:R-:W-:-:S12]  /*2e20*/  UIMAD UR45, UR5, UR20, UR6 ;  /* 0x00000014052d72a4 */ /* 0x000fd8000f8e0206 */
.L_x_38:
[----:B------:R-:W2:Y:S02]  /*2e30*/  LDCU UR4, c[0x0][0xb30] ;  /* 0x00016600ff0477ac */ /* 0x000ea40008000800 */
[----:B--2---:R-:W-:-:S09]  /*2e40*/  UISETP.NE.AND UP0, UPT, UR4, 0x1, UPT ;  /* 0x000000010400788c */ /* 0x004fd2000bf05270 */
[----:B------:R-:W-:Y:S05]  /*2e50*/  BRA.U UP0, `(.L_x_39) ;  /* 0x0000000100447547 */ /* 0x000fea000b800000 */
[----:B------:R-:W2:Y:S01]  /*2e60*/  LDCU.128 UR8, c[0x0][0xb10] ;  /* 0x00016200ff0877ac */ /* 0x000ea20008000c00 */
[----:B------:R-:W3:Y:S01]  /*2e70*/  LDCU UR12, c[0x0][0xb0c] ;  /* 0x00016180ff0c77ac */ /* 0x000ee20008000800 */
[----:B------:R-:W4:Y:S01]  /*2e80*/  LDCU UR13, c[0x0][0xb20] ;  /* 0x00016400ff0d77ac */ /* 0x000f220008000800 */
[----:B--2---:R-:W-:Y:S02]  /*2e90*/  UIMAD.WIDE.U32 UR6, UR45, UR8, URZ ;  /* 0x000000082d0672a5 */ /* 0x004fe4000f8e00ff */
[----:B------:R-:W-:Y:S02]  /*2ea0*/  UIMAD.WIDE.U32 UR4, UR44, UR11, URZ ;  /* 0x0000000b2c0472a5 */ /* 0x000fe4000f8e00ff */
[----:B---3--:R-:W-:Y:S02]  /*2eb0*/  UISETP.NE.AND UP2, UPT, UR12, 0x1, UPT ;  /* 0x000000010c00788c */ /* 0x008fe4000bf45270 */
[----:B------:R-:W-:Y:S01]  /*2ec0*/  UISETP.NE.AND UP0, UPT, UR10, 0x1, UPT ;  /* 0x000000010a00788c */ /* 0x000fe2000bf05270 */
[----:B------:R-:W-:-:S02]  /*2ed0*/  UMOV UR6, UR7 ;  /* 0x0000000700067c82 */ /* 0x000fc40008000000 */
[----:B------:R-:W-:Y:S01]  /*2ee0*/  UMOV UR4, UR5 ;  /* 0x0000000500047c82 */ /* 0x000fe20008000000 */
[----:B------:R-:W-:Y:S02]  /*2ef0*/  USHF.R.U32.HI UR6, URZ, UR9, UR6 ;  /* 0x00000009ff067299 */ /* 0x000fe40008011606 */
[----:B----4-:R-:W-:Y:S02]  /*2f00*/  USHF.R.U32.HI UR4, URZ, UR13, UR4 ;  /* 0x0000000dff047299 */ /* 0x010fe40008011604 */
[----:B------:R-:W-:Y:S02]  /*2f10*/  USEL UR5, UR45, UR6, !UP2 ;  /* 0x000000062d057287 */ /* 0x000fe4000d000000 */
[----:B------:R-:W-:-:S04]  /*2f20*/  USEL UR4, UR44, UR4, !UP0 ;  /* 0x000000042c047287 */ /* 0x000fc8000c000000 */
[----:B------:R-:W-:Y:S02]  /*2f30*/  UIADD3 UR6, UPT, UPT, UR5, -UR4, URZ ;  /* 0x8000000405067290 */ /* 0x000fe4000fffe0ff */
[----:B------:R-:W-:Y:S02]  /*2f40*/  UIADD3 UR4, UPT, UPT, -UR5, UR4, URZ ;  /* 0x0000000405047290 */ /* 0x000fe4000fffe1ff */
[----:B------:R-:W-:Y:S02]  /*2f50*/  UIMAD UR44, UR6, UR10, UR44 ;  /* 0x0000000a062c72a4 */ /* 0x000fe4000f8e022c */
[----:B------:R-:W-:-:S12]  /*2f60*/  UIMAD UR45, UR4, UR12, UR45 ;  /* 0x0000000c042d72a4 */ /* 0x000fd8000f8e022d */
.L_x_39:
[----:B------:R-:W-:Y:S02]  /*2f70*/  R2UR UR5, R52 ;  /* 0x00000000340572ca */ /* 0x000fe400000e0000 */
[----:B------:R-:W-:Y:S02]  /*2f80*/  R2UR UR4, R51 ;  /* 0x00000000330472ca */ /* 0x000fe400000e0000 */
[----:B------:R-:W-:Y:S02]  /*2f90*/  PLOP3.LUT P1, PT, PT, PT, PT, 0x80, 0x8 ;  /* 0x000000000008781c */ /* 0x000fe40003f2f070 */
[----:B------:R-:W-:-:S07]  /*2fa0*/  LOP3.LUT R2, R2, 0x1, RZ, 0x3c, !PT ;  /* 0x0000000102027812 */ /* 0x000fce00078e3cff */
[----:B------:R-:W-:Y:S02]  /*2fb0*/  UIADD3 UR21, UPT, UPT, UR45, UR5, URZ ;  /* 0x000000052d157290 */ /* 0x000fe4000fffe0ff */
[----:B------:R-:W-:Y:S01]  /*2fc0*/  UIADD3 UR19, UPT, UPT, UR44, UR4, URZ ;  /* 0x000000042c137290 */ /* 0x000fe2000fffe0ff */
[----:B------:R-:W-:Y:S11]  /*2fd0*/  BRA.U UP1, `(.L_x_40) ;  /* 0xffffffe901b07547 */ /* 0x000ff6000b83ffff */
[----:B------:R-:W-:Y:S01]  /*2fe0*/  UIADD3 UR29, UPT, UPT, UR29, 0xd0, URZ ;  /* 0x000000d01d1d7890 */ /* 0x000fe2000fffe0ff */
[----:B------:R-:W-:-:S03]  /*2ff0*/  MOV R2, UR23 ;  /* 0x0000001700027c02 */ /* 0x000fc60008000f00 */
[----:B------:R-:W-:Y:S01]  /*3000*/  ULEA UR4, UR28, UR29, 0x3 ;  /* 0x0000001d1c047291 */ /* 0x000fe2000f8e18ff */
[----:B------:R-:W-:-:S08]  /*3010*/  SHF.L.U32 R2, R2, 0x1f, RZ ;  /* 0x0000001f02027819 */ /* 0x000fd000000006ff */
[----:B------:R-:W2:Y:S02]  /*3020*/  SYNCS.PHASECHK.TRANS64.TRYWAIT P0, [UR4], R2 ;  /* 0x00000002ff0075a7 */ /* 0x000ea40008001104 */
[----:B--2---:R-:W-:Y:S05]  /*3030*/  @!P0 BRA `(.L_x_41) ;  /* 0x0000007800108947 */ /* 0x004fea0003800000 */
.L_x_170:
[----:B------:R-:W-:-:S04]  /*3040*/  UIADD3 UR4, UPT, UPT, UR28, 0x1, URZ ;  /* 0x000000011c047890 */ /* 0x000fc8000fffe0ff */
[----:B------:R-:W-:-:S04]  /*3050*/  UISETP.NE.AND UP0, UPT, UR4, 0x1a, UPT ;  /* 0x0000001a0400788c */ /* 0x000fc8000bf05270 */
[----:B------:R-:W-:Y:S02]  /*3060*/  USEL UR5, URZ, 0x1, UP0 ;  /* 0x00000001ff057887 */ /* 0x000fe40008000000 */
[----:B------:R-:W-:Y:S02]  /*3070*/  USEL UR4, UR4, URZ, UP0 ;  /* 0x000000ff04047287 */ /* 0x000fe40008000000 */
[----:B------:R-:W-:Y:S02]  /*3080*/  ULOP3.LUT UR6, UR23, UR5, URZ, 0x3c, !UPT ;  /* 0x0000000517067292 */ /* 0x000fe4000f8e3cff */
[----:B------:R-:W-:-:S04]  /*3090*/  ULEA UR5, UR4, UR29, 0x3 ;  /* 0x0000001d04057291 */ /* 0x000fc8000f8e18ff */
[----:B--2---:R-:W-:-:S04]  /*30a0*/  MOV R2, UR6 ;  /* 0x0000000600027c02 */ /* 0x004fc80008000f00 */
[----:B------:R-:W-:-:S04]  /*30b0*/  SHF.L.U32 R2, R2, 0x1f, RZ ;  /* 0x0000001f02027819 */ /* 0x000fc800000006ff */
[----:B------:R-:W2:Y:S02]  /*30c0*/  SYNCS.PHASECHK.TRANS64.TRYWAIT P0, [UR5], R2 ;  /* 0x00000002ff0075a7 */ /* 0x000ea40008001105 */
[----:B--2---:R-:W-:Y:S05]  /*30d0*/  @!P0 BRA `(.L_x_42) ;  /* 0x0000007800008947 */ /* 0x004fea0003800000 */
.L_x_172:
        /* <DEDUP_REMOVED lines=10> */
.L_x_174:
        /* <DEDUP_REMOVED lines=10> */
.L_x_176:
        /* <DEDUP_REMOVED lines=10> */
.L_x_178:
        /* <DEDUP_REMOVED lines=10> */
.L_x_180:
        /* <DEDUP_REMOVED lines=10> */
.L_x_182:
        /* <DEDUP_REMOVED lines=10> */
.L_x_184:
        /* <DEDUP_REMOVED lines=10> */
.L_x_186:
        /* <DEDUP_REMOVED lines=10> */
.L_x_188:
        /* <DEDUP_REMOVED lines=10> */
.L_x_190:
        /* <DEDUP_REMOVED lines=10> */
.L_x_192:
        /* <DEDUP_REMOVED lines=10> */
.L_x_194:
        /* <DEDUP_REMOVED lines=10> */
.L_x_196:
        /* <DEDUP_REMOVED lines=10> */
.L_x_198:
        /* <DEDUP_REMOVED lines=10> */
.L_x_200:
        /* <DEDUP_REMOVED lines=10> */
.L_x_202:
        /* <DEDUP_REMOVED lines=10> */
.L_x_204:
        /* <DEDUP_REMOVED lines=10> */
.L_x_206:
        /* <DEDUP_REMOVED lines=10> */
.L_x_208:
        /* <DEDUP_REMOVED lines=10> */
.L_x_210:
        /* <DEDUP_REMOVED lines=10> */
.L_x_212:
        /* <DEDUP_REMOVED lines=10> */
.L_x_214:
        /* <DEDUP_REMOVED lines=10> */
.L_x_216:
        /* <DEDUP_REMOVED lines=10> */
.L_x_218:
[----:B------:R-:W-:-:S04]  /*3f40*/  UIADD3 UR4, UPT, UPT, UR4, 0x1, URZ ;  /* 0x0000000104047890 */ /* 0x000fc8000fffe0ff */
[----:B------:R-:W-:-:S04]  /*3f50*/  UISETP.NE.AND UP0, UPT, UR4, 0x1a, UPT ;  /* 0x0000001a0400788c */ /* 0x000fc8000bf05270 */
[----:B------:R-:W-:Y:S02]  /*3f60*/  USEL UR5, URZ, 0x1, UP0 ;  /* 0x00000001ff057887 */ /* 0x000fe40008000000 */
[----:B------:R-:W-:Y:S02]  /*3f70*/  USEL UR4, UR4, URZ, UP0 ;  /* 0x000000ff04047287 */ /* 0x000fe40008000000 */
[----:B------:R-:W-:Y:S02]  /*3f80*/  ULOP3.LUT UR5, UR6, UR5, URZ, 0x3c, !UPT ;  /* 0x0000000506057292 */ /* 0x000fe4000f8e3cff */
[----:B------:R-:W-:-:S04]  /*3f90*/  ULEA UR4, UR4, UR29, 0x3 ;  /* 0x0000001d04047291 */ /* 0x000fc8000f8e18ff */
[----:B--2---:R-:W-:Y:S02]  /*3fa0*/  IMAD.U32 R2, RZ, RZ, UR5 ;  /* 0x00000005ff027e24 */ /* 0x004fe4000f8e00ff */
[----:B------:R-:W-:-:S03]  /*3fb0*/  MOV R0, UR4 ;  /* 0x0000000400007c02 */ /* 0x000fc60008000f00 */
[----:B------:R-:W-:-:S07]  /*3fc0*/  SHF.L.U32 R2, R2, 0x1f, RZ ;  /* 0x0000001f02027819 */ /* 0x000fce00000006ff */
.L_x_66:
[----:B--2---:R2:W3:Y:S02]  /*3fd0*/  SYNCS.PHASECHK.TRANS64.TRYWAIT P0, [R0+URZ], R2 ;  /* 0x00000002000075a7 */ /* 0x0044e400080011ff */
[----:B---3--:R-:W-:Y:S05]  /*3fe0*/  @!P0 NANOSLEEP.SYNCS 0x989680 ;  /* 0x009896800000895d */ /* 0x008fea0003900000 */
[----:B------:R-:W3:Y:S02]  /*3ff0*/  @!P0 SYNCS.PHASECHK.TRANS64 P0, [R0+URZ], R2 ;  /* 0x00000002000085a7 */ /* 0x000ee400080010ff */
[----:B-1-3--:R-:W-:Y:S05]  /*4000*/  @P0 EXIT ;  /* 0x000000000000094d */ /* 0x00afea0003800000 */
[----:B------:R-:W-:Y:S05]  /*4010*/  BRA `(.L_x_66) ;  /* 0xfffffffc00ec7947 */ /* 0x000fea000383ffff */
.L_x_22:
[----:B------:R-:W2:Y:S02]  /*4020*/  S2UR UR4, SR_CgaCtaId ;  /* 0x00000000000479c3 */ /* 0x000ea40000008800 */
[----:B--2---:R-:W-:-:S04]  /*4030*/  UISETP.NE.AND UP0, UPT, UR4, URZ, UPT ;  /* 0x000000ff0400728c */ /* 0x004fc8000bf05270 */
[----:B------:R-:W-:-:S09]  /*4040*/  UISETP.NE.OR UP0, UPT, UR18, 0x1, UP0 ;  /* 0x000000011200788c */ /* 0x000fd20008705670 */
[----:B------:R-:W-:Y:S05]  /*4050*/  BRA.U UP0, `(.L_x_67) ;  /* 0x0000000100b47547 */ /* 0x000fea000b800000 */
[----:B------:R-:W2:Y:S01]  /*4060*/  S2UR UR5, SR_CgaCtaId ;  /* 0x00000000000579c3 */ /* 0x000ea20000008800 */
[----:B------:R-:W-:Y:S01]  /*4070*/  UMOV UR4, 0x400 ;  /* 0x0000040000047882 */ /* 0x000fe20000000000 */
[----:B------:R-:W-:Y:S01]  /*4080*/  HFMA2 R2, -RZ, RZ, 0, 5.9604644775390625e-08 ;  /* 0x00000001ff027431 */ /* 0x000fe200000001ff */
[----:B------:R-:W-:Y:S01]  /*4090*/  ISETP.GE.U32.AND P0, PT, R3, 0x2, PT ;  /* 0x000000020300780c */ /* 0x000fe20003f06070 */
[----:B------:R-:W-:Y:S01]  /*40a0*/  IMAD.MOV.U32 R8, RZ, RZ, RZ ;  /* 0x000000ffff087224 */ /* 0x000fe200078e00ff */
[----:B--2---:R-:W-:-:S04]  /*40b0*/  ULEA UR4, UR5, UR4, 0x18 ;  /* 0x0000000405047291 */ /* 0x004fc8000f8ec0ff */
[----:B------:R-:W-:Y:S02]  /*40c0*/  UIADD3 UR5, UPT, UPT, UR4, 0x1f8, URZ ;  /* 0x000001f804057890 */ /* 0x000fe4000fffe0ff */
[----:B------:R-:W-:Y:S02]  /*40d0*/  UIADD3 UR8, UPT, UPT, UR4, 0x1f0, URZ ;  /* 0x000001f004087890 */ /* 0x000fe4000fffe0ff */
[----:B------:R-:W-:-:S12]  /*40e0*/  UPRMT UR5, URZ, 0x654, UR5 ;  /* 0x00000654ff057896 */ /* 0x000fd80008000005 */
.L_x_70:
[----:B------:R-:W-:Y:S01]  /*40f0*/  SHF.L.U32 R6, R2, 0x1f, RZ ;  /* 0x0000001f02067819 */ /* 0x000fe200000006ff */
[----:B------:R-:W-:Y:S02]  /*4100*/  IMAD.U32 R4, RZ, RZ, UR8 ;  /* 0x00000008ff047e24 */ /* 0x000fe4000f8e00ff */
[----:B------:R-:W-:Y:S01]  /*4110*/  @!P0 IMAD.MOV.U32 R5, RZ, RZ, 0x10 ;  /* 0x00000010ff058424 */ /* 0x000fe200078e00ff */
[----:B------:R-:W2:Y:S02]  /*4120*/  SYNCS.PHASECHK.TRANS64.TRYWAIT P1, [UR4+0x1f8], R6 ;  /* 0x0001f806ff0075a7 */ /* 0x000ea40008021104 */
[----:B------:R-:W-:-:S04]  /*4130*/  PRMT R4, R3, 0x654, R4 ;  /* 0x0000065403047816 */ /* 0x000fc80000000004 */
[----:B------:R-:W-:Y:S01]  /*4140*/  SEL R0, R4, R0, !P0 ;  /* 0x0000000004007207 */ /* 0x000fe20004000000 */
[----:B--2---:R-:W-:Y:S06]  /*4150*/  @!P1 BRA `(.L_x_68) ;  /* 0x0000007000209947 */ /* 0x004fec0003800000 */
.L_x_220:
[----:B------:R-:W-:Y:S01]  /*4160*/  UIADD3 UR6, UPT, UPT, UR4, 0x230, URZ ;  /* 0x0000023004067890 */ /* 0x000fe2000fffe0ff */
[----:B------:R3:W-:Y:S01]  /*4170*/  @!P0 SYNCS.ARRIVE.TRANS64.RED RZ, [R0+URZ], R5 ;  /* 0x0000000500ff89a7 */ /* 0x0007e200080004ff */
[----:B------:R-:W-:Y:S01]  /*4180*/  UIADD3 UR7, UPT, UPT, UR4, 0x1f0, URZ ;  /* 0x000001f004077890 */ /* 0x000fe2000fffe0ff */
[----:B------:R-:W-:-:S08]  /*4190*/  LOP3.LUT R2, R2, 0x1, RZ, 0x3c, !PT ;  /* 0x0000000102027812 */ /* 0x000fd000078e3cff */
[----:B------:R-:W-:Y:S06]  /*41a0*/  UGETNEXTWORKID.BROADCAST [UR6], [UR7] ;  /* 0x00000000060073ca */ /* 0x000fec0008000100 */
[----:B---3--:R-:W-:-:S04]  /*41b0*/  SHF.L.U32 R5, R8, 0x1f, RZ ;  /* 0x0000001f08057819 */ /* 0x008fc800000006ff */
[----:B------:R-:W3:Y:S02]  /*41c0*/  SYNCS.PHASECHK.TRANS64.TRYWAIT P1, [UR4+0x1f0], R5 ;  /* 0x0001f005ff0075a7 */ /* 0x000ee40008021104 */
[----:B---3--:R-:W-:Y:S05]  /*41d0*/  @!P1 BRA `(.L_x_69) ;  /* 0x0000007000189947 */ /* 0x008fea0003800000 */
.L_x_222:
[----:B--2---:R-:W2:Y:S01]  /*41e0*/  LDS.128 R4, [UR4+0x230] ;  /* 0x00023004ff047984 */ /* 0x004ea20008000c00 */
[----:B------:R-:W-:Y:S01]  /*41f0*/  LOP3.LUT R8, R8, 0x1, RZ, 0x3c, !PT ;  /* 0x0000000108087812 */ /* 0x000fe200078e3cff */
[----:B------:R-:W-:Y:S01]  /*4200*/  @!PT LDS RZ, [RZ] ;  /* 0x00000000fffff984 */ /* 0x000fe20000000800 */
[----:B------:R-:W-:Y:S01]  /*4210*/  @!PT LDS RZ, [RZ] ;  /* 0x00000000fffff984 */ /* 0x000fe20000000800 */
[----:B------:R-:W-:Y:S01]  /*4220*/  @!PT LDS RZ, [RZ] ;  /* 0x00000000fffff984 */ /* 0x000fe20000000800 */
[----:B------:R-:W-:Y:S01]  /*4230*/  @!PT LDS RZ, [RZ] ;  /* 0x00000000fffff984 */ /* 0x000fe20000000800 */
[----:B------:R3:W-:Y:S06]  /*4240*/  MEMBAR.ALL.CTA ;  /* 0x0000000000007992 */ /* 0x0007ec0000008000 */
[----:B---3--:R-:W3:Y:S02]  /*4250*/  FENCE.VIEW.ASYNC.S ;  /* 0x00000000000073c6 */ /* 0x008ee40000000000 */
[----:B---3--:R-:W-:Y:S01]  /*4260*/  SYNCS.ARRIVE.TRANS64.RED.A1T0 RZ, [UR5], RZ ;  /* 0x000000ffffff79a7 */ /* 0x008fe20008100405 */
[----:B--2---:R-:W-:-:S13]  /*4270*/  LOP3.LUT P1, RZ, R6, 0x1, RZ, 0xc0, !PT ;  /* 0x0000000106ff7812 */ /* 0x004fda000782c0ff */
[----:B------:R-:W-:Y:S05]  /*4280*/  @P1 BRA `(.L_x_70) ;  /* 0xfffffffc00981947 */ /* 0x000fea000383ffff */
[----:B------:R-:W-:-:S04]  /*4290*/  SHF.L.U32 R0, R2, 0x1f, RZ ;  /* 0x0000001f02007819 */ /* 0x000fc800000006ff */
[----:B------:R-:W2:Y:S02]  /*42a0*/  SYNCS.PHASECHK.TRANS64 P0, [UR4+0x1f8], R0 ;  /* 0x0001f800ff0075a7 */ /* 0x000ea40008001004 */
[----:B-12---:R-:W-:Y:S05]  /*42b0*/  @P0 EXIT ;  /* 0x000000000000094d */ /* 0x006fea0003800000 */
[----:B------:R-:W-:-:S07]  /*42c0*/  MOV R0, UR4 ;  /* 0x0000000400007c02 */ /* 0x000fce0008000f00 */
.L_x_71:
[----:B-1----:R-:W-:-:S04]  /*42d0*/  SHF.L.U32 R3, R2, 0x1f, RZ ;  /* 0x0000001f02037819 */ /* 0x002fc800000006ff */
[----:B------:R1:W2:Y:S03]  /*42e0*/  SYNCS.PHASECHK.TRANS64.TRYWAIT P0, [R0+URZ+0x1f8], R3 ;  /* 0x0001f803000075a7 */ /* 0x0002a600080011ff */
[----:B--2---:R-:W-:Y:S05]  /*42f0*/  @!P0 NANOSLEEP.SYNCS 0x989680 ;  /* 0x009896800000895d */ /* 0x004fea0003900000 */
[----:B------:R-:W2:Y:S02]  /*4300*/  @!P0 SYNCS.PHASECHK.TRANS64 P0, [R0+URZ+0x1f8], R3 ;  /* 0x0001f803000085a7 */ /* 0x000ea400080010ff */
[----:B--2---:R-:W-:Y:S05]  /*4310*/  @P0 EXIT ;  /* 0x000000000000094d */ /* 0x004fea0003800000 */
[----:B------:R-:W-:Y:S05]  /*4320*/  BRA `(.L_x_71) ;  /* 0xfffffffc00e87947 */ /* 0x000fea000383ffff */
.L_x_67:
[----:B------:R-:W-:Y:S05]  /*4330*/  BRA.U UP4, `(.L_x_72) ;  /* 0x00000011045c7547 */ /* 0x000fea000b800000 */
[----:B------:R-:W2:Y:S01]  /*4340*/  S2UR UR4, SR_CgaCtaId ;  /* 0x00000000000479c3 */ /* 0x000ea20000008800 */
[----:B------:R-:W-:Y:S01]  /*4350*/  UMOV UR5, 0x40 ;  /* 0x0000004000057882 */ /* 0x000fe20000000000 */
[----:B------:R-:W-:Y:S01]  /*4360*/  NOP ;  /* 0x0000000000007918 */ /* 0x000fe20000000000 */
[----:B------:R-:W-:Y:S01]  /*4370*/  UMOV UR6, 0x400 ;  /* 0x0000040000067882 */ /* 0x000fe20000000000 */
[----:B--2---:R-:W-:Y:S02]  /*4380*/  ULEA UR5, UR4, UR5, 0x18 ;  /* 0x0000000504057291 */ /* 0x004fe4000f8ec0ff */
[----:B------:R-:W-:-:S07]  /*4390*/  ULEA UR6, UR4, UR6, 0x18 ;  /* 0x0000000604067291 */ /* 0x000fce000f8ec0ff */
[----:B------:R-:W2:Y:S02]  /*43a0*/  LDS.U8 R3, [UR5+0x1c] ;  /* 0x00001c05ff037984 */ /* 0x000ea40008000000 */
[----:B--2---:R-:W-:-:S13]  /*43b0*/  ISETP.NE.AND P0, PT, R3, RZ, PT ;  /* 0x000000ff0300720c */ /* 0x004fda0003f05270 */
[----:B------:R-:W-:Y:S05]  /*43c0*/  @P0 BRA `(.L_x_73) ;  /* 0x0000000400080947 */ /* 0x000fea0003800000 */
[----:B------:R-:W-:Y:S02]  /*43d0*/  UISETP.NE.U32.AND UP1, UPT, UR33, 0x1, UPT ;  /* 0x000000012100788c */ /* 0x000fe4000bf25070 */
[----:B------:R-:W-:-:S07]  /*43e0*/  UIADD3 UR7, UPT, UPT, UR5, 0x8, URZ ;  /* 0x0000000805077890 */ /* 0x000fce000fffe0ff */
[----:B------:R-:W-:Y:S05]  /*43f0*/  BRA.U !UP1, `(.L_x_74) ;  /* 0x00000001099c7547 */ /* 0x000fea000b800000 */
[----:B------:R-:W-:Y:S01]  /*4400*/  ELECT P0, URZ, PT ;  /* 0x0000000000ff782f */ /* 0x000fe20003800000 */
[----:B------:R-:W-:-:S12]  /*4410*/  BSSY B0, `(.L_x_74) ;  /* 0x0000025000007945 */ /* 0x000fd80003800000 */
[----:B------:R-:W-:Y:S05]  /*4420*/  @!P0 BRA `(.L_x_75) ;  /* 0x00000000008c8947 */ /* 0x000fea0003800000 */
[----:B------:R-:W-:-:S05]  /*4430*/  UMOV UR4, 0x10 ;  /* 0x0000001000047882 */ /* 0x000fca0000000000 */
[----:B------:R-:W-:Y:S04]  /*4440*/  DEPBAR.LE SB2, 0x36 ;  /* 0x0000ad800000791a */ /* 0x000fe80000000000 */
[----:B------:R-:W2:Y:S02]  /*4450*/  UTCATOMSWS.2CTA.FIND_AND_SET.ALIGN UP0, UR4, UR4 ;  /* 0x00000004000475e3 */ /* 0x000ea40008200800 */
[----:B--2---:R-:W-:Y:S01]  /*4460*/  MOV R10, UR4 ;  /* 0x00000004000a7c02 */ /* 0x004fe20008000f00 */
[----:B------:R-:W-:Y:S06]  /*4470*/  BRA.U UP0, `(.L_x_76) ;  /* 0x0000000100187547 */ /* 0x000fec000b800000 */
.L_x_77:
[----:B------:R-:W-:Y:S05]  /*4480*/  NANOSLEEP 0x64 ;  /* 0x000000640000795d */ /* 0x000fea0003800000 */
[----:B------:R-:W-:-:S05]  /*4490*/  UMOV UR4, 0x10 ;  /* 0x0000001000047882 */ /* 0x000fca0000000000 */
[----:B------:R-:W-:Y:S04]  /*44a0*/  DEPBAR.LE SB2, 0x36 ;  /* 0x0000ad800000791a */ /* 0x000fe80000000000 */
[----:B------:R-:W2:Y:S02]  /*44b0*/  UTCATOMSWS.2CTA.FIND_AND_SET.ALIGN UP0, UR4, UR4 ;  /* 0x00000004000475e3 */ /* 0x000ea40008200800 */
[----:B--2---:R-:W-:Y:S01]  /*44c0*/  MOV R10, UR4 ;  /* 0x00000004000a7c02 */ /* 0x004fe20008000f00 */
[----:B------:R-:W-:Y:S05]  /*44d0*/  BRA.U !UP0, `(.L_x_77) ;  /* 0xfffffffd08e87547 */ /* 0x000fea000b83ffff */
.L_x_76:
[----:B------:R-:W2:Y:S01]  /*44e0*/  LDS R6, [UR5+0x10] ;  /* 0x00001005ff067984 */ /* 0x000ea20008000800 */
[----:B------:R-:W-:Y:S01]  /*44f0*/  IMAD.U32 R3, RZ, RZ, UR6 ;  /* 0x00000006ff037e24 */ /* 0x000fe2000f8e00ff */
[----:B------:R-:W-:-:S03]  /*4500*/  MOV R4, UR32 ;  /* 0x0000002000047c02 */ /* 0x000fc60008000f00 */
[----:B------:R-:W-:Y:S01]  /*4510*/  VIADD R3, R3, 0x240 ;  /* 0x0000024003037836 */ /* 0x000fe20000000000 */
[----:B--2---:R-:W-:-:S04]  /*4520*/  SHF.L.U32 R6, R6, 0x1f, RZ ;  /* 0x0000001f06067819 */ /* 0x004fc800000006ff */
[----:B------:R-:W2:Y:S02]  /*4530*/  SYNCS.PHASECHK.TRANS64.TRYWAIT P0, [UR5+0x8], R6 ;  /* 0x00000806ff0075a7 */ /* 0x000ea40008001105 */
[----:B--2---:R-:W-:Y:S05]  /*4540*/  @P0 BRA `(.L_x_78) ;  /* 0x0000000000080947 */ /* 0x004fea0003800000 */
[----:B------:R-:W2:Y:S02]  /*4550*/  SYNCS.PHASECHK.TRANS64.TRYWAIT P0, [UR5+0x8], R6 ;  /* 0x00000806ff0075a7 */ /* 0x000ea40008001105 */
[----:B--2---:R-:W-:Y:S05]  /*4560*/  @!P0 BRA `(.L_x_79) ;  /* 0x0000006c004c8947 */ /* 0x004fea0003800000 */
.L_x_78:
[----:B------:R-:W-:Y:S01]  /*4570*/  PRMT R4, R4, 0x654, R3 ;  /* 0x0000065404047816 */ /* 0x000fe20000000003 */
[----:B------:R-:W-:Y:S01]  /*4580*/  HFMA2 R3, -RZ, RZ, 0, 5.9604644775390625e-08 ;  /* 0x00000001ff037431 */ /* 0x000fe200000001ff */
[----:B------:R-:W-:Y:S01]  /*4590*/  UPRMT UR4, UR32, 0x654, UR7 ;  /* 0x0000065420047896 */ /* 0x000fe20008000007 */
[----:B------:R-:W-:Y:S02]  /*45a0*/  IMAD.MOV.U32 R8, RZ, RZ, 0xffff ;  /* 0x0000ffffff087424 */ /* 0x000fe400078e00ff */
[----:B--2---:R-:W-:Y:S02]  /*45b0*/  IMAD.MOV.U32 R6, RZ, RZ, 0x4 ;  /* 0x00000004ff067424 */ /* 0x004fe400078e00ff */
[----:B------:R-:W-:Y:S01]  /*45c0*/  IMAD.SHL.U32 R9, R10, 0x20, RZ ;  /* 0x000000200a097824 */ /* 0x000fe200078e00ff */
[----:B------:R-:W-:Y:S02]  /*45d0*/  MOV R5, UR4 ;  /* 0x0000000400057c02 */ /* 0x000fe40008000f00 */
[-C--:B------:R-:W-:Y:S01]  /*45e0*/  SHF.L.U32 R8, R8, R10.reuse, RZ ;  /* 0x0000000a08087219 */ /* 0x080fe200000006ff */
[----:B------:R2:W-:Y:S01]  /*45f0*/  SYNCS.ARRIVE.TRANS64.RED RZ, [UR4], R6 ;  /* 0x00000006ffff79a7 */ /* 0x0005e20008000404 */
[----:B------:R-:W-:Y:S01]  /*4600*/  SHF.L.U32 R7, R3, R10, RZ ;  /* 0x0000000a03077219 */ /* 0x000fe200000006ff */
[----:B------:R2:W-:Y:S04]  /*4610*/  STS [UR6+0x240], R9 ;  /* 0x00024009ff007988 */ /* 0x0005e80008000806 */
[----:B------:R2:W-:Y:S04]  /*4620*/  STAS [R4.64], R10 ;  /* 0x0000000a04007dbd */ /* 0x0005e8000c0008ff */
[----:B------:R2:W-:Y:S04]  /*4630*/  ATOMS.OR RZ, [UR5+0x14], R8 ;  /* 0x00001408ffff798c */ /* 0x0005e8000b000005 */
[----:B------:R2:W-:Y:S04]  /*4640*/  ATOMS.OR RZ, [UR5+0x18], R7 ;  /* 0x00001807ffff798c */ /* 0x0005e8000b000005 */
[----:B------:R2:W-:Y:S02]  /*4650*/  ATOMS.XOR RZ, [UR5+0x10], R3 ;  /* 0x00001003ffff798c */ /* 0x0005e4000b800005 */
.L_x_75:
[----:B-1----:R-:W-:Y:S05]  /*4660*/  BSYNC B0 ;  /* 0x0000000000007941 */ /* 0x002fea0003800000 */
.L_x_74:
[----:B------:R-:W-:Y:S05]  /*4670*/  BRA.U UP1, `(.L_x_80) ;  /* 0x00000001016c7547 */ /* 0x000fea000b800000 */
[----:B------:R-:W-:-:S03]  /*4680*/  UMOV UR4, 0xffffffff ;  /* 0xffffffff00047882 */ /* 0x000fc60000000000 */
[----:B------:R-:W-:Y:S05]  /*4690*/  BRA.DIV UR4, `(.L_x_81) ;  /* 0x0000006e04187947 */ /* 0x000fea000b800000 */
[----:B------:R-:W-:-:S13]  /*46a0*/  ELECT P6, URZ, PT ;  /* 0x0000000000ff782f */ /* 0x000fda00038c0000 */
.L_x_225:
[----:B------:R-:W-:Y:S05]  /*46b0*/  @!P6 BRA `(.L_x_80) ;  /* 0x00000000005ce947 */ /* 0x000fea0003800000 */
[----:B--2---:R-:W2:Y:S02]  /*46c0*/  LDS R4, [UR5+0x10] ;  /* 0x00001005ff047984 */ /* 0x004ea40008000800 */
[----:B--2---:R-:W-:-:S04]  /*46d0*/  SHF.L.U32 R4, R4, 0x1f, RZ ;  /* 0x0000001f04047819 */ /* 0x004fc800000006ff */
[----:B------:R-:W2:Y:S02]  /*46e0*/  SYNCS.PHASECHK.TRANS64.TRYWAIT P0, [UR5+0x8], R4 ;  /* 0x00000804ff0075a7 */ /* 0x000ea40008001105 */
[----:B--2---:R-:W-:Y:S05]  /*46f0*/  @P0 BRA `(.L_x_82) ;  /* 0x0000000000080947 */ /* 0x004fea0003800000 */
[----:B------:R-:W2:Y:S02]  /*4700*/  SYNCS.PHASECHK.TRANS64.TRYWAIT P0, [UR5+0x8], R4 ;  /* 0x00000804ff0075a7 */ /* 0x000ea40008001105 */
[----:B--2---:R-:W-:Y:S05]  /*4710*/  @!P0 BRA `(.L_x_83) ;  /* 0x0000006c00188947 */ /* 0x004fea0003800000 */
.L_x_82:
[----:B------:R-:W3:Y:S01]  /*4720*/  LDS R6, [UR6+0x240] ;  /* 0x00024006ff067984 */ /* 0x000ee20008000800 */
[----:B--2---:R-:W-:Y:S02]  /*4730*/  HFMA2 R3, -RZ, RZ, 0, 5.9604644775390625e-08 ;  /* 0x00000001ff037431 */ /* 0x004fe400000001ff */
[----:B------:R-:W-:Y:S01]  /*4740*/  IMAD.MOV.U32 R4, RZ, RZ, 0xffff ;  /* 0x0000ffffff047424 */ /* 0x000fe200078e00ff */
[----:B------:R-:W-:Y:S01]  /*4750*/  UPRMT UR4, UR32, 0x654, UR7 ;  /* 0x0000065420047896 */ /* 0x000fe20008000007 */
[----:B---3--:R-:W-:-:S03]  /*4760*/  IMAD.SHL.U32 R5, R6, 0x20, RZ ;  /* 0x0000002006057824 */ /* 0x008fc600078e00ff */
[-C--:B------:R-:W-:Y:S02]  /*4770*/  SHF.L.U32 R4, R4, R6.reuse, RZ ;  /* 0x0000000604047219 */ /* 0x080fe400000006ff */
[----:B------:R-:W-:Y:S01]  /*4780*/  SHF.L.U32 R6, R3, R6, RZ ;  /* 0x0000000603067219 */ /* 0x000fe200000006ff */
[----:B------:R3:W-:Y:S04]  /*4790*/  STS [UR6+0x240], R5 ;  /* 0x00024005ff007988 */ /* 0x0007e80008000806 */
[----:B------:R3:W-:Y:S04]  /*47a0*/  ATOMS.OR RZ, [UR5+0x14], R4 ;  /* 0x00001404ffff798c */ /* 0x0007e8000b000005 */
[----:B------:R3:W-:Y:S01]  /*47b0*/  ATOMS.OR RZ, [UR5+0x18], R6 ;  /* 0x00001806ffff798c */ /* 0x0007e2000b000005 */
[----:B------:R-:W-:Y:S03]  /*47c0*/  SYNCS.ARRIVE.TRANS64.RED.A1T0 RZ, [UR4], RZ ;  /* 0x000000ffffff79a7 */ /* 0x000fe60008100404 */
[----:B------:R3:W-:Y:S01]  /*47d0*/  ATOMS.XOR RZ, [UR5+0x10], R3 ;  /* 0x00001003ffff798c */ /* 0x0007e2000b800005 */
[----:B------:R-:W-:Y:S05]  /*47e0*/  BRA `(.L_x_80) ;  /* 0x0000000000107947 */ /* 0x000fea0003800000 */
.L_x_73:
[----:B------:R-:W-:Y:S02]  /*47f0*/  MOV R3, 0xffffffff ;  /* 0xffffffff00037802 */ /* 0x000fe40000000f00 */
[----:B------:R-:W-:-:S03]  /*4800*/  MOV R4, 0x4830 ;  /* 0x0000483000047802 */ /* 0x000fc60000000f00 */
[----:B------:R2:W-:Y:S04]  /*4810*/  STS [UR6+0x240], R3 ;  /* 0x00024003ff007988 */ /* 0x0005e80008000806 */
[----:B-12--5:R-:W-:Y:S05]  /*4820*/  CALL.REL.NOINC `($__internal_1_$__cuda_sm10x_tcgen05_guardrail_trap_phase_invalid_during_alloc) ;  /* 0x0000007000c87944 */ /* 0x026fea0003c00000 */
.L_x_80:
[----:B------:R-:W-:Y:S05]  /*4830*/  WARPSYNC.ALL ;  /* 0x0000000000007948 */ /* 0x000fea0003800000 */
[----:B------:R-:W4:Y:S01]  /*4840*/  S2UR UR18, SR_CgaCtaId ;  /* 0x00000000001279c3 */ /* 0x000f220000008800 */
[----:B------:R-:W-:Y:S01]  /*4850*/  UMOV UR4, 0x400 ;  /* 0x0000040000047882 */ /* 0x000fe20000000000 */
[----:B------:R-:W-:-:S06]  /*4860*/  NOP ;  /* 0x0000000000007918 */ /* 0x000fcc0000000000 */
[----:B------:R-:W-:Y:S06]  /*4870*/  BAR.ARV 0x6, 0xa0 ;  /* 0x0182800000007b1d */ /* 0x000fec0000002000 */
[----:B------:R-:W1:Y:S01]  /*4880*/  LDCU UR5, c[0x0][0x390] ;  /* 0x00007200ff0577ac */ /* 0x000e620008000800 */
[----:B------:R-:W-:Y:S01]  /*4890*/  LOP3.LUT R2, R2, 0xffff, RZ, 0xc0, !PT ;  /* 0x0000ffff02027812 */ /* 0x000fe200078ec0ff */
[----:B------:R-:W-:Y:S01]  /*48a0*/  IMAD.MOV.U32 R11, RZ, RZ, 0x1 ;  /* 0x00000001ff0b7424 */ /* 0x000fe200078e00ff */
[----:B------:R-:W-:Y:S01]  /*48b0*/  LOP3.LUT R0, R0, 0xffff, RZ, 0xc0, !PT ;  /* 0x0000ffff00007812 */ /* 0x000fe200078ec0ff */
[----:B--2---:R-:W-:Y:S01]  /*48c0*/  IMAD.MOV.U32 R10, RZ, RZ, RZ ;  /* 0x000000ffff0a7224 */ /* 0x004fe200078e00ff */
[----:B------:R-:W-:Y:S01]  /*48d0*/  R2UR UR19, R2 ;  /* 0x00000000021372ca */ /* 0x000fe200000e0000 */
[----:B------:R-:W-:Y:S01]  /*48e0*/  IMAD.MOV.U32 R9, RZ, RZ, RZ ;  /* 0x000000ffff097224 */ /* 0x000fe200078e00ff */
[----:B------:R-:W-:Y:S01]  /*48f0*/  R2UR UR30, R0 ;  /* 0x00000000001e72ca */ /* 0x000fe200000e0000 */
[----:B------:R-:W-:Y:S01]  /*4900*/  UMOV UR22, URZ ;  /* 0x000000ff00167c82 */ /* 0x000fe20008000000 */
[----:B------:R-:W-:-:S02]  /*4910*/  UISETP.NE.AND UP4, UPT, UR33, URZ, UPT ;  /* 0x000000ff2100728c */ /* 0x000fc4000bf85270 */
[----:B----4-:R-:W-:Y:S01]  /*4920*/  ULEA UR18, UR18, UR4, 0x18 ;  /* 0x0000000412127291 */ /* 0x010fe2000f8ec0ff */
[----:B------:R-:W-:Y:S01]  /*4930*/  UMOV UR15, URZ ;  /* 0x000000ff000f7c82 */ /* 0x000fe20008000000 */
[----:B------:R-:W-:Y:S02]  /*4940*/  UMOV UR26, 0x0 ;  /* 0x00000000001a7882 */ /* 0x000fe40000000000 */
[----:B------:R-:W-:Y:S02]  /*4950*/  UIADD3 UR6, UPT, UPT, UR18, 0x4400, URZ ;  /* 0x0000440012067890 */ /* 0x000fe4000fffe0ff */
[----:B------:R-:W-:Y:S02]  /*4960*/  UIADD3 UR7, UPT, UPT, UR18, 0x1e400, URZ ;  /* 0x0001e40012077890 */ /* 0x000fe4000fffe0ff */
[----:B-1----:R-:W-:Y:S01]  /*4970*/  UIADD3 UR5, UPT, UPT, UR5, 0x1f, URZ ;  /* 0x0000001f05057890 */ /* 0x002fe2000fffe0ff */
[----:B---3--:R-:W1:Y:S01]  /*4980*/  LDS R3, [UR18+0x240] ;  /* 0x00024012ff037984 */ /* 0x008e620008000800 */
[----:B------:R-:W-:-:S02]  /*4990*/  UIADD3 UR29, UPT, UPT, UR18, 0x1f8, URZ ;  /* 0x000001f8121d7890 */ /* 0x000fc4000fffe0ff */
[----:B------:R-:W-:Y:S02]  /*49a0*/  USHF.R.S32.HI UR4, URZ, 0x1f, UR5 ;  /* 0x0000001fff047899 */ /* 0x000fe40008011405 */
[----:B------:R-:W-:Y:S02]  /*49b0*/  USHF.R.U32.HI UR6, URZ, 0x4, UR6 ;  /* 0x00000004ff067899 */ /* 0x000fe40008011606 */
[----:B------:R-:W-:Y:S02]  /*49c0*/  ULEA.HI UR4, UR4, UR5, URZ, 0x5 ;  /* 0x0000000504047291 */ /* 0x000fe4000f8f28ff */
[----:B------:R-:W-:Y:S02]  /*49d0*/  USHF.R.U32.HI UR7, URZ, 0x4, UR7 ;  /* 0x00000004ff077899 */ /* 0x000fe40008011607 */
[----:B------:R-:W-:Y:S02]  /*49e0*/  USHF.R.S32.HI UR28, URZ, 0x5, UR4 ;  /* 0x00000005ff1c7899 */ /* 0x000fe40008011404 */
[----:B------:R-:W-:-:S02]  /*49f0*/  UPRMT UR29, URZ, 0x654, UR29 ;  /* 0x00000654ff1d7896 */ /* 0x000fc4000800001d */
[----:B------:R-:W-:Y:S02]  /*4a00*/  UISETP.LT.AND UP0, UPT, UR28, 0x1, UPT ;  /* 0x000000011c00788c */ /* 0x000fe4000bf01270 */
[----:B------:R-:W-:Y:S02]  /*4a10*/  ULOP3.LUT UR21, UR6, 0x3fff, URZ, 0xc0, !UPT ;  /* 0x00003fff06157892 */ /* 0x000fe4000f8ec0ff */
[----:B------:R-:W-:Y:S02]  /*4a20*/  USEL UR31, UR28, 0x1, !UP0 ;  /* 0x000000011c1f7887 */ /* 0x000fe4000c000000 */
[----:B------:R-:W-:Y:S02]  /*4a30*/  ULOP3.LUT UR20, UR7, 0x3fff, URZ, 0xc0, !UPT ;  /* 0x00003fff07147892 */ /* 0x000fe4000f8ec0ff */
[----:B------:R-:W-:Y:S01]  /*4a40*/  UIADD3 UR31, UPT, UPT, -UR31, URZ, URZ ;  /* 0x000000ff1f1f7290 */ /* 0x000fe2000fffe1ff */
[----:B------:R-:W-:Y:S01]  /*4a50*/  UMOV UR27, 0x8218490 ;  /* 0x08218490001b7882 */ /* 0x000fe20000000000 */
[----:B------:R-:W-:Y:S01]  /*4a60*/  UMOV UR24, 0x0 ;  /* 0x0000000000187882 */ /* 0x000fe20000000000 */
[----:B------:R-:W-:Y:S01]  /*4a70*/  UMOV UR25, 0x8218490 ;  /* 0x0821849000197882 */ /* 0x000fe20000000000 */
[C---:B-1----:R-:W-:Y:S01]  /*4a80*/  VIADD R5, R3.reuse, 0x40 ;  /* 0x0000004003057836 */ /* 0x042fe20000000000 */
[----:B------:R-:W-:-:S04]  /*4a90*/  LOP3.LUT R4, R3, 0xffff, RZ, 0xc0, !PT ;  /* 0x0000ffff03047812 */ /* 0x000fc800078ec0ff */
[----:B------:R-:W-:-:S05]  /*4aa0*/  LOP3.LUT R5, R5, 0xffff, RZ, 0xc0, !PT ;  /* 0x0000ffff05057812 */ /* 0x000fca00078ec0ff */
[----:B------:R1:W-:Y:S02]  /*4ab0*/  STL.64 [R1], R4 ;  /* 0x0000000401007387 */ /* 0x0003e40000100a00 */
.L_x_92:
[----:B--2---:R-:W-:-:S04]  /*4ac0*/  SHF.L.U32 R2, R10, 0x1f, RZ ;  /* 0x0000001f0a027819 */ /* 0x004fc800000006ff */
[----:B------:R-:W2:Y:S02]  /*4ad0*/  SYNCS.PHASECHK.TRANS64.TRYWAIT P0, [UR18+0x1f0], R2 ;  /* 0x0001f002ff0075a7 */ /* 0x000ea40008001112 */
[----:B--2-4-:R-:W-:Y:S05]  /*4ae0*/  @!P0 BRA `(.L_x_84) ;  /* 0x00000068003c8947 */ /* 0x014fea0003800000 */
.L_x_227:
[----:B-1----:R-:W1:Y:S01]  /*4af0*/  LDS.128 R4, [UR18+0x230] ;  /* 0x00023012ff047984 */ /* 0x002e620008000c00 */
[----:B------:R-:W-:Y:S01]  /*4b00*/  ULEA UR23, UR22, UR18, 0x3 ;  /* 0x0000001216177291 */ /* 0x000fe2000f8e18ff */
[----:B------:R-:W-:Y:S01]  /*4b10*/  @!PT LDS RZ, [RZ] ;  /* 0x00000000fffff984 */ /* 0x000fe20000000800 */
[----:B------:R-:W-:Y:S01]  /*4b20*/  @!PT LDS RZ, [RZ] ;  /* 0x00000000fffff984 */ /* 0x000fe20000000800 */
[----:B------:R-:W-:Y:S01]  /*4b30*/  @!PT LDS RZ, [RZ] ;  /* 0x00000000fffff984 */ /* 0x000fe20000000800 */
[----:B------:R-:W-:Y:S01]  /*4b40*/  @!PT LDS RZ, [RZ] ;  /* 0x00000000fffff984 */ /* 0x000fe20000000800 */
[----:B------:R3:W-:Y:S06]  /*4b50*/  MEMBAR.ALL.CTA ;  /* 0x0000000000007992 */ /* 0x0007ec0000008000 */
[----:B---3--:R-:W3:Y:S02]  /*4b60*/  FENCE.VIEW.ASYNC.S ;  /* 0x00000000000073c6 */ /* 0x008ee40000000000 */
[----:B---3--:R-:W-:Y:S01]  /*4b70*/  SYNCS.ARRIVE.TRANS64.RED.A1T0 RZ, [UR29], RZ ;  /* 0x000000ffffff79a7 */ /* 0x008fe2000810041d */
[----:B------:R-:W-:Y:S05]  /*4b80*/  BRA.U UP4, `(.L_x_85) ;  /* 0x00000001040c7547 */ /* 0x000fea000b800000 */
[----:B--2---:R-:W-:-:S04]  /*4b90*/  SHF.L.U32 R2, R11, 0x1f, RZ ;  /* 0x0000001f0b027819 */ /* 0x004fc800000006ff */
[----:B------:R-:W2:Y:S02]  /*4ba0*/  SYNCS.PHASECHK.TRANS64.TRYWAIT P0, [UR23+0x210], R2 ;  /* 0x00021002ff0075a7 */ /* 0x000ea40008001117 */
[----:B--2---:R-:W-:Y:S05]  /*4bb0*/  @!P0 BRA `(.L_x_86) ;  /* 0x0000006800208947 */ /* 0x004fea0003800000 */
.L_x_85:
[----:B------:R-:W-:Y:S05]  /*4bc0*/  BRA.U UP4, `(.L_x_87) ;  /* 0x0000000104dc7547 */ /* 0x000fea000b800000 */
[----:B------:R-:W3:Y:S02]  /*4bd0*/  LDCU UR4, c[0x0][0x390] ;  /* 0x00007200ff0477ac */ /* 0x000ee40008000800 */
[----:B---3--:R-:W-:-:S09]  /*4be0*/  UISETP.GE.AND UP0, UPT, UR4, 0x1, UPT ;  /* 0x000000010400788c */ /* 0x008fd2000bf06270 */
[----:B------:R-:W-:Y:S05]  /*4bf0*/  BRA.U !UP0, `(.L_x_88) ;  /* 0x0000000108c47547 */ /* 0x000fea000b800000 */
[----:B------:R-:W-:Y:S01]  /*4c00*/  ULEA UR4, UR22, UR48, 0x2 ;  /* 0x0000003016047291 */ /* 0x000fe2000f8e10ff */
[----:B--2---:R-:W-:-:S08]  /*4c10*/  SHF.L.U32 R0, R9, 0x1f, RZ ;  /* 0x0000001f09007819 */ /* 0x004fd000000006ff */
[----:B------:R-:W5:Y:S01]  /*4c20*/  LDL R2, [UR4] ;  /* 0x00000004ff027983 */ /* 0x000f620008100800 */
[----:B------:R-:W-:Y:S02]  /*4c30*/  ULEA UR4, UR15, UR18, 0x3 ;  /* 0x000000120f047291 */ /* 0x000fe4000f8e18ff */
[----:B------:R-:W-:Y:S01]  /*4c40*/  UPLOP3.LUT UP2, UPT, UPT, UPT, UPT, 0x40, 0x4 ;  /* 0x000000000004789c */ /* 0x000fe20003f4e870 */
[----:B------:R-:W-:Y:S01]  /*4c50*/  UMOV UR17, UR31 ;  /* 0x0000001f00117c82 */ /* 0x000fe20008000000 */
[----:B------:R-:W-:Y:S01]  /*4c60*/  UMOV UR16, UR28 ;  /* 0x0000001c00107c82 */ /* 0x000fe20008000000 */
[----:B------:R-:W-:-:S04]  /*4c70*/  UMOV UR5, UR15 ;  /* 0x0000000f00057c82 */ /* 0x000fc80008000000 */
[----:B------:R2:W3:Y:S04]  /*4c80*/  SYNCS.PHASECHK.TRANS64.TRYWAIT P1, [UR4], R0 ;  /* 0x00000000ff0075a7 */ /* 0x0004e80008021104 */
.L_x_91:
[----:B------:R-:W-:Y:S02]  /*4c90*/  UIADD3 UR17, UPT, UPT, UR17, 0x1, URZ ;  /* 0x0000000111117890 */ /* 0x000fe4000fffe0ff */
[----:B----4-:R-:W-:Y:S02]  /*4ca0*/  ULEA UR10, UR5, UR18, 0x3 ;  /* 0x00000012050a7291 */ /* 0x010fe4000f8e18ff */
[----:B------:R-:W-:Y:S01]  /*4cb0*/  UISETP.NE.AND UP3, UPT, UR17, URZ, UPT ;  /* 0x000000ff1100728c */ /* 0x000fe2000bf65270 */
[----:B--23--:R-:W-:Y:S10]  /*4cc0*/  @P1 BRA `(.L_x_89) ;  /* 0x00000000000c1947 */ /* 0x00cff40003800000 */
[----:B------:R-:W-:Y:S04]  /*4cd0*/  SHF.L.U32 R8, R9, 0x1f, RZ ;  /* 0x0000001f09087819 */ /* 0x000fe800000006ff */
[----:B------:R-:W3:Y:S02]  /*4ce0*/  SYNCS.PHASECHK.TRANS64.TRYWAIT P0, [UR10], R8 ;  /* 0x00000008ff0075a7 */ /* 0x000ee4000800110a */
[----:B---3--:R-:W-:Y:S05]  /*4cf0*/  @!P0 BRA `(.L_x_90) ;  /* 0x0000006400e88947 */ /* 0x008fea0003800000 */
.L_x_89:
[----:B------:R-:W-:Y:S01]  /*4d00*/  UISETP.NE.AND UP0, UPT, UR16, 0x1, UPT ;  /* 0x000000011000788c */ /* 0x000fe2000bf05270 */
[----:B------:R-:W-:Y:S01]  /*4d10*/  PLOP3.LUT P1, PT, PT, PT, PT, 0x80, 0x8 ;  /* 0x000000000008781c */ /* 0x000fe20003f2f070 */
[----:B------:R-:W-:Y:S02]  /*4d20*/  UIADD3 UR4, UPT, UPT, UR5, 0x1, URZ ;  /* 0x0000000105047890 */ /* 0x000fe4000fffe0ff */
[----:B------:R-:W-:Y:S02]  /*4d30*/  ULEA UR8, UR5, UR21, 0x8 ;  /* 0x0000001505087291 */ /* 0x000fe4000f8e40ff */
[----:B------:R-:W-:Y:S01]  /*4d40*/  UISETP.NE.AND UP1, UPT, UR4, 0x1a, UPT ;  /* 0x0000001a0400788c */ /* 0x000fe2000bf25270 */
[----:B------:R-:W-:Y:S01]  /*4d50*/  PLOP3.LUT P0, PT, PT, PT, UP0, 0x80, 0x8 ;  /* 0x000000000008781c */ /* 0x000fe20003f0f008 */
[----:B------:R-:W-:Y:S02]  /*4d60*/  UIADD3 UR12, UPT, UPT, UR8, 0x80, URZ ;  /* 0x00000080080c7890 */ /* 0x000fe4000fffe0ff */
[----:B------:R-:W-:Y:S02]  /*4d70*/  USEL UR6, URZ, 0x1, UP1 ;  /* 0x00000001ff067887 */ /* 0x000fe40008800000 */
[----:B------:R-:W-:Y:S02]  /*4d80*/  USEL UR15, UR4, URZ, UP1 ;  /* 0x000000ff040f7287 */ /* 0x000fe40008800000 */
[----:B------:R-:W-:Y:S02]  /*4d90*/  UIADD3 UR10, UPT, UPT, UR10, 0xd0, URZ ;  /* 0x000000d00a0a7890 */ /* 0x000fe4000fffe0ff */
[----:B------:R-:W-:Y:S01]  /*4da0*/  @UP0 ULEA UR4, UR15, UR18, 0x3 ;  /* 0x000000120f040291 */ /* 0x000fe2000f8e18ff */
[----:B------:R-:W-:Y:S01]  /*4db0*/  LOP3.LUT R9, R9, UR6, RZ, 0x3c, !PT ;  /* 0x0000000609097c12 */ /* 0x000fe2000f8e3cff */
[----:B------:R-:W-:Y:S01]  /*4dc0*/  UIADD3 UR16, UPT, UPT, UR16, -0x1, URZ ;  /* 0xffffffff10107890 */ /* 0x000fe2000fffe0ff */
[----:B------:R-:W-:Y:S02]  /*4dd0*/  UMOV UR9, 0x40004040 ;  /* 0x4000404000097882 */ /* 0x000fe40000000000 */
[----:B--2---:R-:W-:Y:S01]  /*4de0*/  @P0 SHF.L.U32 R0, R9, 0x1f, RZ ;  /* 0x0000001f09000819 */ /* 0x004fe200000006ff */
[----:B------:R-:W-:Y:S01]  /*4df0*/  UMOV UR13, 0x40004040 ;  /* 0x40004040000d7882 */ /* 0x000fe20000000000 */
[----:B------:R-:W-:Y:S02]  /*4e00*/  UMOV UR7, 0x40004040 ;  /* 0x4000404000077882 */ /* 0x000fe40000000000 */
[----:B------:R4:W2:Y:S01]  /*4e10*/  @P0 SYNCS.PHASECHK.TRANS64.TRYWAIT P1, [UR4], R0 ;  /* 0x00000000ff0005a7 */ /* 0x0008a20008021104 */
[----:B------:R-:W-:Y:S11]  /*4e20*/  ELECT P0, URZ, PT ;  /* 0x0000000000ff782f */ /* 0x000ff60003800000 */
[----:B------:R-:W-:Y:S02]  /*4e30*/  @!UPT UIADD3 URZ, UPT, UPT, URZ, URZ, URZ ;  /* 0x000000fffffff290 */ /* 0x000fe4000fffe0ff */
[C---:B-----5:R-:W-:Y:S01]  /*4e40*/  @P0 R2UR.BROADCAST UR14, R2.reuse ;  /* 0x00000000020e02ca */ /* 0x060fe200008e0000 */
[----:B------:R-:W-:Y:S01]  /*4e50*/  ULEA UR4, UR5, UR20, 0x8 ;  /* 0x0000001405047291 */ /* 0x000fe2000f8e40ff */
[----:B------:R-:W-:Y:S11]  /*4e60*/  ELECT P0, URZ, PT ;  /* 0x0000000000ff782f */ /* 0x000ff60003800000 */
[----:B------:R-:W-:Y:S02]  /*4e70*/  @!UPT UIADD3 URZ, UPT, UPT, URZ, URZ, URZ ;  /* 0x000000fffffff290 */ /* 0x000fe4000fffe0ff */
[----:B------:R-:W-:Y:S01]  /*4e80*/  @P0 R2UR.BROADCAST UR11, R2 ;  /* 0x00000000020b02ca */ /* 0x000fe200008e0000 */
[----:B------:R-:W-:Y:S01]  /*4e90*/  UIADD3 UR6, UPT, UPT, UR4, 0x80, URZ ;  /* 0x0000008004067890 */ /* 0x000fe2000fffe0ff */
[----:B------:R-:W-:Y:S02]  /*4ea0*/  UMOV UR5, 0x40004040 ;  /* 0x4000404000057882 */ /* 0x000fe40000000000 */
[----:B------:R3:W-:Y:S01]  /*4eb0*/  UTCHMMA.2CTA gdesc[UR8], gdesc[UR4], tmem[UR14], tmem[UR26], idesc[UR27], UP2 ;  /* 0x00ff1a04080075ea */ /* 0x0007e2000920000e */
[----:B------:R-:W-:Y:S08]  /*4ec0*/  UPLOP3.LUT UP2, UPT, UPT, UPT, UPT, 0x80, 0x8 ;  /* 0x000000000008789c */ /* 0x000ff00003f4f070 */
[----:B------:R4:W-:Y:S01]  /*4ed0*/  UTCHMMA.2CTA gdesc[UR12], gdesc[UR6], tmem[UR11], tmem[UR24], idesc[UR25], UPT ;  /* 0x00ff18060c0075ea */ /* 0x0009e2000ba0000b */
[----:B------:R4:W-:Y:S01]  /*4ee0*/  UTCBAR.2CTA.MULTICAST [UR10], URZ, UR19 ;  /* 0x000000ff0a0073e9 */ /* 0x0009e20008200813 */
[----:B---3--:R-:W-:Y:S01]  /*4ef0*/  UMOV UR5, UR15 ;  /* 0x0000000f00057c82 */ /* 0x008fe20008000000 */
[----:B------:R-:W-:Y:S05]  /*4f00*/  BRA.U UP3, `(.L_x_91) ;  /* 0xfffffffd03607547 */ /* 0x000fea000b83ffff */
.L_x_88:
[----:B------:R-:W-:-:S09]  /*4f10*/  UIADD3 UR4, UPT, UPT, UR23, 0x200, URZ ;  /* 0x0000020017047890 */ /* 0x000fd2000fffe0ff */
[----:B------:R3:W-:Y:S01]  /*4f20*/  UTCBAR.2CTA.MULTICAST [UR4], URZ, UR30 ;  /* 0x000000ff040073e9 */ /* 0x0007e2000820081e */
[----:B------:R-:W-:Y:S02]  /*4f30*/  NOP ;  /* 0x0000000000007918 */ /* 0x000fe40000000000 */
.L_x_87:
[----:B---3--:R-:W-:Y:S01]  /*4f40*/  UIADD3 UR4, UPT, UPT, UR22, 0x1, URZ ;  /* 0x0000000116047890 */ /* 0x008fe2000fffe0ff */
[----:B-1----:R-:W-:Y:S02]  /*4f50*/  LOP3.LUT P0, RZ, R6, 0x1, RZ, 0xc0, !PT ;  /* 0x0000000106ff7812 */ /* 0x002fe4000780c0ff */
[----:B------:R-:W-:Y:S01]  /*4f60*/  LOP3.LUT R10, R10, 0x1, RZ, 0x3c, !PT ;  /* 0x000000010a0a7812 */ /* 0x000fe200078e3cff */
[----:B------:R-:W-:-:S04]  /*4f70*/  UISETP.NE.AND UP0, UPT, UR4, 0x2, UPT ;  /* 0x000000020400788c */ /* 0x000fc8000bf05270 */
[----:B------:R-:W-:Y:S02]  /*4f80*/  USEL UR5, URZ, 0x1, UP0 ;  /* 0x00000001ff057887 */ /* 0x000fe40008000000 */
[----:B------:R-:W-:-:S04]  /*4f90*/  USEL UR22, UR4, URZ, UP0 ;  /* 0x000000ff04167287 */ /* 0x000fc80008000000 */
[----:B------:R-:W-:Y:S01]  /*4fa0*/  LOP3.LUT R11, R11, UR5, RZ, 0x3c, !PT ;  /* 0x000000050b0b7c12 */ /* 0x000fe2000f8e3cff */
[----:B------:R-:W-:Y:S07]  /*4fb0*/  @P0 BRA `(.L_x_92) ;  /* 0xfffffff800c00947 */ /* 0x000fee000383ffff */
[----:B------:R-:W1:Y:S01]  /*4fc0*/  S2UR UR8, SR_CgaCtaId ;  /* 0x00000000000879c3 */ /* 0x000e620000008800 */
[----:B------:R-:W-:Y:S01]  /*4fd0*/  ELECT P0, URZ, PT ;  /* 0x0000000000ff782f */ /* 0x000fe20003800000 */
[----:B--2-4-:R-:W-:Y:S01]  /*4fe0*/  HFMA2 R0, -RZ, RZ, 0, 5.9604644775390625e-08 ;  /* 0x00000001ff007431 */ /* 0x014fe200000001ff */
[----:B------:R-:W-:-:S05]  /*4ff0*/  UMOV UR4, 0x40 ;  /* 0x0000004000047882 */ /* 0x000fca0000000000 */
[----:B------:R-:W-:Y:S01]  /*5000*/  UVIRTCOUNT.DEALLOC.SMPOOL 0x80 ;  /* 0x000000800000784c */ /* 0x000fe20000000000 */
[----:B------:R-:W-:Y:S02]  /*5010*/  UISETP.NE.AND UP0, UPT, UR33, URZ, UPT ;  /* 0x000000ff2100728c */ /* 0x000fe4000bf05270 */
[----:B-1----:R-:W-:-:S09]  /*5020*/  ULEA UR8, UR8, UR4, 0x18 ;  /* 0x0000000408087291 */ /* 0x002fd2000f8ec0ff */
[----:B------:R1:W-:Y:S01]  /*5030*/  @P0 STS.U8 [UR8+0x1c], R0 ;  /* 0x00001c00ff000988 */ /* 0x0003e20008000008 */
[----:B------:R-:W-:Y:S05]  /*5040*/  BRA.U UP0, `(.L_x_93) ;  /* 0x0000000100587547 */ /* 0x000fea000b800000 */
[----:B------:R-:W-:Y:S01]  /*5050*/  UIADD3 UR5, UPT, UPT, UR18, 0x210, URZ ;  /* 0x0000021012057890 */ /* 0x000fe2000fffe0ff */
[----:B------:R-:W-:-:S03]  /*5060*/  SHF.L.U32 R2, R11, 0x1f, RZ ;  /* 0x0000001f0b027819 */ /* 0x000fc600000006ff */
[----:B------:R-:W-:-:S09]  /*5070*/  ULEA UR4, UR22, UR5, 0x3 ;  /* 0x0000000516047291 */ /* 0x000fd2000f8e18ff */
[----:B------:R-:W2:Y:S02]  /*5080*/  SYNCS.PHASECHK.TRANS64.TRYWAIT P0, [UR4], R2 ;  /* 0x00000002ff0075a7 */ /* 0x000ea40008001104 */
[----:B--2---:R-:W-:Y:S05]  /*5090*/  @!P0 BRA `(.L_x_94) ;  /* 0x0000006400188947 */ /* 0x004fea0003800000 */
.L_x_231:
[----:B------:R-:W-:-:S04]  /*50a0*/  UIADD3 UR4, UPT, UPT, UR22, 0x1, URZ ;  /* 0x0000000116047890 */ /* 0x000fc8000fffe0ff */
[----:B------:R-:W-:-:S04]  /*50b0*/  UISETP.NE.AND UP1, UPT, UR4, 0x2, UPT ;  /* 0x000000020400788c */ /* 0x000fc8000bf25270 */
[----:B------:R-:W-:Y:S02]  /*50c0*/  USEL UR6, URZ, 0x1, UP1 ;  /* 0x00000001ff067887 */ /* 0x000fe40008800000 */
[----:B------:R-:W-:-:S04]  /*50d0*/  USEL UR4, UR4, URZ, UP1 ;  /* 0x000000ff04047287 */ /* 0x000fc80008800000 */
[----:B------:R-:W-:Y:S01]  /*50e0*/  ULEA UR4, UR4, UR5, 0x3 ;  /* 0x0000000504047291 */ /* 0x000fe2000f8e18ff */
[----:B-1----:R-:W-:-:S04]  /*50f0*/  LOP3.LUT R2, R11, UR6, RZ, 0x3c, !PT ;  /* 0x000000060b027c12 */ /* 0x002fc8000f8e3cff */
[----:B------:R-:W-:Y:S01]  /*5100*/  SHF.L.U32 R2, R2, 0x1f, RZ ;  /* 0x0000001f02027819 */ /* 0x000fe200000006ff */
[----:B------:R-:W-:-:S04]  /*5110*/  IMAD.U32 R0, RZ, RZ, UR4 ;  /* 0x00000004ff007e24 */ /* 0x000fc8000f8e00ff */
[----:B------:R1:W2:Y:S03]  /*5120*/  SYNCS.PHASECHK.TRANS64.TRYWAIT P0, [R0+URZ], R2 ;  /* 0x00000002000075a7 */ /* 0x0002a600080011ff */
[----:B--2---:R-:W-:Y:S05]  /*5130*/  @!P0 NANOSLEEP.SYNCS 0x989680 ;  /* 0x009896800000895d */ /* 0x004fea0003900000 */
[----:B------:R-:W2:Y:S02]  /*5140*/  @!P0 SYNCS.PHASECHK.TRANS64 P0, [R0+URZ], R2 ;  /* 0x00000002000085a7 */ /* 0x000ea400080010ff */
[----:B--2---:R-:W-:Y:S05]  /*5150*/  @P0 BRA `(.L_x_95) ;  /* 0x0000000000200947 */ /* 0x004fea0003800000 */
.L_x_96:
[----:B--2---:R2:W3:Y:S02]  /*5160*/  SYNCS.PHASECHK.TRANS64.TRYWAIT P0, [R0+URZ], R2 ;  /* 0x00000002000075a7 */ /* 0x0044e400080011ff */
[----:B---3--:R-:W-:Y:S05]  /*5170*/  @!P0 NANOSLEEP.SYNCS 0x989680 ;  /* 0x009896800000895d */ /* 0x008fea0003900000 */
[----:B------:R-:W3:Y:S02]  /*5180*/  @!P0 SYNCS.PHASECHK.TRANS64 P0, [R0+URZ], R2 ;  /* 0x00000002000085a7 */ /* 0x000ee400080010ff */
[----:B---3--:R-:W-:Y:S05]  /*5190*/  @!P0 BRA `(.L_x_96) ;  /* 0xfffffffc00f08947 */ /* 0x008fea000383ffff */
[----:B------:R-:W-:Y:S05]  /*51a0*/  BRA `(.L_x_95) ;  /* 0x00000000000c7947 */ /* 0x000fea0003800000 */
.L_x_93:
[----:B------:R-:W-:-:S04]  /*51b0*/  UIADD3 UR4, UPT, UPT, UR18, 0x220, URZ ;  /* 0x0000022012047890 */ /* 0x000fc8000fffe0ff */
[----:B------:R-:W-:-:S09]  /*51c0*/  UPRMT UR4, UR32, 0x654, UR4 ;  /* 0x0000065420047896 */ /* 0x000fd20008000004 */
[----:B------:R-:W-:Y:S03]  /*51d0*/  SYNCS.ARRIVE.TRANS64.RED.A1T0 RZ, [UR4], RZ ;  /* 0x000000ffffff79a7 */ /* 0x000fe60008100404 */
.L_x_95:
[----:B-12---:R-:W-:Y:S01]  /*51e0*/  SHF.L.U32 R2, RZ, 0x1f, RZ ;  /* 0x0000001fff027819 */ /* 0x006fe200000006ff */
[----:B------:R-:W-:Y:S01]  /*51f0*/  UIADD3 UR4, UPT, UPT, UR18, 0x220, URZ ;  /* 0x0000022012047890 */ /* 0x000fe2000fffe0ff */
[----:B------:R-:W-:Y:S02]  /*5200*/  PLOP3.LUT P0, PT, PT, PT, UP0, 0x80, 0x8 ;  /* 0x000000000008781c */ /* 0x000fe40003f0f008 */
[----:B------:R-:W1:Y:S02]  /*5210*/  SYNCS.PHASECHK.TRANS64.TRYWAIT P1, [UR18+0x220], R2 ;  /* 0x00022002ff0075a7 */ /* 0x000e640008021112 */
[----:B-1----:R-:W-:Y:S09]  /*5220*/  @!P1 BRA `(.L_x_97) ;  /* 0x0000006000cc9947 */ /* 0x002ff20003800000 */
.L_x_233:
[----:B------:R-:W-:Y:S01]  /*5230*/  @!UP0 UPRMT UR4, UR32, 0x654, UR4 ;  /* 0x0000065420048896 */ /* 0x000fe20008000004 */
[----:B------:R-:W-:Y:S01]  /*5240*/  LOP3.LUT R3, R3, 0xffff, RZ, 0xc0, !PT ;  /* 0x0000ffff03037812 */ /* 0x000fe200078ec0ff */
[----:B-1----:R-:W-:-:S03]  /*5250*/  IMAD.MOV.U32 R2, RZ, RZ, 0xffff ;  /* 0x0000ffffff027424 */ /* 0x002fc600078e00ff */
[----:B------:R-:W-:-:S04]  /*5260*/  SHF.R.U32.HI R3, RZ, 0x5, R3 ;  /* 0x00000005ff037819 */ /* 0x000fc80000011603 */
[----:B------:R-:W-:Y:S01]  /*5270*/  @!P0 SYNCS.ARRIVE.TRANS64.RED.A1T0 RZ, [UR4], RZ ;  /* 0x000000ffffff89a7 */ /* 0x000fe20008100404 */
[----:B------:R-:W-:Y:S01]  /*5280*/  NOP ;  /* 0x0000000000007918 */ /* 0x000fe20000000000 */
[----:B------:R-:W1:Y:S01]  /*5290*/  LDS R0, [UR8+0x14] ;  /* 0x00001408ff007984 */ /* 0x000e620008000800 */
[----:B------:R-:W-:-:S04]  /*52a0*/  SHF.L.U32 R2, R2, R3, RZ ;  /* 0x0000000302027219 */ /* 0x000fc800000006ff */
[----:B-1----:R-:W-:-:S04]  /*52b0*/  LOP3.LUT R0, R0, R2, RZ, 0xc0, !PT ;  /* 0x0000000200007212 */ /* 0x002fc800078ec0ff */
[----:B------:R-:W-:Y:S01]  /*52c0*/  ISETP.NE.AND P0, PT, R0, R2, PT ;  /* 0x000000020000720c */ /* 0x000fe20003f05270 */
[----:B------:R-:W-:-:S05]  /*52d0*/  IMAD.MOV.U32 R0, RZ, RZ, 0x1 ;  /* 0x00000001ff007424 */ /* 0x000fca00078e00ff */
[----:B------:R-:W-:-:S07]  /*52e0*/  SHF.L.U32 R0, R0, R3, RZ ;  /* 0x0000000300007219 */ /* 0x000fce00000006ff */
[----:B------:R-:W-:Y:S05]  /*52f0*/  @P0 BRA `(.L_x_98) ;  /* 0x00000000005c0947 */ /* 0x000fea0003800000 */
[----:B------:R-:W1:Y:S02]  /*5300*/  LDS R3, [UR8+0x18] ;  /* 0x00001808ff037984 */ /* 0x000e640008000800 */
[----:B-1----:R-:W-:-:S04]  /*5310*/  LOP3.LUT R3, R3, R0, RZ, 0xc0, !PT ;  /* 0x0000000003037212 */ /* 0x002fc800078ec0ff */
[----:B------:R-:W-:-:S13]  /*5320*/  ISETP.NE.AND P0, PT, R3, R0, PT ;  /* 0x000000000300720c */ /* 0x000fda0003f05270 */
[----:B------:R-:W-:Y:S05]  /*5330*/  @P0 BRA `(.L_x_99) ;  /* 0x0000000000400947 */ /* 0x000fea0003800000 */
[----:B------:R-:W-:Y:S01]  /*5340*/  R2UR UR4, R2 ;  /* 0x00000000020472ca */ /* 0x000fe200000e0000 */
[----:B------:R-:W1:Y:S01]  /*5350*/  S2R R3, SR_LANEID ;  /* 0x0000000000037919 */ /* 0x000e620000000000 */
[----:B------:R-:W-:-:S04]  /*5360*/  LOP3.LUT R0, RZ, R0, RZ, 0x33, !PT ;  /* 0x00000000ff007212 */ /* 0x000fc800078e33ff */
[----:B------:R-:W2:Y:S07]  /*5370*/  REDUX UR6, R0 ;  /* 0x00000000000673c4 */ /* 0x000eae0000000000 */
[----:B------:R-:W-:-:S03]  /*5380*/  ULOP3.LUT UR5, URZ, UR4, URZ, 0x33, !UPT ;  /* 0x00000004ff057292 */ /* 0x000fc6000f8e33ff */
[----:B------:R-:W-:Y:S02]  /*5390*/  VOTEU.ANY UR4, UPT, PT ;  /* 0x0000000000047886 */ /* 0x000fe400038e0100 */
[----:B------:R-:W-:Y:S01]  /*53a0*/  UFLO.U32 UR4, UR4 ;  /* 0x00000004000472bd */ /* 0x000fe200080e0000 */
[----:B------:R-:W-:-:S04]  /*53b0*/  IMAD.U32 R2, RZ, RZ, UR5 ;  /* 0x00000005ff027e24 */ /* 0x000fc8000f8e00ff */
[----:B------:R-:W3:Y:S02]  /*53c0*/  REDUX UR7, R2 ;  /* 0x00000000020773c4 */ /* 0x000ee40000000000 */
[----:B------:R4:W-:Y:S01]  /*53d0*/  UTCATOMSWS.AND URZ, UR5 ;  /* 0x0000000500ff79e3 */ /* 0x0009e20008000000 */
[----:B--2---:R-:W-:Y:S01]  /*53e0*/  IMAD.U32 R0, RZ, RZ, UR6 ;  /* 0x00000006ff007e24 */ /* 0x004fe2000f8e00ff */
[----:B-1----:R-:W-:Y:S01]  /*53f0*/  ISETP.EQ.U32.AND P0, PT, R3, UR4, PT ;  /* 0x0000000403007c0c */ /* 0x002fe2000bf02070 */
[----:B---3--:R-:W-:-:S12]  /*5400*/  IMAD.U32 R2, RZ, RZ, UR7 ;  /* 0x00000007ff027e24 */ /* 0x008fd8000f8e00ff */
[----:B------:R4:W-:Y:S04]  /*5410*/  @P0 ATOMS.AND RZ, [UR8+0x14], R2 ;  /* 0x00001402ffff098c */ /* 0x0009e8000a800008 */
[----:B------:R4:W-:Y:S01]  /*5420*/  @P0 ATOMS.AND RZ, [UR8+0x18], R0 ;  /* 0x00001800ffff098c */ /* 0x0009e2000a800008 */
[----:B------:R-:W-:Y:S05]  /*5430*/  BRA `(.L_x_100) ;  /* 0x0000000000147947 */ /* 0x000fea0003800000 */
.L_x_99:
[----:B------:R-:W-:Y:S02]  /*5440*/  MOV R2, 0x5460 ;  /* 0x0000546000027802 */ /* 0x000fe40000000f00 */
[----:B-----5:R-:W-:Y:S05]  /*5450*/  CALL.REL.NOINC `($__internal_0_$__cuda_sm10x_tcgen05_guardrail_trap_col_being_dealloced_not_returned_by_alloc) ;  /* 0x0000006400b07944 */ /* 0x020fea0003c00000 */
[----:B------:R-:W-:Y:S05]  /*5460*/  BRA `(.L_x_100) ;  /* 0x0000000000087947 */ /* 0x000fea0003800000 */
.L_x_98:
[----:B------:R-:W-:Y:S02]  /*5470*/  MOV R2, 0x5490 ;  /* 0x0000549000027802 */ /* 0x000fe40000000f00 */
[----:B-----5:R-:W-:Y:S05]  /*5480*/  CALL.REL.NOINC `($__internal_2_$__cuda_sm10x_tcgen05_guardrail_trap_unallocated_columns_being_dealloced) ;  /* 0x0000006400bc7944 */ /* 0x020fea0003c00000 */
.L_x_100:
[----:B------:R-:W-:Y:S01]  /*5490*/  NOP ;  /* 0x0000000000007918 */ /* 0x000fe20000000000 */
[----:B----4-:R-:W-:Y:S05]  /*54a0*/  EXIT ;  /* 0x000000000000794d */ /* 0x010fea0003800000 */
.L_x_72:
[----:B------:R-:W2:Y:S01]  /*54b0*/  LDCU UR5, c[0x0][0x384] ;  /* 0x00007080ff0577ac */ /* 0x000ea20008000800 */
[----:B------:R-:W-:Y:S02]  /*54c0*/  UISETP.NE.OR UP0, UPT, UR18, 0x3, !UP3 ;  /* 0x000000031200788c */ /* 0x000fe4000df05670 */
[----:B--2---:R-:W-:-:S07]  /*54d0*/  UIADD3 UR5, UPT, UPT, UR5, 0x7f, URZ ;  /* 0x0000007f05057890 */ /* 0x004fce000fffe0ff */
[----:B------:R-:W-:Y:S05]  /*54e0*/  BRA.U UP0, `(.L_x_101) ;  /* 0x0000001900047547 */ /* 0x000fea000b800000 */
[----:B------:R-:W-:Y:S01]  /*54f0*/  USHF.R.S32.HI UR4, URZ, 0x1f, UR5 ;  /* 0x0000001fff047899 */ /* 0x000fe20008011405 */
[----:B------:R-:W2:Y:S01]  /*5500*/  S2UR UR12, SR_CgaCtaId ;  /* 0x00000000000c79c3 */ /* 0x000ea20000008800 */
[----:B------:R-:W3:Y:S01]  /*5510*/  LDCU UR56, c[0x0][0x370] ;  /* 0x00006e00ff3877ac */ /* 0x000ee20008000800 */
[----:B------:R-:W-:Y:S02]  /*5520*/  HFMA2 R10, -RZ, RZ, 0, 5.9604644775390625e-08 ;  /* 0x00000001ff0a7431 */ /* 0x000fe400000001ff */
[----:B------:R-:W-:Y:S01]  /*5530*/  IMAD.MOV.U32 R9, RZ, RZ, RZ ;  /* 0x000000ffff097224 */ /* 0x000fe200078e00ff */
[----:B------:R-:W-:Y:S01]  /*5540*/  ULEA.HI UR4, UR4, UR5, URZ, 0x7 ;  /* 0x0000000504047291 */ /* 0x000fe2000f8f38ff */
[----:B------:R-:W3:Y:S02]  /*5550*/  LDCU.128 UR52, c[0x0][0xb10] ;  /* 0x00016200ff3477ac */ /* 0x000ee40008000c00 */
[----:B------:R-:W4:Y:S01]  /*5560*/  LDC.64 R14, c[0x0][0x348] ;  /* 0x0000d200ff0e7b82 */ /* 0x000f220000000a00 */
[----:B------:R-:W-:Y:S01]  /*5570*/  USHF.R.S32.HI UR46, URZ, 0x7, UR4 ;  /* 0x00000007ff2e7899 */ /* 0x000fe20008011404 */
[----:B------:R-:W1:Y:S05]  /*5580*/  LDCU UR50, c[0x0][0x374] ;  /* 0x00006e80ff3277ac */ /* 0x000e6a0008000800 */
[----:B------:R-:W-:Y:S01]  /*5590*/  IMAD.U32 R2, RZ, RZ, UR46 ;  /* 0x0000002eff027e24 */ /* 0x000fe2000f8e00ff */
[----:B------:R-:W2:Y:S04]  /*55a0*/  LDCU.64 UR4, c[0x0][0x888] ;  /* 0x00011100ff0477ac */ /* 0x000ea80008000a00 */
[----:B------:R-:W-:Y:S01]  /*55b0*/  IABS R0, R2 ;  /* 0x0000000200007213 */ /* 0x000fe20000000000 */
[----:B------:R-:W1:Y:S03]  /*55c0*/  LDCU.64 UR48, c[0x0][0x890] ;  /* 0x00011200ff3077ac */ /* 0x000e660008000a00 */
[----:B------:R-:W-:Y:S01]  /*55d0*/  R2UR UR38, R0 ;  /* 0x00000000002672ca */ /* 0x000fe200000e0000 */
[----:B------:R-:W4:Y:S01]  /*55e0*/  LDCU UR30, c[0x0][0xb0c] ;  /* 0x00016180ff1e77ac */ /* 0x000f220008000800 */
[----:B------:R-:W4:Y:S01]  /*55f0*/  LDCU UR67, c[0x0][0xb20] ;  /* 0x00016400ff4377ac */ /* 0x000f220008000800 */
[----:B------:R-:W4:Y:S10]  /*5600*/  LDCU UR47, c[0x0][0x388] ;  /* 0x00007100ff2f77ac */ /* 0x000f340008000800 */
[----:B------:R-:W4:Y:S01]  /*5610*/  I2F.RP R0, UR38 ;  /* 0x0000002600007d06 */ /* 0x000f220008209400 */
[----:B--2---:R-:W-:Y:S01]  /*5620*/  UISETP.NE.U32.AND UP0, UPT, UR4, URZ, UPT ;  /* 0x000000ff0400728c */ /* 0x004fe2000bf05070 */
[----:B------:R-:W2:Y:S03]  /*5630*/  LDCU UR4, c[0x0][0xb30] ;  /* 0x00016600ff0477ac */ /* 0x000ea60008000800 */
[----:B------:R-:W-:Y:S01]  /*5640*/  UISETP.NE.AND.EX UP6, UPT, UR5, URZ, UPT, UP0 ;  /* 0x000000ff0500728c */ /* 0x000fe2000bfc5300 */
[----:B------:R-:W-:Y:S01]  /*5650*/  UMOV UR31, 0x400 ;  /* 0x00000400001f7882 */ /* 0x000fe20000000000 */
[----:B---3--:R-:W-:-:S02]  /*5660*/  UIMAD.WIDE.U32 UR8, UR56, UR52, URZ ;  /* 0x00000034380872a5 */ /* 0x008fc4000f8e00ff */
[----:B-1----:R-:W-:Y:S01]  /*5670*/  UIMAD.WIDE.U32 UR10, UR50, UR55, URZ ;  /* 0x00000037320a72a5 */ /* 0x002fe2000f8e00ff */
[----:B------:R-:W-:Y:S01]  /*5680*/  UMOV UR6, URZ ;  /* 0x000000ff00067c82 */ /* 0x000fe20008000000 */
[----:B----4-:R-:W1:Y:S01]  /*5690*/  MUFU.RCP R0, R0 ;  /* 0x0000000000007308 */ /* 0x010e620000001000 */
[----:B------:R-:W-:Y:S02]  /*56a0*/  ULEA UR31, UR12, UR31, 0x18 ;  /* 0x0000001f0c1f7291 */ /* 0x000fe4000f8ec0ff */
[----:B------:R-:W-:Y:S02]  /*56b0*/  UISETP.NE.AND UP0, UPT, UR39, 0x1, UPT ;  /* 0x000000012700788c */ /* 0x000fe4000bf05270 */
[----:B------:R-:W-:Y:S02]  /*56c0*/  UISETP.NE.U32.AND UP0, UPT, UR48, URZ, UPT ;  /* 0x000000ff3000728c */ /* 0x000fe4000bf05070 */
[----:B------:R-:W-:Y:S02]  /*56d0*/  UIADD3 UR62, UPT, UPT, UR31, 0x1b8, URZ ;  /* 0x000001b81f3e7890 */ /* 0x000fe4000fffe0ff */
[----:B------:R-:W-:-:S02]  /*56e0*/  UIADD3 UR60, UPT, UPT, UR31, 0x1f8, URZ ;  /* 0x000001f81f3c7890 */ /* 0x000fc4000fffe0ff */
[----:B------:R-:W-:Y:S02]  /*56f0*/  UIADD3 UR41, UPT, UPT, UR31, 0x1a0, URZ ;  /* 0x000001a01f297890 */ /* 0x000fe4000fffe0ff */
[----:B------:R-:W-:Y:S02]  /*5700*/  UIADD3 UR33, UPT, UPT, UR31, 0x1a8, URZ ;  /* 0x000001a81f217890 */ /* 0x000fe4000fffe0ff */
[----:B------:R-:W-:Y:S01]  /*5710*/  UIADD3 UR25, UPT, UPT, UR31, 0x1b0, URZ ;  /* 0x000001b01f197890 */ /* 0x000fe2000fffe0ff */
[----:B-1----:R-:W-:Y:S01]  /*5720*/  VIADD R0, R0, 0xffffffe ;  /* 0x0ffffffe00007836 */ /* 0x002fe20000000000 */
[----:B------:R-:W-:Y:S01]  /*5730*/  UISETP.GE.AND UP3, UPT, UR39, 0x1, UPT ;  /* 0x000000012700788c */ /* 0x000fe2000bf66270 */
[----:B------:R-:W-:Y:S01]  /*5740*/  UMOV UR59, UR9 ;  /* 0x00000009003b7c82 */ /* 0x000fe20008000000 */
[----:B------:R-:W-:Y:S01]  /*5750*/  UMOV UR58, UR11 ;  /* 0x0000000b003a7c82 */ /* 0x000fe20008000000 */
[----:B------:R-:W-:Y:S02]  /*5760*/  UISETP.NE.AND UP3, UPT, UR30, 0x1, UPT ;  /* 0x000000011e00788c */ /* 0x000fe4000bf65270 */
[----:B------:R-:W1:Y:S01]  /*5770*/  F2I.FTZ.U32.TRUNC.NTZ R0, R0 ;  /* 0x0000000000007305 */ /* 0x000e62000021f000 */
[----:B------:R-:W-:-:S02]  /*5780*/  UISETP.NE.AND.EX UP4, UPT, UR49, URZ, UPT, UP0 ;  /* 0x000000ff3100728c */ /* 0x000fc4000bf85300 */
[----:B------:R-:W-:Y:S02]  /*5790*/  UISETP.NE.AND UP5, UPT, UR54, 0x1, UPT ;  /* 0x000000013600788c */ /* 0x000fe4000bfa5270 */
[----:B------:R-:W-:Y:S01]  /*57a0*/  UPLOP3.LUT UP2, UPT, UPT, UPT, UPT, 0x40, 0x4 ;  /* 0x000000000004789c */ /* 0x000fe20003f4e870 */
[----:B------:R-:W3:Y:S01]  /*57b0*/  LDCU.64 UR22, c[0x0][0xb28] ;  /* 0x00016500ff1677ac */ /* 0x000ee20008000a00 */
[----:B------:R-:W-:Y:S02]  /*57c0*/  UPRMT UR62, UR12, 0x654, UR62 ;  /* 0x000006540c3e7896 */ /* 0x000fe4000800003e */
[----:B------:R-:W-:Y:S01]  /*57d0*/  UPRMT UR60, URZ, 0x654, UR60 ;  /* 0x00000654ff3c7896 */ /* 0x000fe2000800003c */
[----:B-1----:R-:W-:Y:S01]  /*57e0*/  R2UR UR7, R0 ;  /* 0x00000000000772ca */ /* 0x002fe200000e0000 */
[----:B------:R-:W-:Y:S01]  /*57f0*/  UPRMT UR65, UR12, 0x654, UR41 ;  /* 0x000006540c417896 */ /* 0x000fe20008000029 */
[----:B------:R-:W-:Y:S01]  /*5800*/  IABS R0, R2 ;  /* 0x0000000200007213 */ /* 0x000fe20000000000 */
[----:B------:R-:W-:Y:S01]  /*5810*/  UPRMT UR64, UR12, 0x654, UR33 ;  /* 0x000006540c407896 */ /* 0x000fe20008000021 */
[----:B------:R-:W-:Y:S01]  /*5820*/  MOV R2, 0x1000 ;  /* 0x0000100000027802 */ /* 0x000fe20000000f00 */
[----:B------:R-:W-:-:S02]  /*5830*/  UPRMT UR63, UR12, 0x654, UR25 ;  /* 0x000006540c3f7896 */ /* 0x000fc40008000019 */
[----:B------:R-:W-:Y:S01]  /*5840*/  IMAD.MOV R0, RZ, RZ, -R0 ;  /* 0x000000ffff007224 */ /* 0x000fe200078e0a00 */
[----:B------:R-:W-:Y:S02]  /*5850*/  USHF.R.U32.HI UR59, URZ, UR53, UR59 ;  /* 0x00000035ff3b7299 */ /* 0x000fe4000801163b */
[----:B------:R-:W-:Y:S02]  /*5860*/  USHF.R.U32.HI UR58, URZ, UR67, UR58 ;  /* 0x00000043ff3a7299 */ /* 0x000fe4000801163a */
[----:B------:R-:W-:Y:S01]  /*5870*/  R2UR UR61, R0 ;  /* 0x00000000003d72ca */ /* 0x000fe200000e0000 */
[----:B------:R-:W-:Y:S02]  /*5880*/  UIADD3 UR5, UPT, UPT, URZ, -UR7, URZ ;  /* 0x80000007ff057290 */ /* 0x000fe4000fffe0ff */
[----:B--2---:R-:W-:Y:S02]  /*5890*/  UISETP.NE.AND UP3, UPT, UR4, 0x1, UPT ;  /* 0x000000010400788c */ /* 0x004fe4000bf65270 */
[----:B------:R-:W-:-:S02]  /*58a0*/  UIMAD UR5, UR5, UR38, URZ ;  /* 0x00000026050572a4 */ /* 0x000fc4000f8e02ff */
[----:B------:R-:W-:Y:S02]  /*58b0*/  UISETP.NE.AND UP0, UPT, UR47, URZ, UPT ;  /* 0x000000ff2f00728c */ /* 0x000fe4000bf05270 */
[----:B------:R-:W-:Y:S02]  /*58c0*/  UIMAD.WIDE.U32 UR6, UR7, UR5, UR6 ;  /* 0x00000005070672a5 */ /* 0x000fe4000f8e0006 */
[----:B------:R-:W-:-:S05]  /*58d0*/  UISETP.NE.AND UP5, UPT, UR46, URZ, UPT ;  /* 0x000000ff2e00728c */ /* 0x000fca000bfa5270 */
[----:B---3--:R-:W-:-:S06]  /*58e0*/  UMOV UR57, UR7 ;  /* 0x0000000700397c82 */ /* 0x008fcc0008000000 */
.L_x_112:
[----:B------:R-:W-:Y:S04]  /*58f0*/  SHF.L.U32 R3, R9, 0x1f, RZ ;  /* 0x0000001f09037819 */ /* 0x000fe800000006ff */
[----:B------:R-:W1:Y:S02]  /*5900*/  SYNCS.PHASECHK.TRANS64.TRYWAIT P0, [UR31+0x1f0], R3 ;  /* 0x0001f003ff0075a7 */ /* 0x000e64000800111f */
[----:B-12---:R-:W-:Y:S05]  /*5910*/  @!P0 BRA `(.L_x_102) ;  /* 0x0000005c00288947 */ /* 0x006fea0003800000 */
.L_x_235:
[----:B------:R-:W2:Y:S01]  /*5920*/  LDS.128 R4, [UR31+0x230] ;  /* 0x0002301fff047984 */ /* 0x000ea20008000c00 */
[----:B------:R-:W-:Y:S01]  /*5930*/  @!PT LDS RZ, [RZ] ;  /* 0x00000000fffff984 */ /* 0x000fe20000000800 */
[----:B------:R-:W-:Y:S01]  /*5940*/  @!PT LDS RZ, [RZ] ;  /* 0x00000000fffff984 */ /* 0x000fe20000000800 */
[----:B------:R-:W-:Y:S01]  /*5950*/  @!PT LDS RZ, [RZ] ;  /* 0x00000000fffff984 */ /* 0x000fe20000000800 */
[----:B------:R-:W-:Y:S01]  /*5960*/  @!PT LDS RZ, [RZ] ;  /* 0x00000000fffff984 */ /* 0x000fe20000000800 */
[----:B------:R3:W-:Y:S06]  /*5970*/  MEMBAR.ALL.CTA ;  /* 0x0000000000007992 */ /* 0x0007ec0000008000 */
[----:B---3--:R-:W3:Y:S02]  /*5980*/  FENCE.VIEW.ASYNC.S ;  /* 0x00000000000073c6 */ /* 0x008ee40000000000 */
[----:B---3--:R-:W-:Y:S01]  /*5990*/  SYNCS.ARRIVE.TRANS64.RED.A1T0 RZ, [UR60], RZ ;  /* 0x000000ffffff79a7 */ /* 0x008fe2000810043c */
[----:B--2---:R-:W-:Y:S11]  /*59a0*/  LOP3.LUT P0, RZ, R6, 0x1, RZ, 0xc0, !PT ;  /* 0x0000000106ff7812 */ /* 0x004ff6000780c0ff */
[----:B------:R-:W-:Y:S02]  /*59b0*/  @!UPT UIADD3 URZ, UPT, UPT, URZ, URZ, URZ ;  /* 0x000000fffffff290 */ /* 0x000fe4000fffe0ff */
[----:B------:R-:W-:Y:S01]  /*59c0*/  VOTEU.ANY UP0, P0 ;  /* 0x0000000000ff7886 */ /* 0x000fe20000000100 */
[----:B------:R-:W-:Y:S11]  /*59d0*/  PLOP3.LUT P0, PT, PT, PT, UP0, 0x80, 0x8 ;  /* 0x000000000008781c */ /* 0x000ff60003f0f008 */
[----:B------:R-:W-:Y:S02]  /*59e0*/  @!UPT UIADD3 URZ, UPT, UPT, URZ, URZ, URZ ;  /* 0x000000fffffff290 */ /* 0x000fe4000fffe0ff */
[----:B-1----:R-:W-:Y:S02]  /*59f0*/  @P0 MOV R3, R4 ;  /* 0x0000000400030202 */ /* 0x002fe40000000f00 */
[----:B------:R-:W-:Y:S02]  /*5a00*/  @P0 LOP3.LUT R0, R5, 0xffff, RZ, 0xc0, !PT ;  /* 0x0000ffff05000812 */ /* 0x000fe400078ec0ff */
[----:B------:R-:W-:Y:S02]  /*5a10*/  @P0 R2UR UR5, R3 ;  /* 0x00000000030502ca */ /* 0x000fe400000e0000 */
[----:B------:R-:W-:Y:S11]  /*5a20*/  @P0 R2UR UR4, R0 ;  /* 0x00000000000402ca */ /* 0x000ff600000e0000 */
[----:B------:R-:W-:Y:S02]  /*5a30*/  @UP0 UMOV UR15, UR5 ;  /* 0x00000005000f0c82 */ /* 0x000fe40008000000 */
[----:B------:R-:W-:Y:S01]  /*5a40*/  @UP0 UMOV UR14, UR4 ;  /* 0x00000004000e0c82 */ /* 0x000fe20008000000 */
[----:B------:R-:W-:Y:S09]  /*5a50*/  UISETP.GE.AND UP0, UPT, UR39, 0x1, UPT ;  /* 0x000000012700788c */ /* 0x000ff2000bf06270 */
[----:B------:R-:W-:Y:S05]  /*5a60*/  BRA.U !UP0, `(.L_x_103) ;  /* 0x0000000108c07547 */ /* 0x000fea000b800000 */
[----:B------:R-:W-:Y:S02]  /*5a70*/  UIMAD.WIDE.U32 UR8, UR14, UR55, URZ ;  /* 0x000000370e0872a5 */ /* 0x000fe4000f8e00ff */
[----:B------:R-:W-:Y:S02]  /*5a80*/  UP2UR UR18, UPR, URZ, 0x4 ;  /* 0x00000004ff127883 */ /* 0x000fe40008000000 */
[----:B------:R-:W-:Y:S02]  /*5a90*/  UISETP.NE.AND UP2, UPT, UR54, 0x1, UPT ;  /* 0x000000013600788c */ /* 0x000fe4000bf45270 */
[----:B------:R-:W-:Y:S02]  /*5aa0*/  UIMAD.WIDE.U32 UR10, UR15, UR52, URZ ;  /* 0x000000340f0a72a5 */ /* 0x000fe4000f8e00ff */
[----:B------:R-:W-:Y:S02]  /*5ab0*/  USEL UR4, UR50, UR58, !UP2 ;  /* 0x0000003a32047287 */ /* 0x000fe4000d000000 */
[----:B------:R-:W-:Y:S02]  /*5ac0*/  UISETP.NE.AND UP0, UPT, UR30, 0x1, UPT ;  /* 0x000000011e00788c */ /* 0x000fe4000bf05270 */
[----:B------:R-:W-:Y:S02]  /*5ad0*/  UP2UR UR20, UPR, URZ, 0x2 ;  /* 0x00000002ff147883 */ /* 0x000fe40008000000 */
[----:B------:R-:W-:Y:S02]  /*5ae0*/  UISETP.NE.AND UP1, UPT, UR39, 0x1, UPT ;  /* 0x000000012700788c */ /* 0x000fe4000bf25270 */
[----:B------:R-:W-:Y:S02]  /*5af0*/  UIMAD.WIDE.U32 UR12, UR4, UR22, URZ ;  /* 0x00000016040c72a5 */ /* 0x000fe4000f8e00ff */
[----:B------:R-:W-:Y:S01]  /*5b00*/  USEL UR7, UR56, UR59, !UP0 ;  /* 0x0000003b38077287 */ /* 0x000fe2000c000000 */
[----:B------:R-:W-:Y:S02]  /*5b10*/  UMOV UR5, UR9 ;  /* 0x0000000900057c82 */ /* 0x000fe40008000000 */
[----:B------:R-:W-:Y:S02]  /*5b20*/  USHF.R.U32.HI UR6, URZ, UR67, UR5 ;  /* 0x00000043ff067299 */ /* 0x000fe40008011605 */
[----:B------:R-:W-:Y:S02]  /*5b30*/  UIMAD.WIDE.U32 UR16, UR7, UR22, URZ ;  /* 0x00000016071072a5 */ /* 0x000fe4000f8e00ff */
[----:B------:R-:W-:Y:S02]  /*5b40*/  USEL UR6, UR14, UR6, !UP2 ;  /* 0x000000060e067287 */ /* 0x000fe4000d000000 */
[----:B------:R-:W-:Y:S01]  /*5b50*/  UISETP.NE.AND UP2, UPT, UR18, URZ, UPT ;  /* 0x000000ff1200728c */ /* 0x000fe2000bf45270 */
[----:B------:R-:W-:Y:S01]  /*5b60*/  UMOV UR5, UR11 ;  /* 0x0000000b00057c82 */ /* 0x000fe20008000000 */
[----:B------:R-:W-:Y:S02]  /*5b70*/  UIMAD.WIDE.U32 UR10, UR6, UR22, URZ ;  /* 0x00000016060a72a5 */ /* 0x000fe4000f8e00ff */
[----:B------:R-:W-:Y:S03]  /*5b80*/  USHF.R.U32.HI UR8, URZ, UR53, UR5 ;  /* 0x00000035ff087299 */ /* 0x000fe60008011605 */
[----:B------:R-:W-:Y:S02]  /*5b90*/  UMOV UR5, UR13 ;  /* 0x0000000d00057c82 */ /* 0x000fe40008000000 */
[----:B------:R-:W-:Y:S03]  /*5ba0*/  @UP1 USHF.R.U32.HI UR4, URZ, UR23, UR5 ;  /* 0x00000017ff041299 */ /* 0x000fe60008011605 */
[----:B------:R-:W-:Y:S01]  /*5bb0*/  UMOV UR5, UR17 ;  /* 0x0000001100057c82 */ /* 0x000fe20008000000 */
[----:B------:R-:W-:Y:S02]  /*5bc0*/  UIMAD UR4, UR39, UR4, URZ ;  /* 0x00000004270472a4 */ /* 0x000fe4000f8e02ff */
[----:B------:R-:W-:Y:S02]  /*5bd0*/  @UP1 USHF.R.U32.HI UR7, URZ, UR23, UR5 ;  /* 0x00000017ff071299 */ /* 0x000fe40008011605 */
[----:B------:R-:W-:Y:S02]  /*5be0*/  USEL UR5, UR15, UR8, !UP0 ;  /* 0x000000080f057287 */ /* 0x000fe4000c000000 */
[----:B------:R-:W-:Y:S02]  /*5bf0*/  UIMAD UR8, UR39, UR7, URZ ;  /* 0x00000007270872a4 */ /* 0x000fe4000f8e02ff */
[----:B------:R-:W-:Y:S03]  /*5c00*/  UISETP.GE.AND UP0, UPT, UR6, UR4, UPT ;  /* 0x000000040600728c */ /* 0x000fe6000bf06270 */
[----:B------:R-:W-:Y:S01]  /*5c10*/  UMOV UR4, UR11 ;  /* 0x0000000b00047c82 */ /* 0x000fe20008000000 */
[----:B------:R-:W-:Y:S02]  /*5c20*/  UISETP.GE.OR UP0, UPT, UR5, UR8, UP0 ;  /* 0x000000080500728c */ /* 0x000fe40008706670 */
[----:B------:R-:W-:Y:S02]  /*5c30*/  USHF.R.U32.HI UR4, URZ, UR23, UR4 ;  /* 0x00000017ff047299 */ /* 0x000fe40008011604 */
[----:B------:R-:W-:Y:S02]  /*5c40*/  UIMAD.WIDE.U32 UR8, UR5, UR22, URZ ;  /* 0x00000016050872a5 */ /* 0x000fe4000f8e00ff */
[----:B------:R-:W-:Y:S04]  /*5c50*/  USEL UR10, UR6, UR4, !UP1 ;  /* 0x00000004060a7287 */ /* 0x000fe8000c800000 */
[----:B------:R-:W-:Y:S01]  /*5c60*/  UIADD3 UR11, UPT, UPT, -UR10, URZ, URZ ;  /* 0x000000ff0a0b7290 */ /* 0x000fe2000fffe1ff */
[----:B------:R-:W-:Y:S02]  /*5c70*/  @!UP0 UMOV UR4, UR9 ;  /* 0x0000000900048c82 */ /* 0x000fe40008000000 */
[----:B------:R-:W-:Y:S02]  /*5c80*/  @!UP0 USHF.R.U32.HI UR4, URZ, UR23, UR4 ;  /* 0x00000017ff048299 */ /* 0x000fe40008011604 */
[----:B------:R-:W-:Y:S02]  /*5c90*/  UIMAD UR8, UR39, UR11, UR6 ;  /* 0x0000000b270872a4 */ /* 0x000fe4000f8e0206 */
[----:B------:R-:W-:Y:S02]  /*5ca0*/  @!UP0 USEL UR4, UR5, UR4, !UP1 ;  /* 0x0000000405048287 */ /* 0x000fe4000c800000 */
[----:B------:R-:W-:Y:S02]  /*5cb0*/  UISETP.NE.AND UP1, UPT, UR20, URZ, UPT ;  /* 0x000000ff1400728c */ /* 0x000fe4000bf25270 */
[----:B------:R-:W-:Y:S02]  /*5cc0*/  @!UP0 UIMAD UR7, UR7, UR8, UR4 ;  /* 0x00000008070782a4 */ /* 0x000fe4000f8e0204 */
[----:B------:R-:W-:Y:S02]  /*5cd0*/  @!UP0 UIADD3 UR9, UPT, UPT, UR10, -UR4, URZ ;  /* 0x800000040a098290 */ /* 0x000fe4000fffe0ff */
[----:B------:R-:W-:Y:S02]  /*5ce0*/  UIADD3 UR8, UPT, UPT, -UR6, URZ, URZ ;  /* 0x000000ff06087290 */ /* 0x000fe4000fffe1ff */
[----:B------:R-:W-:Y:S02]  /*5cf0*/  UIADD3 UR4, UPT, UPT, -UR5, URZ, URZ ;  /* 0x000000ff05047290 */ /* 0x000fe4000fffe1ff */
[----:B------:R-:W-:Y:S03]  /*5d00*/  @!UP0 UIMAD UR6, UR9, UR39, UR5 ;  /* 0x00000027090682a4 */ /* 0x000fe6000f8e0205 */
[----:B------:R-:W-:Y:S01]  /*5d10*/  @!UP0 UMOV UR5, UR7 ;  /* 0x0000000700058c82 */ /* 0x000fe20008000000 */
[----:B------:R-:W-:Y:S02]  /*5d20*/  UIMAD UR7, UR30, UR4, UR15 ;  /* 0x000000041e0772a4 */ /* 0x000fe4000f8e020f */
[----:B------:R-:W-:Y:S02]  /*5d30*/  UIMAD UR4, UR54, UR8, UR14 ;  /* 0x00000008360472a4 */ /* 0x000fe4000f8e020e */
[----:B------:R-:W-:Y:S02]  /*5d40*/  UIMAD UR15, UR5, UR30, UR7 ;  /* 0x0000001e050f72a4 */ /* 0x000fe4000f8e0207 */
[----:B------:R-:W-:Y:S11]  /*5d50*/  UIMAD UR14, UR6, UR54, UR4 ;  /* 0x00000036060e72a4 */ /* 0x000ff6000f8e0204 */
[----:B------:R-:W-:Y:S01]  /*5d60*/  @!UPT UIADD3 URZ, UPT, UPT, URZ, URZ, URZ ;  /* 0x000000fffffff290 */ /* 0x000fe2000fffe0ff */
.L_x_103:
[----:B------:R-:W1:Y:S01]  /*5d70*/  @!UP3 LDCU.128 UR8, c[0x0][0xb10] ;  /* 0x00016200ff08b7ac */ /* 0x000e620008000c00 */
[----:B------:R-:W-:Y:S04]  /*5d80*/  MOV R0, UR19 ;  /* 0x0000001300007c02 */ /* 0x000fe80008000f00 */
[----:B------:R-:W-:Y:S01]  /*5d90*/  IABS R0, R0 ;  /* 0x0000000000007213 */ /* 0x000fe20000000000 */
[----:B------:R-:W2:Y:S01]  /*5da0*/  @!UP3 LDCU UR5, c[0x0][0xb0c] ;  /* 0x00016180ff05b7ac */ /* 0x000ea20008000800 */
[----:B------:R-:W3:Y:S01]  /*5db0*/  @!UP3 LDCU UR4, c[0x0][0xb20] ;  /* 0x00016400ff04b7ac */ /* 0x000ee20008000800 */
[----:B-1----:R-:W-:Y:S04]  /*5dc0*/  UIMAD.WIDE.U32 UR6, UR15, UR8, URZ ;  /* 0x000000080f0672a5 */ /* 0x002fe8000f8e00ff */
[----:B------:R-:W-:Y:S02]  /*5dd0*/  @!UP3 USHF.R.U32.HI UR7, URZ, UR9, UR7 ;  /* 0x00000009ff07b299 */ /* 0x000fe40008011607 */
[----:B------:R-:W-:Y:S02]  /*5de0*/  UIMAD.WIDE.U32 UR8, UR14, UR11, URZ ;  /* 0x0000000b0e0872a5 */ /* 0x000fe4000f8e00ff */
[----:B--2---:R-:W-:Y:S04]  /*5df0*/  @!UP3 UISETP.NE.AND UP0, UPT, UR5, 0x1, UPT ;  /* 0x000000010500b88c */ /* 0x004fe8000bf05270 */
[----:B------:R-:W-:Y:S02]  /*5e00*/  @!UP3 USEL UR7, UR15, UR7, !UP0 ;  /* 0x000000070f07b287 */ /* 0x000fe4000c000000 */
[----:B------:R-:W-:Y:S01]  /*5e10*/  @!UP3 UISETP.NE.AND UP0, UPT, UR10, 0x1, UPT ;  /* 0x000000010a00b88c */ /* 0x000fe2000bf05270 */
[----:B------:R-:W-:Y:S02]  /*5e20*/  @!UP3 UMOV UR6, UR9 ;  /* 0x000000090006bc82 */ /* 0x000fe40008000000 */
[----:B---3--:R-:W-:Y:S04]  /*5e30*/  @!UP3 USHF.R.U32.HI UR6, URZ, UR4, UR6 ;  /* 0x00000004ff06b299 */ /* 0x008fe80008011606 */
[----:B------:R-:W-:Y:S04]  /*5e40*/  @!UP3 USEL UR6, UR14, UR6, !UP0 ;  /* 0x000000060e06b287 */ /* 0x000fe8000c000000 */
[----:B------:R-:W-:Y:S02]  /*5e50*/  @!UP3 UIADD3 UR4, UPT, UPT, -UR7, UR6, URZ ;  /* 0x000000060704b290 */ /* 0x000fe4000fffe1ff */
[----:B------:R-:W-:Y:S02]  /*5e60*/  @!UP3 UIADD3 UR6, UPT, UPT, UR7, -UR6, URZ ;  /* 0x800000060706b290 */ /* 0x000fe4000fffe0ff */
[----:B------:R-:W-:Y:S02]  /*5e70*/  @!UP3 UIMAD UR15, UR4, UR5, UR15 ;  /* 0x00000005040fb2a4 */ /* 0x000fe4000f8e020f */
[----:B------:R-:W-:Y:S01]  /*5e80*/  @!UP3 UIMAD UR14, UR6, UR10, UR14 ;  /* 0x0000000a060eb2a4 */ /* 0x000fe2000f8e020e */
[----:B------:R-:W-:Y:S11]  /*5e90*/  BRA.U UP2, `(.L_x_104) ;  /* 0x0000000102107547 */ /* 0x000ff6000b800000 */
[----:B------:R-:W-:Y:S04]  /*5ea0*/  MOV R8, UR66 ;  /* 0x0000004200087c02 */ /* 0x000fe80008000f00 */
[----:B------:R-:W-:Y:S04]  /*5eb0*/  SHF.L.U32 R8, R8, 0x1f, RZ ;  /* 0x0000001f08087819 */ /* 0x000fe800000006ff */
[----:B------:R-:W1:Y:S02]  /*5ec0*/  SYNCS.PHASECHK.TRANS64.TRYWAIT P1, [UR31+0x1e8], R8 ;  /* 0x0001e808ff0075a7 */ /* 0x000e64000802111f */
[----:B-1----:R-:W-:Y:S05]  /*5ed0*/  @!P1 BRA `(.L_x_105) ;  /* 0x0000005400d09947 */ /* 0x002fea0003800000 */
.L_x_104:
[----:B------:R-:W-:Y:S01]  /*5ee0*/  UISETP.NE.AND UP2, UPT, UR47, URZ, UPT ;  /* 0x000000ff2f00728c */ /* 0x000fe2000bf45270 */
[----:B------:R-:W-:Y:S01]  /*5ef0*/  R2UR UR4, R0 ;  /* 0x00000000000472ca */ /* 0x000fe200000e0000 */
[----:B------:R-:W-:Y:S01]  /*5f00*/  USHF.L.U32 UR43, UR21, 0x6, URZ ;  /* 0x00000006152b7899 */ /* 0x000fe200080006ff */
[----:B-1----:R-:W-:Y:S05]  /*5f10*/  IMAD.U32 R8, RZ, RZ, UR47 ;  /* 0x0000002fff087e24 */ /* 0x002fea000f8e00ff */
[----:B------:R-:W-:Y:S04]  /*5f20*/  IABS R8, R8 ;  /* 0x0000000800087213 */ /* 0x000fe80000000000 */
[----:B------:R-:W1:Y:S02]  /*5f30*/  I2F.RP R12, R8 ;  /* 0x00000008000c7306 */ /* 0x000e640000209400 */
[----:B------:R-:W-:Y:S07]  /*5f40*/  UIMAD.WIDE.U32 UR6, UR57, UR4, URZ ;  /* 0x00000004390672a5 */ /* 0x000fee000f8e00ff */
[----:B------:R-:W-:Y:S02]  /*5f50*/  UMOV UR44, UR7 ;  /* 0x00000007002c7c82 */ /* 0x000fe40008000000 */
[----:B------:R-:W-:Y:S04]  /*5f60*/  UIMAD UR4, UR44, UR61, UR4 ;  /* 0x0000003d2c0472a4 */ /* 0x000fe8000f8e0204 */
[----:B------:R-:W-:Y:S01]  /*5f70*/  UISETP.GT.U32.AND UP0, UPT, UR38, UR4, UPT ;  /* 0x000000042600728c */ /* 0x000fe2000bf04070 */
[----:B-1----:R-:W1:Y:S10]  /*5f80*/  MUFU.RCP R12, R12 ;  /* 0x0000000c000c7308 */ /* 0x002e740000001000 */
[----:B------:R-:W-:Y:S02]  /*5f90*/  @!UP0 UIADD3 UR4, UPT, UPT, UR4, -UR38, URZ ;  /* 0x8000002604048290 */ /* 0x000fe4000fffe0ff */
[----:B------:R-:W-:Y:S02]  /*5fa0*/  @!UP0 UIADD3 UR44, UPT, UPT, UR44, 0x1, URZ ;  /* 0x000000012c2c8890 */ /* 0x000fe4000fffe0ff */
[----:B------:R-:W-:Y:S02]  /*5fb0*/  UISETP.GE.U32.AND UP0, UPT, UR4, UR38, UPT ;  /* 0x000000260400728c */ /* 0x000fe4000bf06070 */
[----:B------:R-:W-:Y:S01]  /*5fc0*/  ULOP3.LUT UR4, UR19, UR46, URZ, 0x3c, !UPT ;  /* 0x0000002e13047292 */ /* 0x000fe2000f8e3cff */
[----:B-1----:R-:W-:Y:S04]  /*5fd0*/  VIADD R12, R12, 0xffffffe ;  /* 0x0ffffffe0c0c7836 */ /* 0x002fe80000000000 */
[----:B------:R-:W1:Y:S04]  /*5fe0*/  F2I.FTZ.U32.TRUNC.NTZ R13, R12 ;  /* 0x0000000c000d7305 */ /* 0x000e68000021f000 */
[----:B------:R-:W-:Y:S02]  /*5ff0*/  @UP0 UIADD3 UR44, UPT, UPT, UR44, 0x1, URZ ;  /* 0x000000012c2c0890 */ /* 0x000fe4000fffe0ff */
[----:B------:R-:W-:Y:S01]  /*6000*/  UISETP.GE.AND UP0, UPT, UR4, URZ, UPT ;  /* 0x000000ff0400728c */ /* 0x000fe2000bf06270 */
[--C-:B-1----:R-:W-:Y:S10]  /*6010*/  IMAD.MOV R3, RZ, RZ, -R13.reuse ;  /* 0x000000ffff037224 */ /* 0x102ff400078e0a0d */
[----:B------:R-:W-:Y:S01]  /*6020*/  @!UP0 UIADD3 UR44, UPT, UPT, -UR44, URZ, URZ ;  /* 0x000000ff2c2c8290 */ /* 0x000fe2000fffe1ff */
[----:B------:R-:W-:Y:S01]  /*6030*/  IMAD.MOV.U32 R12, RZ, RZ, RZ ;  /* 0x000000ffff0c7224 */ /* 0x000fe200078e00ff */
[----:B------:R-:W-:Y:S01]  /*6040*/  @!UP5 ULOP3.LUT UR44, URZ, UR46, URZ, 0x33, !UPT ;  /* 0x0000002eff2cd292 */ /* 0x000fe2000f8e33ff */
[----:B------:R-:W-:Y:S03]  /*6050*/  IMAD R3, R3, R8, RZ ;  /* 0x0000000803037224 */ /* 0x000fe600078e02ff */
[----:B------:R-:W-:Y:S01]  /*6060*/  ULOP3.LUT UR4, UR44, UR47, URZ, 0x3c, !UPT ;  /* 0x0000002f2c047292 */ /* 0x000fe2000f8e3cff */
[----:B------:R-:W-:Y:S01]  /*6070*/  IMAD.HI.U32 R13, R13, R3, R12 ;  /* 0x000000030d0d7227 */ /* 0x000fe200078e000c */
[----:B------:R-:W-:Y:S02]  /*6080*/  MOV R0, UR44 ;  /* 0x0000002c00007c02 */ /* 0x000fe40008000f00 */
[----:B------:R-:W-:Y:S02]  /*6090*/  UISETP.GE.AND UP0, UPT, UR4, URZ, UPT ;  /* 0x000000ff0400728c */ /* 0x000fe4000bf06270 */
[----:B------:R-:W-:Y:S01]  /*60a0*/  IABS R0, R0 ;  /* 0x0000000000007213 */ /* 0x000fe20000000000 */
[----:B------:R-:W-:Y:S04]  /*60b0*/  UIADD3 UR4, UPT, UPT, -UR44, URZ, URZ ;  /* 0x000000ff2c047290 */ /* 0x000fe8000fffe1ff */
[----:B------:R-:W-:Y:S01]  /*60c0*/  IMAD.HI.U32 R13, R13, R0, RZ ;  /* 0x000000000d0d7227 */ /* 0x000fe200078e00ff */
[----:B------:R-:W-:Y:S03]  /*60d0*/  UIMAD UR4, UR46, UR4, UR19 ;  /* 0x000000042e0472a4 */ /* 0x000fe6000f8e0213 */
[----:B------:R-:W-:Y:S01]  /*60e0*/  IMAD.MOV R3, RZ, RZ, -R13 ;  /* 0x000000ffff037224 */ /* 0x000fe200078e0a0d */
[----:B------:R-:W-:Y:S03]  /*60f0*/  USHF.L.U32 UR42, UR4, 0x7, URZ ;  /* 0x00000007042a7899 */ /* 0x000fe600080006ff */
[C---:B------:R-:W-:Y:S05]  /*6100*/  IMAD R0, R8.reuse, R3, R0 ;  /* 0x0000000308007224 */ /* 0x040fea00078e0200 */
[----:B------:R-:W-:Y:S11]  /*6110*/  ISETP.GT.U32.AND P1, PT, R8, R0, PT ;  /* 0x000000000800720c */ /* 0x000ff60003f24070 */
[----:B------:R-:W-:Y:S02]  /*6120*/  @!UPT UIADD3 URZ, UPT, UPT, URZ, URZ, URZ ;  /* 0x000000fffffff290 */ /* 0x000fe4000fffe0ff */
[-C--:B------:R-:W-:Y:S01]  /*6130*/  @!P1 IADD3 R0, PT, PT, R0, -R8.reuse, RZ ;  /* 0x8000000800009210 */ /* 0x080fe20007ffe0ff */
[----:B------:R-:W-:Y:S01]  /*6140*/  @!P1 VIADD R13, R13, 0x1 ;  /* 0x000000010d0d9836 */ /* 0x000fe20000000000 */
[----:B------:R-:W-:Y:S02]  /*6150*/  ISETP.NE.U32.AND P1, PT, RZ, UR48, PT ;  /* 0x00000030ff007c0c */ /* 0x000fe4000bf25070 */
[----:B------:R-:W-:Y:S02]  /*6160*/  ISETP.GE.U32.AND P2, PT, R0, R8, PT ;  /* 0x000000080000720c */ /* 0x000fe40003f46070 */
[----:B------:R-:W-:Y:S02]  /*6170*/  ISETP.NE.AND.EX P1, PT, RZ, UR49, PT, P1 ;  /* 0x00000031ff007c0c */ /* 0x000fe4000bf25310 */
[----:B------:R-:W-:Y:S09]  /*6180*/  SHF.L.U32 R8, R10, 0x1f, RZ ;  /* 0x0000001f0a087819 */ /* 0x000ff200000006ff */
[----:B------:R-:W-:Y:S04]  /*6190*/  @P2 IADD3 R13, PT, PT, R13, 0x1, RZ ;  /* 0x000000010d0d2810 */ /* 0x000fe80007ffe0ff */
[----:B------:R-:W-:Y:S11]  /*61a0*/  R2UR UR45, R13 ;  /* 0x000000000d2d72ca */ /* 0x000ff600000e0000 */
[----:B------:R-:W-:Y:S02]  /*61b0*/  @!UPT UIADD3 URZ, UPT, UPT, URZ, URZ, URZ ;  /* 0x000000fffffff290 */ /* 0x000fe4000fffe0ff */
[----:B------:R-:W-:Y:S02]  /*61c0*/  @!UP0 UIADD3 UR45, UPT, UPT, -UR45, URZ, URZ ;  /* 0x000000ff2d2d8290 */ /* 0x000fe4000fffe1ff */
[----:B------:R-:W-:Y:S04]  /*61d0*/  @!UP2 ULOP3.LUT UR45, URZ, UR47, URZ, 0x33, !UPT ;  /* 0x0000002fff2da292 */ /* 0x000fe8000f8e33ff */
[----:B------:R-:W-:Y:S04]  /*61e0*/  UIADD3 UR5, UPT, UPT, -UR45, URZ, URZ ;  /* 0x000000ff2d057290 */ /* 0x000fe8000fffe1ff */
[----:B------:R-:W-:Y:S01]  /*61f0*/  UIMAD UR44, UR47, UR5, UR44 ;  /* 0x000000052f2c72a4 */ /* 0x000fe2000f8e022c */
[----:B------:R-:W-:Y:S11]  /*6200*/  BRA.U !UP4, `(.L_x_106) ;  /* 0x000000010c387547 */ /* 0x000ff6000b800000 */
[----:B------:R-:W-:Y:S01]  /*6210*/  UPLOP3.LUT UP1, UPT, UPT, UPT, UP6, 0x80, 0x8 ;  /* 0x000000000008789c */ /* 0x000fe20003f2f060 */
[----:B------:R-:W-:Y:S01]  /*6220*/  HFMA2 R0, -RZ, RZ, 0, 5.9604644775390625e-08 ;  /* 0x00000001ff007431 */ /* 0x000fe200000001ff */
[----:B------:R-:W1:Y:S01]  /*6230*/  LDCU.64 UR8, c[0x0][0x358] ;  /* 0x00006b00ff0877ac */ /* 0x000e620008000a00 */
[----:B------:R-:W-:Y:S03]  /*6240*/  IMAD.MOV.U32 R49, RZ, RZ, 0x1 ;  /* 0x00000001ff317424 */ /* 0x000fe600078e00ff */
[----:B------:R-:W-:Y:S05]  /*6250*/  PLOP3.LUT P2, PT, PT, PT, UP1, 0x80, 0x8 ;  /* 0x000000000008781c */ /* 0x000fea0003f4f018 */
[----:B------:R-:W2:Y:S01]  /*6260*/  @UP1 LDCU.64 UR4, c[0x0][0x888] ;  /* 0x00011100ff0417ac */ /* 0x000ea20008000a00 */
[----:B------:R-:W-:Y:S07]  /*6270*/  @UP1 UIMAD UR6, UR51, UR48, URZ ;  /* 0x00000030330612a4 */ /* 0x000fee000f8e02ff */
[----:B------:R-:W-:Y:S01]  /*6280*/  @!P2 PRMT R49, R0, 0x7610, R49 ;  /* 0x000076100031a816 */ /* 0x000fe20000000031 */
[----:B--2---:R-:W-:Y:S06]  /*6290*/  @UP1 UIMAD.WIDE UR4, UR6, 0x4, UR4 ;  /* 0x00000004060418a5 */ /* 0x004fec000f8e0204 */
[----:B-----5:R-:W-:Y:S01]  /*62a0*/  IMAD.U32 R26, RZ, RZ, UR4 ;  /* 0x00000004ff1a7e24 */ /* 0x020fe2000f8e00ff */
[----:B------:R-:W-:Y:S04]  /*62b0*/  MOV R27, UR5 ;  /* 0x00000005001b7c02 */ /* 0x000fe80008000f00 */
[----:B------:R-:W2:Y:S01]  /*62c0*/  @!UP1 LDCU UR4, c[0x0][0x880] ;  /* 0x00011000ff0497ac */ /* 0x000ea20008000800 */
[----:B-1----:R1:W5:Y:S02]  /*62d0*/  @P2 LDG.E R26, desc[UR8][R26.64] ;  /* 0x000000081a1a2981 */ /* 0x002364000c1e1900 */
[----:B-12---:R-:W-:Y:S07]  /*62e0*/  @!P2 IMAD.U32 R26, RZ, RZ, UR4 ;  /* 0x00000004ff1aae24 */ /* 0x006fee000f8e00ff */
.L_x_106:
[----:B-----5:R-:W-:Y:S01]  /*62f0*/  @!P1 FSETP.EQ.AND P3, PT, R26, RZ, PT ;  /* 0x000000ff1a00920b */ /* 0x020fe20003f62000 */
[----:B------:R-:W-:Y:S01]  /*6300*/  @!UPT UIADD3 URZ, UPT, UPT, URZ, URZ, URZ ;  /* 0x000000fffffff290 */ /* 0x000fe2000fffe0ff */
[----:B------:R-:W-:Y:S11]  /*6310*/  @!P1 BRA `(.L_x_107) ;  /* 0x0000000000149947 */ /* 0x000ff60003800000 */
[----:B------:R-:W-:Y:S02]  /*6320*/  LOP3.LUT P1, RZ, R49, 0xff, RZ, 0xc0, !PT ;  /* 0x000000ff31ff7812 */ /* 0x000fe4000782c0ff */
[----:B------:R-:W-:Y:S04]  /*6330*/  PLOP3.LUT P3, PT, PT, PT, UP1, 0x80, 0x8 ;  /* 0x000000000008781c */ /* 0x000fe80003f6f018 */
[----:B------:R-:W-:Y:S07]  /*6340*/  PLOP3.LUT P3, PT, P3, PT, PT, 0x8, 0x80 ;  /* 0x000000000080781c */ /* 0x000fee0001f6e170 */
[----:B------:R-:W-:Y:S11]  /*6350*/  @P1 FSETP.EQ.AND P3, PT, R26, RZ, PT ;  /* 0x000000ff1a00120b */ /* 0x000ff60003f62000 */
[----:B------:R-:W-:Y:S02]  /*6360*/  @!UPT UIADD3 URZ, UPT, UPT, URZ, URZ, URZ ;  /* 0x000000fffffff290 */ /* 0x000fe4000fffe0ff */
.L_x_107:
[----:B------:R-:W1:Y:S01]  /*6370*/  SYNCS.PHASECHK.TRANS64.TRYWAIT P1, [UR31+0x1c0], R8 ;  /* 0x0001c008ff0075a7 */ /* 0x000e62000802111f */
[----:B------:R-:W-:Y:S04]  /*6380*/  ELECT P2, URZ, PT ;  /* 0x0000000000ff782f */ /* 0x000fe80003840000 */
[----:B------:R-:W-:Y:S01]  /*6390*/  PLOP3.LUT P2, PT, P3, P2, PT, 0xf2, 0x2f ;  /* 0x00000000002f781c */ /* 0x000fe20001f45e72 */
[----:B------:R-:W-:Y:S01]  /*63a0*/  @!UPT UIADD3 URZ, UPT, UPT, URZ, URZ, URZ ;  /* 0x000000fffffff290 */ /* 0x000fe2000fffe0ff */
[----:B-1----:R-:W-:Y:S11]  /*63b0*/  @!P1 BRA `(.L_x_108) ;  /* 0x0000005000b09947 */ /* 0x002ff60003800000 */
.L_x_238:
[----:B------:R-:W-:Y:S01]  /*63c0*/  @!P2 IADD3 R3, P1, PT, R14, 0x580, RZ ;  /* 0x000005800e03a810 */ /* 0x000fe20007f3e0ff */
[----:B------:R-:W-:Y:S01]  /*63d0*/  VOTEU.ALL UP0, P2 ;  /* 0x0000000000ff7886 */ /* 0x000fe20001000000 */
[----:B------:R-:W-:Y:S01]  /*63e0*/  UMOV UR6, 0x0 ;  /* 0x0000000000067882 */ /* 0x000fe20000000000 */
[----:B------:R-:W-:Y:S01]  /*63f0*/  UMOV UR7, 0x10000000 ;  /* 0x1000000000077882 */ /* 0x000fe20000000000 */
[----:B------:R-:W-:Y:S01]  /*6400*/  @!P2 R2UR UR5, R3 ;  /* 0x000000000305a2ca */ /* 0x000fe200000e0000 */
[----:B-1----:R-:W-:Y:S01]  /*6410*/  @!P2 IMAD.X R0, RZ, RZ, R15, P1 ;  /* 0x000000ffff00a224 */ /* 0x002fe200008e060f */
[----:B------:R-:W-:Y:S02]  /*6420*/  @!UP0 UIADD3 UR40, UPT, UPT, UR31, 0x300, URZ ;  /* 0x000003001f288890 */ /* 0x000fe4000fffe0ff */
[----:B------:R-:W-:Y:S02]  /*6430*/  @!UP0 UIADD3 UR10, UPT, UPT, UR42, 0x40, URZ ;  /* 0x000000402a0a8890 */ /* 0x000fe4000fffe0ff */
[----:B------:R-:W-:Y:S01]  /*6440*/  @!P2 R2UR UR4, R0 ;  /* 0x000000000004a2ca */ /* 0x000fe200000e0000 */
[----:B------:R-:W-:Y:S01]  /*6450*/  @!UP0 UIADD3 UR8, UPT, UPT, UR31, 0xb00, URZ ;  /* 0x00000b001f088890 */ /* 0x000fe2000fffe0ff */
[----:B------:R-:W-:Y:S01]  /*6460*/  @!P2 IMAD.MOV.U32 R0, RZ, RZ, 0x1000 ;  /* 0x00001000ff00a424 */ /* 0x000fe200078e00ff */
[----:B------:R-:W-:Y:S01]  /*6470*/  VOTEU.ALL UP0, P2 ;  /* 0x0000000000ff7886 */ /* 0x000fe20001000000 */
[----:B------:R-:W-:Y:S01]  /*6480*/  UMOV UR9, UR41 ;  /* 0x0000002900097c82 */ /* 0x000fe20008000000 */
[----:B------:R-:W-:Y:S01]  /*6490*/  UMOV UR11, UR43 ;  /* 0x0000002b000b7c82 */ /* 0x000fe20008000000 */
[----:B------:R-:W-:Y:S01]  /*64a0*/  UMOV UR12, UR44 ;  /* 0x0000002c000c7c82 */ /* 0x000fe20008000000 */
[----:B------:R-:W-:Y:S01]  /*64b0*/  IMAD.U32 R12, RZ, RZ, UR5 ;  /* 0x00000005ff0c7e24 */ /* 0x000fe2000f8e00ff */
[----:B------:R-:W-:Y:S05]  /*64c0*/  UMOV UR13, UR45 ;  /* 0x0000002d000d7c82 */ /* 0x000fea0008000000 */
[----:B------:R-:W-:Y:S01]  /*64d0*/  IMAD.U32 R13, RZ, RZ, UR4 ;  /* 0x00000004ff0d7e24 */ /* 0x000fe2000f8e00ff */
[----:B------:R-:W-:Y:S04]  /*64e0*/  @!P2 R2UR UR4, R12 ;  /* 0x000000000c04a2ca */ /* 0x000fe800000e0000 */
[----:B------:R-:W-:Y:S11]  /*64f0*/  @!P2 R2UR UR5, R13 ;  /* 0x000000000d05a2ca */ /* 0x000ff600000e0000 */
[----:B------:R-:W-:Y:S02]  /*6500*/  @!UPT UIADD3 URZ, UPT, UPT, URZ, URZ, URZ ;  /* 0x000000fffffff290 */ /* 0x000fe4000fffe0ff */
[----:B------:R1:W-:Y:S01]  /*6510*/  @!UP0 UTMALDG.4D [UR40], [UR4], desc[UR6] ;  /* 0x00000628040085b4 */ /* 0x0003e20008019000 */
[----:B------:R-:W-:Y:S05]  /*6520*/  VOTEU.ALL UP0, P2 ;  /* 0x0000000000ff7886 */ /* 0x000fea0001000000 */
[----:B------:R1:W-:Y:S01]  /*6530*/  @!UP0 UTMALDG.4D [UR8], [UR4], desc[UR6] ;  /* 0x00000608040085b4 */ /* 0x0003e20008019000 */
[----:B------:R1:W-:Y:S01]  /*6540*/  @!P2 SYNCS.ARRIVE.TRANS64.RED.A0TR RZ, [UR31+0x1a0], R0 ;  /* 0x0001a000ffffa9a7 */ /* 0x0003e2000830041f */
[----:B------:R-:W-:Y:S01]  /*6550*/  SYNCS.ARRIVE.TRANS64.RED.A1T0 RZ, [UR65], RZ ;  /* 0x000000ffffff79a7 */ /* 0x000fe20008100441 */
[----:B------:R-:W2:Y:S02]  /*6560*/  SYNCS.PHASECHK.TRANS64.TRYWAIT P1, [UR31+0x1c8], R8 ;  /* 0x0001c808ff0075a7 */ /* 0x000ea4000802111f */
[----:B-12---:R-:W-:Y:S05]  /*6570*/  @!P1 BRA `(.L_x_109) ;  /* 0x0000005000589947 */ /* 0x006fea0003800000 */
.L_x_240:
        /* <DEDUP_REMOVED lines=11> */
[----:B------:R-:W-:Y:S01]  /*6630*/  @!UP0 UIADD3 UR8, UPT, UPT, UR31, 0x1b00, URZ ;  /* 0x00001b001f088890 */ /* 0x000fe2000fffe0ff */
[----:B------:R-:W-:Y:S01]  /*6640*/  VOTEU.ALL UP0, P2 ;  /* 0x0000000000ff7886 */ /* 0x000fe20001000000 */
[----:B------:R-:W-:Y:S02]  /*6650*/  UMOV UR35, UR43 ;  /* 0x0000002b00237c82 */ /* 0x000fe40008000000 */
[----:B------:R-:W-:Y:S01]  /*6660*/  IMAD.U32 R12, RZ, RZ, UR5 ;  /* 0x00000005ff0c7e24 */ /* 0x000fe2000f8e00ff */
[----:B------:R-:W-:Y:S01]  /*6670*/  UMOV UR36, UR44 ;  /* 0x0000002c00247c82 */ /* 0x000fe20008000000 */
[----:B------:R-:W-:Y:S01]  /*6680*/  UMOV UR37, UR45 ;  /* 0x0000002d00257c82 */ /* 0x000fe20008000000 */
[----:B------:R-:W-:Y:S01]  /*6690*/  UMOV UR9, UR33 ;  /* 0x0000002100097c82 */ /* 0x000fe20008000000 */
[----:B------:R-:W-:Y:S01]  /*66a0*/  UMOV UR11, UR43 ;  /* 0x0000002b000b7c82 */ /* 0x000fe20008000000 */
[----:B------:R-:W-:Y:S01]  /*66b0*/  UMOV UR12, UR44 ;  /* 0x0000002c000c7c82 */ /* 0x000fe20008000000 */
[----:B------:R-:W-:Y:S01]  /*66c0*/  IMAD.U32 R13, RZ, RZ, UR4 ;  /* 0x00000004ff0d7e24 */ /* 0x000fe2000f8e00ff */
[----:B------:R-:W-:Y:S01]  /*66d0*/  @!P2 R2UR UR4, R12 ;  /* 0x000000000c04a2ca */ /* 0x000fe200000e0000 */
[----:B------:R-:W-:Y:S03]  /*66e0*/  UMOV UR13, UR45 ;  /* 0x0000002d000d7c82 */ /* 0x000fe60008000000 */
        /* <DEDUP_REMOVED lines=9> */
.L_x_242:
        /* <DEDUP_REMOVED lines=30> */
[----:B--2---:R-:W-:Y:S01]  /*6960*/  @P0 SHF.R.U32.HI R0, RZ, 0x10, R5 ;  /* 0x00000010ff000819 */ /* 0x004fe20000011605 */
[----:B------:R-:W2:Y:S03]  /*6970*/  SYNCS.PHASECHK.TRANS64.TRYWAIT P1, [UR31+0x1d8], R8 ;  /* 0x0001d808ff0075a7 */ /* 0x000ea6000802111f */
[----:B------:R-:W-:Y:S01]  /*6980*/  @P0 R2UR UR51, R0 ;  /* 0x00000000003302ca */ /* 0x000fe200000e0000 */
[----:B------:R-:W-:Y:S03]  /*6990*/  @!UPT UIADD3 URZ, UPT, UPT, URZ, URZ, URZ ;  /* 0x000000fffffff290 */ /* 0x000fe6000fffe0ff */
[----:B-12---:R-:W-:Y:S11]  /*69a0*/  @!P1 BRA `(.L_x_111) ;  /* 0x0000004c007c9947 */ /* 0x006ff60003800000 */
.L_x_244:
[----:B------:R-:W-:Y:S01]  /*69b0*/  UPLOP3.LUT UP2, UPT, UPT, UPT, UPT, 0x80, 0x8 ;  /* 0x000000000008789c */ /* 0x000fe20003f4f070 */
[----:B------:R-:W-:Y:S01]  /*69c0*/  @!P2 IADD3 R3, P0, PT, R14, 0x580, RZ ;  /* 0x000005800e03a810 */ /* 0x000fe20007f1e0ff */
[----:B------:R-:W-:Y:S01]  /*69d0*/  UMOV UR6, 0x0 ;  /* 0x0000000000067882 */ /* 0x000fe20000000000 */
[----:B------:R-:W-:Y:S01]  /*69e0*/  UMOV UR7, 0x10000000 ;  /* 0x1000000000077882 */ /* 0x000fe20000000000 */
[----:B------:R-:W-:Y:S01]  /*69f0*/  UMOV UR19, UR43 ;  /* 0x0000002b00137c82 */ /* 0x000fe20008000000 */
[----:B------:R-:W-:Y:S01]  /*6a00*/  @!P2 R2UR UR5, R3 ;  /* 0x000000000305a2ca */ /* 0x000fe200000e0000 */
[----:B-1----:R-:W-:Y:S01]  /*6a10*/  @!P2 IMAD.X R0, RZ, RZ, R15, P0 ;  /* 0x000000ffff00a224 */ /* 0x002fe200000e060f */
[----:B------:R-:W-:Y:S01]  /*6a20*/  VOTEU.ALL UP0, P2 ;  /* 0x0000000000ff7886 */ /* 0x000fe20001000000 */
[----:B------:R-:W-:Y:S01]  /*6a30*/  UMOV UR20, UR44 ;  /* 0x0000002c00147c82 */ /* 0x000fe20008000000 */
[----:B------:R-:W-:Y:S01]  /*6a40*/  UMOV UR21, UR45 ;  /* 0x0000002d00157c82 */ /* 0x000fe20008000000 */
[----:B------:R-:W-:Y:S01]  /*6a50*/  UMOV UR11, UR43 ;  /* 0x0000002b000b7c82 */ /* 0x000fe20008000000 */
[----:B------:R-:W-:Y:S01]  /*6a60*/  @!P2 R2UR UR4, R0 ;  /* 0x000000000004a2ca */ /* 0x000fe200000e0000 */
[----:B------:R-:W-:Y:S01]  /*6a70*/  @!UP0 UIADD3 UR18, UPT, UPT, UR42, 0x30, URZ ;  /* 0x000000302a128890 */ /* 0x000fe2000fffe0ff */
[----:B------:R-:W-:Y:S01]  /*6a80*/  R2UR UR26, R51 ;  /* 0x00000000331a72ca */ /* 0x000fe200000e0000 */
[----:B------:R-:W-:Y:S01]  /*6a90*/  @!UP0 UIADD3 UR16, UPT, UPT, UR31, 0x3300, URZ ;  /* 0x000033001f108890 */ /* 0x000fe2000fffe0ff */
[----:B------:R-:W-:Y:S01]  /*6aa0*/  R2UR UR24, R52 ;  /* 0x00000000341872ca */ /* 0x000fe200000e0000 */
[----:B------:R-:W-:Y:S01]  /*6ab0*/  @!UP0 UIADD3 UR17, UPT, UPT, UR31, 0x1b8, URZ ;  /* 0x000001b81f118890 */ /* 0x000fe2000fffe0ff */
[----:B------:R-:W-:Y:S01]  /*6ac0*/  LOP3.LUT P0, RZ, R6, 0x1, RZ, 0xc0, !PT ;  /* 0x0000000106ff7812 */ /* 0x000fe2000780c0ff */
[----:B------:R-:W-:Y:S01]  /*6ad0*/  IMAD.U32 R12, RZ, RZ, UR5 ;  /* 0x00000005ff0c7e24 */ /* 0x000fe2000f8e00ff */
[----:B------:R-:W-:Y:S01]  /*6ae0*/  @!UP0 UIADD3 UR10, UPT, UPT, UR42, 0x70, URZ ;  /* 0x000000702a0a8890 */ /* 0x000fe2000fffe0ff */
[----:B------:R-:W-:Y:S01]  /*6af0*/  LOP3.LUT R10, R10, 0x1, RZ, 0x3c, !PT ;  /* 0x000000010a0a7812 */ /* 0x000fe200078e3cff */
[----:B------:R-:W-:Y:S01]  /*6b00*/  @!UP0 UIADD3 UR8, UPT, UPT, UR31, 0x3b00, URZ ;  /* 0x00003b001f088890 */ /* 0x000fe2000fffe0ff */
[----:B------:R-:W-:Y:S01]  /*6b10*/  LOP3.LUT R9, R9, 0x1, RZ, 0x3c, !PT ;  /* 0x0000000109097812 */ /* 0x000fe200078e3cff */
[----:B------:R-:W-:Y:S01]  /*6b20*/  VOTEU.ALL UP0, P2 ;  /* 0x0000000000ff7886 */ /* 0x000fe20001000000 */
[----:B------:R-:W-:Y:S01]  /*6b30*/  IMAD.U32 R13, RZ, RZ, UR4 ;  /* 0x00000004ff0d7e24 */ /* 0x000fe2000f8e00ff */
[----:B------:R-:W-:Y:S01]  /*6b40*/  @!P2 R2UR UR4, R12 ;  /* 0x000000000c04a2ca */ /* 0x000fe200000e0000 */
[----:B------:R-:W-:Y:S01]  /*6b50*/  UMOV UR12, UR44 ;  /* 0x0000002c000c7c82 */ /* 0x000fe20008000000 */
[----:B------:R-:W-:Y:S01]  /*6b60*/  UMOV UR13, UR45 ;  /* 0x0000002d000d7c82 */ /* 0x000fe20008000000 */
[----:B------:R-:W-:Y:S01]  /*6b70*/  UMOV UR9, UR17 ;  /* 0x0000001100097c82 */ /* 0x000fe20008000000 */
[----:B------:R-:W-:Y:S11]  /*6b80*/  @!P2 R2UR UR5, R13 ;  /* 0x000000000d05a2ca */ /* 0x000ff600000e0000 */
[----:B------:R-:W-:Y:S02]  /*6b90*/  @!UPT UIADD3 URZ, UPT, UPT, URZ, URZ, URZ ;  /* 0x000000fffffff290 */ /* 0x000fe4000fffe0ff */
[----:B------:R1:W-:Y:S01]  /*6ba0*/  @!UP0 UTMALDG.4D [UR16], [UR4], desc[UR6] ;  /* 0x00000610040085b4 */ /* 0x0003e20008019000 */
[----:B------:R-:W-:Y:S05]  /*6bb0*/  VOTEU.ALL UP0, P2 ;  /* 0x0000000000ff7886 */ /* 0x000fea0001000000 */
[----:B------:R2:W-:Y:S01]  /*6bc0*/  @!UP0 UTMALDG.4D [UR8], [UR4], desc[UR6] ;  /* 0x00000608040085b4 */ /* 0x0005e20008019000 */
[----:B------:R2:W-:Y:S01]  /*6bd0*/  @!P2 SYNCS.ARRIVE.TRANS64.RED.A0TR RZ, [UR31+0x1b8], R2 ;  /* 0x0001b802ffffa9a7 */ /* 0x0005e2000830041f */
[----:B------:R-:W-:Y:S01]  /*6be0*/  SYNCS.ARRIVE.TRANS64.RED.A1T0 RZ, [UR62], RZ ;  /* 0x000000ffffff79a7 */ /* 0x000fe2000810043e */
[----:B-1----:R-:W-:Y:S02]  /*6bf0*/  UIADD3 UR19, UPT, UPT, UR14, UR26, URZ ;  /* 0x0000001a0e137290 */ /* 0x002fe4000fffe0ff */
[----:B------:R-:W-:Y:S01]  /*6c00*/  UIADD3 UR21, UPT, UPT, UR15, UR24, URZ ;  /* 0x000000180f157290 */ /* 0x000fe2000fffe0ff */
[----:B------:R-:W-:Y:S11]  /*6c10*/  @P0 BRA `(.L_x_112) ;  /* 0xffffffec00340947 */ /* 0x000ff6000383ffff */
[----:B--2---:R-:W-:-:S04]  /*6c20*/  SHF.L.U32 R2, R10, 0x1f, RZ ;  /* 0x0000001f0a027819 */ /* 0x004fc800000006ff */
[----:B------:R-:W1:Y:S02]  /*6c30*/  SYNCS.PHASECHK.TRANS64.TRYWAIT P0, [UR31+0x1c0], R2 ;  /* 0x0001c002ff0075a7 */ /* 0x000e64000800111f */
[----:B-1----:R-:W-:Y:S05]  /*6c40*/  @!P0 BRA `(.L_x_113) ;  /* 0x0000004800ec8947 */ /* 0x002fea0003800000 */
.L_x_246:
[----:B------:R-:W2:Y:S02]  /*6c50*/  SYNCS.PHASECHK.TRANS64.TRYWAIT P0, [UR31+0x1c8], R2 ;  /* 0x0001c802ff0075a7 */ /* 0x000ea4000800111f */
[----:B--2---:R-:W-:Y:S05]  /*6c60*/  @!P0 BRA `(.L_x_114) ;  /* 0x0000004800fc8947 */ /* 0x004fea0003800000 */
.L_x_248:
[----:B------:R-:W2:Y:S02]  /*6c70*/  SYNCS.PHASECHK.TRANS64.TRYWAIT P0, [UR31+0x1d0], R2 ;  /* 0x0001d002ff0075a7 */ /* 0x000ea4000800111f */
[----:B--2---:R-:W-:Y:S05]  /*6c80*/  @!P0 BRA `(.L_x_115) ;  /* 0x0000004c000c8947 */ /* 0x004fea0003800000 */
.L_x_250:
[----:B-1----:R-:W-:-:S07]  /*6c90*/  MOV R0, UR31 ;  /* 0x0000001f00007c02 */ /* 0x002fce0008000f00 */
.L_x_116:
[----:B-1----:R-:W-:-:S04]  /*6ca0*/  SHF.L.U32 R2, R10, 0x1f, RZ ;  /* 0x0000001f0a027819 */ /* 0x002fc800000006ff */
[----:B------:R1:W2:Y:S03]  /*6cb0*/  SYNCS.PHASECHK.TRANS64.TRYWAIT P0, [R0+URZ+0x1d8], R2 ;  /* 0x0001d802000075a7 */ /* 0x0002a600080011ff */
[----:B--2---:R-:W-:Y:S05]  /*6cc0*/  @!P0 NANOSLEEP.SYNCS 0x989680 ;  /* 0x009896800000895d */ /* 0x004fea0003900000 */
[----:B------:R-:W2:Y:S02]  /*6cd0*/  @!P0 SYNCS.PHASECHK.TRANS64 P0, [R0+URZ+0x1d8], R2 ;  /* 0x0001d802000085a7 */ /* 0x000ea400080010ff */
[----:B--2---:R-:W-:Y:S05]  /*6ce0*/  @P0 EXIT ;  /* 0x000000000000094d */ /* 0x004fea0003800000 */
[----:B------:R-:W-:Y:S05]  /*6cf0*/  BRA `(.L_x_116) ;  /* 0xfffffffc00e87947 */ /* 0x000fea000383ffff */
.L_x_101:
[----:B------:R-:W-:-:S06]  /*6d00*/  UISETP.GE.AND UP0, UPT, UR18, 0x4, UPT ;  /* 0x000000041200788c */ /* 0x000fcc000bf06270 */
[----:B------:R-:W-:-:S13]  /*6d10*/  PLOP3.LUT P0, PT, PT, PT, UP0, 0x80, 0x8 ;  /* 0x000000000008781c */ /* 0x000fda0003f0f008 */
[----:B-1----:R-:W-:Y:S05]  /*6d20*/  @!P0 EXIT ;  /* 0x000000000000894d */ /* 0x002fea0003800000 */
[----:B------:R-:W1:Y:S08]  /*6d30*/  S2UR UR4, SR_CgaCtaId ;  /* 0x00000000000479c3 */ /* 0x000e700000008800 */
[----:B------:R-:W-:Y:S01]  /*6d40*/  BAR.SYNC.DEFER_BLOCKING 0x6, 0xa0 ;  /* 0x0182800000007b1d */ /* 0x000fe20000010000 */
[C---:B------:R-:W-:Y:S01]  /*6d50*/  IMAD.SHL.U32 R0, R50.reuse, 0x200000, RZ ;  /* 0x0020000032007824 */ /* 0x040fe200078e00ff */
[----:B------:R-:W-:Y:S01]  /*6d60*/  SHF.L.U32 R4, R50, 0x9, RZ ;  /* 0x0000000932047819 */ /* 0x000fe200000006ff */
[C---:B------:R-:W-:Y:S01]  /*6d70*/  IMAD.SHL.U32 R48, R59.reuse, 0x10, RZ ;  /* 0x000000103b307824 */ /* 0x040fe200078e00ff */
[----:B------:R-:W-:Y:S01]  /*6d80*/  USHF.R.S32.HI UR53, URZ, 0x1f, UR5 ;  /* 0x0000001fff357899 */ /* 0x000fe20008011405 */
[----:B------:R-:W-:Y:S01]  /*6d90*/  IMAD.U32 R23, R59, 0x10000, RZ ;  /* 0x000100003b177824 */ /* 0x000fe200078e00ff */
[----:B------:R-:W-:-:S02]  /*6da0*/  UMOV UR49, 0x400 ;  /* 0x0000040000317882 */ /* 0x000fc40000000000 */
[----:B------:R-:W2:Y:S01]  /*6db0*/  LDC.64 R42, c[0x0][0x8b0] ;  /* 0x00022c00ff2a7b82 */ /* 0x000ea20000000a00 */
[----:B------:R-:W3:Y:S01]  /*6dc0*/  LDCU.64 UR6, c[0x0][0x890] ;  /* 0x00011200ff0677ac */ /* 0x000ee20008000a00 */
[C---:B------:R-:W-:Y:S01]  /*6dd0*/  IMAD.SHL.U32 R5, R59.reuse, 0x2, RZ ;  /* 0x000000023b057824 */ /* 0x040fe200078e00ff */
[----:B------:R-:W-:Y:S01]  /*6de0*/  LOP3.LUT R0, R0, 0x200000, RZ, 0xc0, !PT ;  /* 0x0020000000007812 */ /* 0x000fe200078ec0ff */
[----:B------:R-:W-:Y:S01]  /*6df0*/  HFMA2 R57, -RZ, RZ, 0, 5.9604644775390625e-08 ;  /* 0x00000001ff397431 */ /* 0x000fe200000001ff */
[C---:B------:R-:W-:Y:S01]  /*6e00*/  LOP3.LUT R6, R48.reuse, 0x40, RZ, 0xc0, !PT ;  /* 0x0000004030067812 */ /* 0x040fe200078ec0ff */
[----:B------:R-:W-:Y:S01]  /*6e10*/  ULEA.HI UR53, UR53, UR5, URZ, 0x7 ;  /* 0x0000000535357291 */ /* 0x000fe2000f8f38ff */
[----:B------:R-:W-:Y:S01]  /*6e20*/  LOP3.LUT R58, R48, 0x5b0, RZ, 0xc0, !PT ;  /* 0x000005b0303a7812 */ /* 0x000fe200078ec0ff */
[----:B------:R-:W4:Y:S01]  /*6e30*/  LDC.64 R40, c[0x0][0x8a8] ;  /* 0x00022a00ff287b82 */ /* 0x000f220000000a00 */
[----:B------:R-:W-:Y:S01]  /*6e40*/  LOP3.LUT R23, R0, 0x400000, R23, 0xf8, !PT ;  /* 0x0040000000177812 */ /* 0x000fe200078ef817 */
[----:B------:R-:W-:Y:S01]  /*6e50*/  IMAD.MOV.U32 R22, RZ, RZ, RZ ;  /* 0x000000ffff167224 */ /* 0x000fe200078e00ff */
[----:B------:R-:W-:Y:S01]  /*6e60*/  LOP3.LUT R0, R6, 0x8, R5, 0xf8, !PT ;  /* 0x0000000806007812 */ /* 0x000fe200078ef805 */
[----:B------:R-:W-:Y:S01]  /*6e70*/  IMAD.MOV.U32 R56, RZ, RZ, RZ ;  /* 0x000000ffff387224 */ /* 0x000fe200078e00ff */
[----:B------:R-:W-:Y:S01]  /*6e80*/  LOP3.LUT R58, R58, 0x200, R4, 0xf8, !PT ;  /* 0x000002003a3a7812 */ /* 0x000fe200078ef804 */
[----:B------:R-:W2:Y:S01]  /*6e90*/  LDCU UR62, c[0x0][0x370] ;  /* 0x00006e00ff3e77ac */ /* 0x000ea20008000800 */
[----:B------:R-:W-:-:S02]  /*6ea0*/  LOP3.LUT R59, R59, 0x60, RZ, 0xc0, !PT ;  /* 0x000000603b3b7812 */ /* 0x000fc400078ec0ff */
[----:B------:R-:W-:Y:S01]  /*6eb0*/  LOP3.LUT R58, R58, R0, RZ, 0xfc, !PT ;  /* 0x000000003a3a7212 */ /* 0x000fe200078efcff */
[----:B-1----:R-:W-:Y:S01]  /*6ec0*/  ULEA UR49, UR4, UR49, 0x18 ;  /* 0x0000003104317291 */ /* 0x002fe2000f8ec0ff */
[----:B---3--:R-:W-:Y:S01]  /*6ed0*/  IMAD.U32 R61, RZ, RZ, UR6 ;  /* 0x00000006ff3d7e24 */ /* 0x008fe2000f8e00ff */
[----:B------:R-:W-:Y:S01]  /*6ee0*/  MOV R55, RZ ;  /* 0x000000ff00377202 */ /* 0x000fe20000000f00 */
[----:B------:R-:W-:Y:S01]  /*6ef0*/  IMAD.U32 R60, RZ, RZ, UR7 ;  /* 0x00000007ff3c7e24 */ /* 0x000fe2000f8e00ff */
[----:B------:R-:W-:Y:S01]  /*6f00*/  UIADD3 UR4, UPT, UPT, UR49, 0x300, URZ ;  /* 0x0000030031047890 */ /* 0x000fe2000fffe0ff */
[----:B------:R-:W1:Y:S04]  /*6f10*/  LDCU UR45, c[0x0][0xb0c] ;  /* 0x00016180ff2d77ac */ /* 0x000e680008000800 */
[----:B------:R-:W3:Y:S01]  /*6f20*/  LDS R2, [UR49+0x240] ;  /* 0x00024031ff027984 */ /* 0x000ee20008000800 */
[----:B------:R-:W-:Y:S01]  /*6f30*/  IMAD.U32 R54, RZ, RZ, UR4 ;  /* 0x00000004ff367e24 */ /* 0x000fe2000f8e00ff */
[----:B------:R-:W1:Y:S01]  /*6f40*/  LDCU UR38, c[0x0][0xb30] ;  /* 0x00016600ff2677ac */ /* 0x000e620008000800 */
[----:B------:R-:W1:Y:S01]  /*6f50*/  LDCU.64 UR60, c[0x0][0x888] ;  /* 0x00011100ff3c77ac */ /* 0x000e620008000a00 */
[----:B------:R-:W1:Y:S01]  /*6f60*/  LDCU.64 UR46, c[0x0][0xb28] ;  /* 0x00016500ff2e77ac */ /* 0x000e620008000a00 */
[----:B------:R-:W1:Y:S01]  /*6f70*/  LDCU.128 UR56, c[0x0][0xb10] ;  /* 0x00016200ff3877ac */ /* 0x000e620008000c00 */
[----:B------:R-:W1:Y:S01]  /*6f80*/  LDCU UR55, c[0x0][0x374] ;  /* 0x00006e80ff3777ac */ /* 0x000e620008000800 */
[----:B------:R-:W-:Y:S01]  /*6f90*/  USHF.R.S32.HI UR53, URZ, 0x7, UR53 ;  /* 0x00000007ff357899 */ /* 0x000fe20008011435 */
[----:B------:R-:W-:Y:S01]  /*6fa0*/  UMOV UR54, URZ ;  /* 0x000000ff00367c82 */ /* 0x000fe20008000000 */
[----:B------:R-:W-:Y:S01]  /*6fb0*/  UMOV UR52, URZ ;  /* 0x000000ff00347c82 */ /* 0x000fe20008000000 */
[C---:B---3--:R-:W-:Y:S01]  /*6fc0*/  VIADD R3, R2.reuse, 0x40 ;  /* 0x0000004002037836 */ /* 0x048fe20000000000 */
[----:B------:R-:W-:-:S04]  /*6fd0*/  LOP3.LUT R2, R2, 0xffff, RZ, 0xc0, !PT ;  /* 0x0000ffff02027812 */ /* 0x000fc800078ec0ff */
[----:B------:R-:W-:-:S05]  /*6fe0*/  LOP3.LUT R3, R3, 0xffff, RZ, 0xc0, !PT ;  /* 0x0000ffff03037812 */ /* 0x000fca00078ec0ff */
[----:B-12-4-:R3:W-:Y:S02]  /*6ff0*/  STL.64 [R1], R2 ;  /* 0x0000000201007387 */ /* 0x0167e40000100a00 */
.L_x_160:
[----:B---3--:R-:W-:Y:S04]  /*7000*/  SHF.L.U32 R2, R55, 0x1f, RZ ;  /* 0x0000001f37027819 */ /* 0x008fe800000006ff */
[----:B-1----:R-:W1:Y:S02]  /*7010*/  SYNCS.PHASECHK.TRANS64.TRYWAIT P0, [UR49+0x1f0], R2 ;  /* 0x0001f002ff0075a7 */ /* 0x002e640008001131 */
[----:B-1----:R-:W-:Y:S05]  /*7020*/  @!P0 BRA `(.L_x_117) ;  /* 0x00000048003c8947 */ /* 0x002fea0003800000 */
.L_x_252:
[----:B-1----:R-:W-:Y:S01]  /*7030*/  LEA R2, R22, UR48, 0x2 ;  /* 0x0000003016027c11 */ /* 0x002fe2000f8e10ff */
[----:B------:R-:W1:Y:S01]  /*7040*/  LDS.128 R44, [UR49+0x230] ;  /* 0x00023031ff2c7984 */ /* 0x000e620008000c00 */
[----:B------:R-:W-:Y:S02]  /*7050*/  UIADD3 UR4, UPT, UPT, UR49, 0x1f8, URZ ;  /* 0x000001f831047890 */ /* 0x000fe4000fffe0ff */
[----:B------:R-:W-:Y:S01]  /*7060*/  UISETP.GE.AND UP1, UPT, UR39, 0x1, UPT ;  /* 0x000000012700788c */ /* 0x000fe2000bf26270 */
[----:B------:R-:W-:Y:S01]  /*7070*/  @!PT LDS RZ, [RZ] ;  /* 0x00000000fffff984 */ /* 0x000fe20000000800 */
[----:B------:R-:W-:Y:S01]  /*7080*/  @!PT LDS RZ, [RZ] ;  /* 0x00000000fffff984 */ /* 0x000fe20000000800 */
[----:B------:R-:W-:Y:S01]  /*7090*/  @!PT LDS RZ, [RZ] ;  /* 0x00000000fffff984 */ /* 0x000fe20000000800 */
[----:B------:R-:W-:Y:S01]  /*70a0*/  @!PT LDS RZ, [RZ] ;  /* 0x00000000fffff984 */ /* 0x000fe20000000800 */
[----:B------:R2:W-:Y:S06]  /*70b0*/  MEMBAR.ALL.CTA ;  /* 0x0000000000007992 */ /* 0x0005ec0000008000 */
[----:B--2---:R-:W2:Y:S01]  /*70c0*/  FENCE.VIEW.ASYNC.S ;  /* 0x00000000000073c6 */ /* 0x004ea20000000000 */
[----:B------:R-:W-:Y:S09]  /*70d0*/  UPRMT UR4, URZ, 0x654, UR4 ;  /* 0x00000654ff047896 */ /* 0x000ff20008000004 */
[----:B--2---:R-:W-:Y:S01]  /*70e0*/  SYNCS.ARRIVE.TRANS64.RED.A1T0 RZ, [UR4], RZ ;  /* 0x000000ffffff79a7 */ /* 0x004fe20008100404 */
[----:B------:R-:W5:Y:S01]  /*70f0*/  LDL R2, [R2] ;  /* 0x0000000002027983 */ /* 0x000f620000100800 */
[----:B-1----:R-:W-:Y:S11]  /*7100*/  LOP3.LUT P0, RZ, R46, 0x1, RZ, 0xc0, !PT ;  /* 0x000000012eff7812 */ /* 0x002ff6000780c0ff */
[----:B------:R-:W-:Y:S02]  /*7110*/  @!UPT UIADD3 URZ, UPT, UPT, URZ, URZ, URZ ;  /* 0x000000fffffff290 */ /* 0x000fe4000fffe0ff */
[----:B------:R-:W-:Y:S01]  /*7120*/  VOTEU.ANY UP0, P0 ;  /* 0x0000000000ff7886 */ /* 0x000fe20000000100 */
[----:B------:R-:W-:Y:S11]  /*7130*/  PLOP3.LUT P0, PT, PT, PT, UP0, 0x80, 0x8 ;  /* 0x000000000008781c */ /* 0x000ff60003f0f008 */
[----:B------:R-:W-:Y:S02]  /*7140*/  @!UPT UIADD3 URZ, UPT, UPT, URZ, URZ, URZ ;  /* 0x000000fffffff290 */ /* 0x000fe4000fffe0ff */
[----:B------:R-:W-:Y:S02]  /*7150*/  @P0 MOV R3, R44 ;  /* 0x0000002c00030202 */ /* 0x000fe40000000f00 */
[----:B------:R-:W-:Y:S02]  /*7160*/  @P0 LOP3.LUT R0, R45, 0xffff, RZ, 0xc0, !PT ;  /* 0x0000ffff2d000812 */ /* 0x000fe400078ec0ff */
[----:B------:R-:W-:Y:S02]  /*7170*/  @P0 R2UR UR5, R3 ;  /* 0x00000000030502ca */ /* 0x000fe400000e0000 */
[----:B------:R-:W-:Y:S01]  /*7180*/  @P0 R2UR UR4, R0 ;  /* 0x00000000000402ca */ /* 0x000fe200000e0000 */
[----:B------:R-:W-:Y:S05]  /*7190*/  IMAD.U32 R0, RZ, RZ, UR53 ;  /* 0x00000035ff007e24 */ /* 0x000fea000f8e00ff */
[----:B------:R-:W-:Y:S05]  /*71a0*/  IABS R3, R0 ;  /* 0x0000000000037213 */ /* 0x000fea0000000000 */
[----:B------:R-:W-:Y:S02]  /*71b0*/  @UP0 UMOV UR37, UR5 ;  /* 0x0000000500250c82 */ /* 0x000fe40008000000 */
[----:B------:R-:W-:Y:S01]  /*71c0*/  @UP0 UMOV UR36, UR4 ;  /* 0x0000000400240c82 */ /* 0x000fe20008000000 */
[----:B------:R-:W-:Y:S05]  /*71d0*/  BRA.U !UP1, `(.L_x_118) ;  /* 0x0000000109cc7547 */ /* 0x000fea000b800000 */
[----:B------:R-:W1:Y:S01]  /*71e0*/  LDCU UR9, c[0x0][0xb20] ;  /* 0x00016400ff0977ac */ /* 0x000e620008000800 */
[----:B------:R-:W-:Y:S02]  /*71f0*/  UIMAD.WIDE.U32 UR4, UR55, UR59, URZ ;  /* 0x0000003b370472a5 */ /* 0x000fe4000f8e00ff */
[----:B------:R-:W-:Y:S02]  /*7200*/  UIMAD.WIDE.U32 UR6, UR62, UR56, URZ ;  /* 0x000000383e0672a5 */ /* 0x000fe4000f8e00ff */
[----:B------:R-:W-:Y:S02]  /*7210*/  UIMAD.WIDE.U32 UR10, UR36, UR59, URZ ;  /* 0x0000003b240a72a5 */ /* 0x000fe4000f8e00ff */
[----:B------:R-:W-:Y:S02]  /*7220*/  UISETP.NE.AND UP0, UPT, UR58, 0x1, UPT ;  /* 0x000000013a00788c */ /* 0x000fe4000bf05270 */
[----:B------:R-:W-:Y:S02]  /*7230*/  UISETP.NE.AND UP1, UPT, UR45, 0x1, UPT ;  /* 0x000000012d00788c */ /* 0x000fe4000bf25270 */
[----:B------:R-:W-:Y:S02]  /*7240*/  UISETP.NE.AND UP2, UPT, UR39, 0x1, UPT ;  /* 0x000000012700788c */ /* 0x000fe4000bf45270 */
[----:B------:R-:W-:Y:S01]  /*7250*/  UIMAD.WIDE.U32 UR12, UR37, UR56, URZ ;  /* 0x00000038250c72a5 */ /* 0x000fe2000f8e00ff */
[----:B------:R-:W-:Y:S01]  /*7260*/  UMOV UR4, UR5 ;  /* 0x0000000500047c82 */ /* 0x000fe20008000000 */
[----:B------:R-:W-:Y:S01]  /*7270*/  UMOV UR6, UR11 ;  /* 0x0000000b00067c82 */ /* 0x000fe20008000000 */
[----:B-1----:R-:W-:Y:S03]  /*7280*/  USHF.R.U32.HI UR8, URZ, UR9, UR4 ;  /* 0x00000009ff087299 */ /* 0x002fe60008011604 */
[----:B------:R-:W-:Y:S02]  /*7290*/  UMOV UR4, UR7 ;  /* 0x0000000700047c82 */ /* 0x000fe40008000000 */
[----:B------:R-:W-:Y:S02]  /*72a0*/  USHF.R.U32.HI UR5, URZ, UR57, UR4 ;  /* 0x00000039ff057299 */ /* 0x000fe40008011604 */
[----:B------:R-:W-:Y:S02]  /*72b0*/  USEL UR4, UR55, UR8, !UP0 ;  /* 0x0000000837047287 */ /* 0x000fe4000c000000 */
[----:B------:R-:W-:Y:S02]  /*72c0*/  USHF.R.U32.HI UR8, URZ, UR9, UR6 ;  /* 0x00000009ff087299 */ /* 0x000fe40008011606 */
[----:B------:R-:W-:Y:S02]  /*72d0*/  UIMAD.WIDE.U32 UR6, UR4, UR46, URZ ;  /* 0x0000002e040672a5 */ /* 0x000fe4000f8e00ff */
[----:B------:R-:W-:Y:S02]  /*72e0*/  USEL UR9, UR62, UR5, !UP1 ;  /* 0x000000053e097287 */ /* 0x000fe4000c800000 */
[----:B------:R-:W-:Y:S02]  /*72f0*/  USEL UR8, UR36, UR8, !UP0 ;  /* 0x0000000824087287 */ /* 0x000fe4000c000000 */
[----:B------:R-:W-:Y:S01]  /*7300*/  UIMAD.WIDE.U32 UR10, UR9, UR46, URZ ;  /* 0x0000002e090a72a5 */ /* 0x000fe2000f8e00ff */
[----:B------:R-:W-:Y:S01]  /*7310*/  UMOV UR6, UR7 ;  /* 0x0000000700067c82 */ /* 0x000fe20008000000 */
[----:B------:R-:W-:Y:S01]  /*7320*/  UMOV UR5, UR13 ;  /* 0x0000000d00057c82 */ /* 0x000fe20008000000 */
[----:B------:R-:W-:Y:S02]  /*7330*/  @UP2 USHF.R.U32.HI UR4, URZ, UR47, UR6 ;  /* 0x0000002fff042299 */ /* 0x000fe40008011606 */
[----:B------:R-:W-:Y:S02]  /*7340*/  USHF.R.U32.HI UR5, URZ, UR57, UR5 ;  /* 0x00000039ff057299 */ /* 0x000fe40008011605 */
[----:B------:R-:W-:Y:S02]  /*7350*/  UIMAD UR4, UR39, UR4, URZ ;  /* 0x00000004270472a4 */ /* 0x000fe4000f8e02ff */
[----:B------:R-:W-:Y:S02]  /*7360*/  USEL UR5, UR37, UR5, !UP1 ;  /* 0x0000000525057287 */ /* 0x000fe4000c800000 */
[----:B------:R-:W-:Y:S01]  /*7370*/  UISETP.GE.AND UP0, UPT, UR8, UR4, UPT ;  /* 0x000000040800728c */ /* 0x000fe2000bf06270 */
[----:B------:R-:W-:Y:S01]  /*7380*/  UMOV UR6, UR11 ;  /* 0x0000000b00067c82 */ /* 0x000fe20008000000 */
[----:B------:R-:W-:Y:S02]  /*7390*/  UIMAD.WIDE.U32 UR10, UR8, UR46, URZ ;  /* 0x0000002e080a72a5 */ /* 0x000fe4000f8e00ff */
[----:B------:R-:W-:Y:S04]  /*73a0*/  @UP2 USHF.R.U32.HI UR9, URZ, UR47, UR6 ;  /* 0x0000002fff092299 */ /* 0x000fe80008011606 */
[----:B------:R-:W-:Y:S01]  /*73b0*/  UIMAD UR6, UR39, UR9, URZ ;  /* 0x00000009270672a4 */ /* 0x000fe2000f8e02ff */
[----:B------:R-:W-:Y:S03]  /*73c0*/  UMOV UR4, UR11 ;  /* 0x0000000b00047c82 */ /* 0x000fe60008000000 */
[----:B------:R-:W-:Y:S02]  /*73d0*/  UISETP.GE.OR UP0, UPT, UR5, UR6, UP0 ;  /* 0x000000060500728c */ /* 0x000fe40008706670 */
[----:B------:R-:W-:Y:S02]  /*73e0*/  USHF.R.U32.HI UR4, URZ, UR47, UR4 ;  /* 0x0000002fff047299 */ /* 0x000fe40008011604 */
[----:B------:R-:W-:Y:S02]  /*73f0*/  UIMAD.WIDE.U32 UR6, UR5, UR46, URZ ;  /* 0x0000002e050672a5 */ /* 0x000fe4000f8e00ff */
[----:B------:R-:W-:Y:S02]  /*7400*/  USEL UR11, UR8, UR4, !UP2 ;  /* 0x00000004080b7287 */ /* 0x000fe4000d000000 */
[----:B------:R-:W-:Y:S02]  /*7410*/  UIADD3 UR6, UPT, UPT, -UR5, URZ, URZ ;  /* 0x000000ff05067290 */ /* 0x000fe4000fffe1ff */
[----:B------:R-:W-:Y:S02]  /*7420*/  UIADD3 UR10, UPT, UPT, -UR11, URZ, URZ ;  /* 0x000000ff0b0a7290 */ /* 0x000fe4000fffe1ff */
[----:B------:R-:W-:Y:S02]  /*7430*/  UIMAD UR6, UR45, UR6, UR37 ;  /* 0x000000062d0672a4 */ /* 0x000fe4000f8e0225 */
[----:B------:R-:W-:Y:S01]  /*7440*/  UIMAD UR10, UR39, UR10, UR8 ;  /* 0x0000000a270a72a4 */ /* 0x000fe2000f8e0208 */
[----:B------:R-:W-:Y:S01]  /*7450*/  @!UP0 UMOV UR4, UR7 ;  /* 0x0000000700048c82 */ /* 0x000fe20008000000 */
[----:B------:R-:W-:Y:S02]  /*7460*/  UIADD3 UR7, UPT, UPT, -UR8, URZ, URZ ;  /* 0x000000ff08077290 */ /* 0x000fe4000fffe1ff */
[----:B------:R-:W-:Y:S04]  /*7470*/  @!UP0 USHF.R.U32.HI UR4, URZ, UR47, UR4 ;  /* 0x0000002fff048299 */ /* 0x000fe80008011604 */
[----:B------:R-:W-:Y:S04]  /*7480*/  @!UP0 USEL UR4, UR5, UR4, !UP2 ;  /* 0x0000000405048287 */ /* 0x000fe8000d000000 */
[----:B------:R-:W-:Y:S02]  /*7490*/  @!UP0 UIMAD UR9, UR9, UR10, UR4 ;  /* 0x0000000a090982a4 */ /* 0x000fe4000f8e0204 */
[----:B------:R-:W-:Y:S02]  /*74a0*/  @!UP0 UIADD3 UR10, UPT, UPT, UR11, -UR4, URZ ;  /* 0x800000040b0a8290 */ /* 0x000fe4000fffe0ff */
[----:B------:R-:W-:Y:S02]  /*74b0*/  UIMAD UR4, UR58, UR7, UR36 ;  /* 0x000000073a0472a4 */ /* 0x000fe4000f8e0224 */
[----:B------:R-:W-:Y:S03]  /*74c0*/  @!UP0 UIMAD UR8, UR10, UR39, UR5 ;  /* 0x000000270a0882a4 */ /* 0x000fe6000f8e0205 */
[----:B------:R-:W-:Y:S02]  /*74d0*/  @!UP0 UMOV UR5, UR9 ;  /* 0x0000000900058c82 */ /* 0x000fe40008000000 */
[----:B------:R-:W-:Y:S02]  /*74e0*/  UIMAD UR37, UR5, UR45, UR6 ;  /* 0x0000002d052572a4 */ /* 0x000fe4000f8e0206 */
[----:B------:R-:W-:Y:S11]  /*74f0*/  UIMAD UR36, UR8, UR58, UR4 ;  /* 0x0000003a082472a4 */ /* 0x000ff6000f8e0204 */
[----:B------:R-:W-:Y:S01]  /*7500*/  @!UPT UIADD3 URZ, UPT, UPT, URZ, URZ, URZ ;  /* 0x000000fffffff290 */ /* 0x000fe2000fffe0ff */
.L_x_118:
[----:B------:R-:W1:Y:S01]  /*7510*/  LDCU UR11, c[0x0][0x388] ;  /* 0x00007100ff0b77ac */ /* 0x000e620008000800 */
[----:B------:R-:W-:Y:S01]  /*7520*/  R2UR UR6, R3 ;  /* 0x00000000030672ca */ /* 0x000fe200000e0000 */
[----:B------:R-:W-:Y:S01]  /*7530*/  BSSY.RECONVERGENT B6, `(.L_x_119) ;  /* 0x0000074000067945 */ /* 0x000fe20003800200 */
[----:B------:R-:W-:Y:S01]  /*7540*/  IABS R0, R0 ;  /* 0x0000000000007213 */ /* 0x000fe20000000000 */
[----:B------:R-:W-:Y:S04]  /*7550*/  USHF.L.U32 UR42, UR21, 0x6, URZ ;  /* 0x00000006152a7899 */ /* 0x000fe800080006ff */
[----:B------:R-:W-:Y:S05]  /*7560*/  IMAD.MOV R0, RZ, RZ, -R0 ;  /* 0x000000ffff007224 */ /* 0x000fea00078e0a00 */
[----:B------:R-:W-:Y:S01]  /*7570*/  R2UR UR9, R0 ;  /* 0x00000000000972ca */ /* 0x000fe200000e0000 */
[----:B------:R-:W2:Y:S10]  /*7580*/  I2F.RP R3, UR6 ;  /* 0x0000000600037d06 */ /* 0x000eb40008209400 */
[----:B--2---:R-:W2:Y:S01]  /*7590*/  MUFU.RCP R3, R3 ;  /* 0x0000000300037308 */ /* 0x004ea20000001000 */
[----:B-1----:R-:W-:Y:S05]  /*75a0*/  IMAD.U32 R4, RZ, RZ, UR11 ;  /* 0x0000000bff047e24 */ /* 0x002fea000f8e00ff */
[----:B------:R-:W-:Y:S04]  /*75b0*/  IABS R4, R4 ;  /* 0x0000000400047213 */ /* 0x000fe80000000000 */
[----:B------:R-:W1:Y:S01]  /*75c0*/  I2F.RP R6, R4 ;  /* 0x0000000400067306 */ /* 0x000e620000209400 */
[----:B--2---:R-:W-:Y:S09]  /*75d0*/  VIADD R3, R3, 0xffffffe ;  /* 0x0ffffffe03037836 */ /* 0x004ff20000000000 */
[----:B------:R-:W2:Y:S10]  /*75e0*/  F2I.FTZ.U32.TRUNC.NTZ R3, R3 ;  /* 0x0000000300037305 */ /* 0x000eb4000021f000 */
[----:B-1----:R-:W1:Y:S01]  /*75f0*/  MUFU.RCP R6, R6 ;  /* 0x0000000600067308 */ /* 0x002e620000001000 */
[----:B--2---:R-:W-:Y:S01]  /*7600*/  R2UR UR5, R3 ;  /* 0x00000000030572ca */ /* 0x004fe200000e0000 */
[----:B------:R-:W-:Y:S05]  /*7610*/  IMAD.U32 R3, RZ, RZ, UR19 ;  /* 0x00000013ff037e24 */ /* 0x000fea000f8e00ff */
[----:B------:R-:W-:Y:S04]  /*7620*/  IABS R3, R3 ;  /* 0x0000000300037213 */ /* 0x000fe80000000000 */
[----:B------:R-:W-:Y:S01]  /*7630*/  R2UR UR8, R3 ;  /* 0x00000000030872ca */ /* 0x000fe200000e0000 */
[----:B-1----:R-:W-:Y:S02]  /*7640*/  VIADD R6, R6, 0xffffffe ;  /* 0x0ffffffe06067836 */ /* 0x002fe40000000000 */
[----:B------:R-:W-:Y:S02]  /*7650*/  UIADD3 UR4, UPT, UPT, URZ, -UR5, URZ ;  /* 0x80000005ff047290 */ /* 0x000fe4000fffe0ff */
[----:B------:R-:W1:Y:S02]  /*7660*/  F2I.FTZ.U32.TRUNC.NTZ R7, R6 ;  /* 0x0000000600077305 */ /* 0x000e64000021f000 */
[----:B------:R-:W-:Y:S03]  /*7670*/  UIMAD UR7, UR4, UR6, URZ ;  /* 0x00000006040772a4 */ /* 0x000fe6000f8e02ff */
[----:B------:R-:W-:Y:S02]  /*7680*/  UMOV UR4, URZ ;  /* 0x000000ff00047c82 */ /* 0x000fe40008000000 */
[----:B------:R-:W-:Y:S07]  /*7690*/  UIMAD.WIDE.U32 UR4, UR5, UR7, UR4 ;  /* 0x00000007050472a5 */ /* 0x000fee000f8e0004 */
[----:B------:R-:W-:Y:S01]  /*76a0*/  UMOV UR4, UR5 ;  /* 0x0000000500047c82 */ /* 0x000fe20008000000 */
[--C-:B-1----:R-:W-:Y:S01]  /*76b0*/  IMAD.MOV R3, RZ, RZ, -R7.reuse ;  /* 0x000000ffff037224 */ /* 0x102fe200078e0a07 */
[----:B------:R-:W-:Y:S01]  /*76c0*/  UIMAD.WIDE.U32 UR4, UR4, UR8, URZ ;  /* 0x00000008040472a5 */ /* 0x000fe2000f8e00ff */
[----:B------:R-:W-:Y:S02]  /*76d0*/  IMAD.MOV.U32 R6, RZ, RZ, RZ ;  /* 0x000000ffff067224 */ /* 0x000fe400078e00ff */
[----:B------:R-:W-:Y:S04]  /*76e0*/  IMAD R3, R3, R4, RZ ;  /* 0x0000000403037224 */ /* 0x000fe800078e02ff */
[----:B------:R-:W-:Y:S01]  /*76f0*/  UMOV UR43, UR5 ;  /* 0x00000005002b7c82 */ /* 0x000fe20008000000 */
[----:B------:R-:W-:Y:S01]  /*7700*/  IMAD.HI.U32 R7, R7, R3, R6 ;  /* 0x0000000307077227 */ /* 0x000fe200078e0006 */
[----:B------:R-:W-:Y:S04]  /*7710*/  UIMAD UR4, UR43, UR9, UR8 ;  /* 0x000000092b0472a4 */ /* 0x000fe8000f8e0208 */
[----:B------:R-:W-:Y:S11]  /*7720*/  UISETP.GT.U32.AND UP0, UPT, UR6, UR4, UPT ;  /* 0x000000040600728c */ /* 0x000ff6000bf04070 */
[----:B------:R-:W-:Y:S02]  /*7730*/  @!UP0 UIADD3 UR4, UPT, UPT, UR4, -UR6, URZ ;  /* 0x8000000604048290 */ /* 0x000fe4000fffe0ff */
[----:B------:R-:W-:Y:S02]  /*7740*/  @!UP0 UIADD3 UR43, UPT, UPT, UR43, 0x1, URZ ;  /* 0x000000012b2b8890 */ /* 0x000fe4000fffe0ff */
[----:B------:R-:W-:Y:S02]  /*7750*/  UISETP.GE.U32.AND UP2, UPT, UR4, UR6, UPT ;  /* 0x000000060400728c */ /* 0x000fe4000bf46070 */
[----:B------:R-:W-:Y:S02]  /*7760*/  ULOP3.LUT UR4, UR19, UR53, URZ, 0x3c, !UPT ;  /* 0x0000003513047292 */ /* 0x000fe4000f8e3cff */
[----:B------:R-:W-:Y:S02]  /*7770*/  UISETP.NE.AND UP0, UPT, UR53, URZ, UPT ;  /* 0x000000ff3500728c */ /* 0x000fe4000bf05270 */
[----:B------:R-:W-:Y:S05]  /*7780*/  UISETP.GE.AND UP1, UPT, UR4, URZ, UPT ;  /* 0x000000ff0400728c */ /* 0x000fea000bf26270 */
[----:B------:R-:W-:Y:S06]  /*7790*/  @UP2 UIADD3 UR43, UPT, UPT, UR43, 0x1, URZ ;  /* 0x000000012b2b2890 */ /* 0x000fec000fffe0ff */
[----:B------:R-:W-:Y:S02]  /*77a0*/  @!UP1 UIADD3 UR43, UPT, UPT, -UR43, URZ, URZ ;  /* 0x000000ff2b2b9290 */ /* 0x000fe4000fffe1ff */
[----:B------:R-:W-:Y:S02]  /*77b0*/  UISETP.NE.AND UP1, UPT, UR38, 0x1, UPT ;  /* 0x000000012600788c */ /* 0x000fe4000bf25270 */
[----:B------:R-:W-:Y:S06]  /*77c0*/  @!UP0 ULOP3.LUT UR43, URZ, UR53, URZ, 0x33, !UPT ;  /* 0x00000035ff2b8292 */ /* 0x000fec000f8e33ff */
[----:B------:R-:W-:Y:S03]  /*77d0*/  MOV R0, UR43 ;  /* 0x0000002b00007c02 */ /* 0x000fe60008000f00 */
[----:B------:R-:W1:Y:S01]  /*77e0*/  @!UP1 LDCU.128 UR12, c[0x0][0xb10] ;  /* 0x00016200ff0c97ac */ /* 0x000e620008000c00 */
[----:B------:R-:W-:Y:S05]  /*77f0*/  IABS R0, R0 ;  /* 0x0000000000007213 */ /* 0x000fea0000000000 */
[----:B------:R-:W-:Y:S01]  /*7800*/  IMAD.HI.U32 R7, R7, R0, RZ ;  /* 0x0000000007077227 */ /* 0x000fe200078e00ff */
[----:B------:R-:W2:Y:S03]  /*7810*/  @!UP1 LDCU UR10, c[0x0][0xb20] ;  /* 0x00016400ff0a97ac */ /* 0x000ea60008000800 */
[----:B------:R-:W-:Y:S01]  /*7820*/  IMAD.MOV R3, RZ, RZ, -R7 ;  /* 0x000000ffff037224 */ /* 0x000fe200078e0a07 */
[----:B------:R-:W3:Y:S03]  /*7830*/  @!UP1 LDCU UR5, c[0x0][0xb0c] ;  /* 0x00016180ff0597ac */ /* 0x000ee60008000800 */
[C---:B------:R-:W-:Y:S01]  /*7840*/  IMAD R0, R4.reuse, R3, R0 ;  /* 0x0000000304007224 */ /* 0x040fe200078e0200 */
[----:B-1----:R-:W-:Y:S04]  /*7850*/  UIMAD.WIDE.U32 UR6, UR36, UR15, URZ ;  /* 0x0000000f240672a5 */ /* 0x002fe8000f8e00ff */
[----:B------:R-:W-:Y:S01]  /*7860*/  ISETP.GT.U32.AND P1, PT, R4, R0, PT ;  /* 0x000000000400720c */ /* 0x000fe20003f24070 */
[----:B------:R-:W-:Y:S02]  /*7870*/  UIMAD.WIDE.U32 UR8, UR37, UR12, URZ ;  /* 0x0000000c250872a5 */ /* 0x000fe4000f8e00ff */
[----:B------:R-:W-:Y:S02]  /*7880*/  @!UP1 UISETP.NE.AND UP0, UPT, UR14, 0x1, UPT ;  /* 0x000000010e00988c */ /* 0x000fe4000bf05270 */
[----:B------:R-:W-:Y:S01]  /*7890*/  ULOP3.LUT UR8, UR43, UR11, URZ, 0x3c, !UPT ;  /* 0x0000000b2b087292 */ /* 0x000fe2000f8e3cff */
[----:B------:R-:W-:Y:S02]  /*78a0*/  @!UP1 UMOV UR6, UR7 ;  /* 0x0000000700069c82 */ /* 0x000fe40008000000 */
[----:B------:R-:W-:Y:S01]  /*78b0*/  @!UP1 UMOV UR4, UR9 ;  /* 0x0000000900049c82 */ /* 0x000fe20008000000 */
[----:B--2---:R-:W-:Y:S02]  /*78c0*/  @!UP1 USHF.R.U32.HI UR6, URZ, UR10, UR6 ;  /* 0x0000000aff069299 */ /* 0x004fe40008011606 */
[----:B---3--:R-:W-:Y:S02]  /*78d0*/  @!UP1 UISETP.NE.AND UP2, UPT, UR5, 0x1, UPT ;  /* 0x000000010500988c */ /* 0x008fe4000bf45270 */
[----:B------:R-:W-:Y:S01]  /*78e0*/  @!UP1 USHF.R.U32.HI UR4, URZ, UR13, UR4 ;  /* 0x0000000dff049299 */ /* 0x000fe20008011604 */
[----:B------:R-:W-:Y:S01]  /*78f0*/  @!P1 IMAD.IADD R0, R0, 0x1, -R4 ;  /* 0x0000000100009824 */ /* 0x000fe200078e0a04 */
[----:B------:R-:W-:Y:S01]  /*7900*/  @!UP1 USEL UR6, UR36, UR6, !UP0 ;  /* 0x0000000624069287 */ /* 0x000fe2000c000000 */
[----:B------:R-:W-:Y:S01]  /*7910*/  @!P1 IADD3 R7, PT, PT, R7, 0x1, RZ ;  /* 0x0000000107079810 */ /* 0x000fe20007ffe0ff */
[----:B------:R-:W-:Y:S02]  /*7920*/  @!UP1 USEL UR7, UR37, UR4, !UP2 ;  /* 0x0000000425079287 */ /* 0x000fe4000d000000 */
[----:B------:R-:W-:Y:S01]  /*7930*/  UISETP.GE.AND UP0, UPT, UR8, URZ, UPT ;  /* 0x000000ff0800728c */ /* 0x000fe2000bf06270 */
[----:B------:R-:W-:Y:S01]  /*7940*/  ISETP.GE.U32.AND P2, PT, R0, R4, PT ;  /* 0x000000040000720c */ /* 0x000fe20003f46070 */
[----:B------:R-:W-:Y:S01]  /*7950*/  UISETP.NE.AND UP2, UPT, UR11, URZ, UPT ;  /* 0x000000ff0b00728c */ /* 0x000fe2000bf45270 */
[----:B------:R-:W-:Y:S01]  /*7960*/  @P0 SHF.R.U32.HI R0, RZ, 0x10, R45 ;  /* 0x00000010ff000819 */ /* 0x000fe2000001162d */
[----:B------:R-:W-:Y:S02]  /*7970*/  @!UP1 UIADD3 UR4, UPT, UPT, -UR7, UR6, URZ ;  /* 0x0000000607049290 */ /* 0x000fe4000fffe1ff */
[----:B------:R-:W-:Y:S01]  /*7980*/  @!UP1 UIADD3 UR6, UPT, UPT, UR7, -UR6, URZ ;  /* 0x8000000607069290 */ /* 0x000fe2000fffe0ff */
[----:B------:R-:W-:Y:S01]  /*7990*/  @P0 R2UR UR63, R0 ;  /* 0x00000000003f02ca */ /* 0x000fe200000e0000 */
[----:B------:R-:W-:Y:S01]  /*79a0*/  @!UP1 UIMAD UR37, UR4, UR5, UR37 ;  /* 0x00000005042592a4 */ /* 0x000fe2000f8e0225 */
[----:B------:R-:W-:Y:S01]  /*79b0*/  LOP3.LUT P0, RZ, R54, 0x90, RZ, 0xc0, !PT ;  /* 0x0000009036ff7812 */ /* 0x000fe2000780c0ff */
[----:B------:R-:W-:Y:S02]  /*79c0*/  UIADD3 UR4, UPT, UPT, -UR43, URZ, URZ ;  /* 0x000000ff2b047290 */ /* 0x000fe4000fffe1ff */
[----:B------:R-:W-:Y:S02]  /*79d0*/  @!UP1 UIMAD UR36, UR6, UR14, UR36 ;  /* 0x0000000e062492a4 */ /* 0x000fe4000f8e0224 */
[----:B------:R-:W-:Y:S01]  /*79e0*/  UIMAD UR5, UR53, UR4, UR19 ;  /* 0x00000004350572a4 */ /* 0x000fe2000f8e0213 */
[----:B------:R-:W-:Y:S03]  /*79f0*/  @P2 VIADD R7, R7, 0x1 ;  /* 0x0000000107072836 */ /* 0x000fe60000000000 */
[----:B------:R-:W-:Y:S02]  /*7a00*/  USHF.L.U32 UR50, UR5, 0x7, URZ ;  /* 0x0000000705327899 */ /* 0x000fe400080006ff */
[----:B------:R-:W-:Y:S11]  /*7a10*/  R2UR UR44, R7 ;  /* 0x00000000072c72ca */ /* 0x000ff600000e0000 */
[----:B------:R-:W-:Y:S02]  /*7a20*/  @!UPT UIADD3 URZ, UPT, UPT, URZ, URZ, URZ ;  /* 0x000000fffffff290 */ /* 0x000fe4000fffe0ff */
[----:B------:R-:W-:Y:S02]  /*7a30*/  @!UP0 UIADD3 UR44, UPT, UPT, -UR44, URZ, URZ ;  /* 0x000000ff2c2c8290 */ /* 0x000fe4000fffe1ff */
[----:B------:R-:W-:Y:S04]  /*7a40*/  @!UP2 ULOP3.LUT UR44, URZ, UR11, URZ, 0x33, !UPT ;  /* 0x0000000bff2ca292 */ /* 0x000fe8000f8e33ff */
[----:B------:R-:W-:Y:S04]  /*7a50*/  UIADD3 UR4, UPT, UPT, -UR44, URZ, URZ ;  /* 0x000000ff2c047290 */ /* 0x000fe8000fffe1ff */
[----:B------:R-:W-:Y:S01]  /*7a60*/  UIMAD UR43, UR11, UR4, UR43 ;  /* 0x000000040b2b72a4 */ /* 0x000fe2000f8e022b */
[----:B------:R-:W-:Y:S11]  /*7a70*/  @!P0 BRA `(.L_x_120) ;  /* 0x00000000007c8947 */ /* 0x000ff60003800000 */
[----:B------:R-:W1:Y:S01]  /*7a80*/  LDCU.64 UR8, c[0x4][0x80] ;  /* 0x01001000ff0877ac */ /* 0x000e620008000a00 */
[----:B------:R-:W-:Y:S01]  /*7a90*/  MOV R16, 0x0 ;  /* 0x0000000000107802 */ /* 0x000fe20000000f00 */
[----:B------:R-:W-:Y:S02]  /*7aa0*/  HFMA2 R12, -RZ, RZ, 0, 5.9604644775390625e-08 ;  /* 0x00000001ff0c7431 */ /* 0x000fe400000001ff */
[----:B------:R-:W-:Y:S01]  /*7ab0*/  IMAD.MOV.U32 R8, RZ, RZ, 0x70 ;  /* 0x00000070ff087424 */ /* 0x000fe200078e00ff */
[----:B------:R2:W3:Y:S01]  /*7ac0*/  LDC.64 R14, c[0x4][R16] ;  /* 0x01000000100e7b82 */ /* 0x0004e20000000a00 */
[----:B------:R-:W4:Y:S01]  /*7ad0*/  LDCU.64 UR6, c[0x4][0x88] ;  /* 0x01001100ff0677ac */ /* 0x000f220008000a00 */
[----:B------:R-:W-:Y:S01]  /*7ae0*/  IMAD.MOV.U32 R13, RZ, RZ, RZ ;  /* 0x000000ffff0d7224 */ /* 0x000fe200078e00ff */
[----:B------:R-:W2:Y:S01]  /*7af0*/  LDCU.64 UR4, c[0x4][0x8] ;  /* 0x01000100ff0477ac */ /* 0x000ea20008000a00 */
[----:B-1----:R-:W-:Y:S01]  /*7b00*/  MOV R5, UR9 ;  /* 0x0000000900057c02 */ /* 0x002fe20008000f00 */
[----:B------:R-:W-:Y:S01]  /*7b10*/  IMAD.U32 R4, RZ, RZ, UR8 ;  /* 0x00000008ff047e24 */ /* 0x000fe2000f8e00ff */
[----:B----4-:R-:W-:Y:S01]  /*7b20*/  MOV R7, UR7 ;  /* 0x0000000700077c02 */ /* 0x010fe20008000f00 */
[----:B------:R-:W-:Y:S01]  /*7b30*/  IMAD.U32 R6, RZ, RZ, UR6 ;  /* 0x00000006ff067e24 */ /* 0x000fe2000f8e00ff */
[----:B--2---:R-:W-:Y:S01]  /*7b40*/  MOV R11, UR5 ;  /* 0x00000005000b7c02 */ /* 0x004fe20008000f00 */
[----:B------:R-:W-:Y:S02]  /*7b50*/  IMAD.U32 R10, RZ, RZ, UR4 ;  /* 0x00000004ff0a7e24 */ /* 0x000fe4000f8e00ff */
[----:B------:R-:W-:Y:S07]  /*7b60*/  LEPC R20, `(.L_x_121) ;  /* 0x000000001014794e */ /* 0x000fee0000000000 */
[----:B---3-5:R-:W-:Y:S05]  /*7b70*/  CALL.ABS.NOINC R14 ;  /* 0x000000000e007343 */ /* 0x028fea0003c00000 */
.L_x_121:
[----:B------:R-:W1:Y:S01]  /*7b80*/  LDCU.64 UR8, c[0x4][0x80] ;  /* 0x01001000ff0877ac */ /* 0x000e620008000a00 */
[----:B------:R-:W2:Y:S01]  /*7b90*/  LDC.64 R16, c[0x4][R16] ;  /* 0x0100000010107b82 */ /* 0x000ea20000000a00 */
[----:B------:R-:W-:Y:S02]  /*7ba0*/  HFMA2 R12, -RZ, RZ, 0, 5.9604644775390625e-08 ;  /* 0x00000001ff0c7431 */ /* 0x000fe400000001ff */
[----:B------:R-:W-:Y:S02]  /*7bb0*/  IMAD.MOV.U32 R8, RZ, RZ, 0x70 ;  /* 0x00000070ff087424 */ /* 0x000fe400078e00ff */
[----:B------:R-:W-:Y:S01]  /*7bc0*/  IMAD.MOV.U32 R13, RZ, RZ, RZ ;  /* 0x000000ffff0d7224 */ /* 0x000fe200078e00ff */
[----:B------:R-:W3:Y:S01]  /*7bd0*/  LDCU.64 UR6, c[0x4][0x88] ;  /* 0x01001100ff0677ac */ /* 0x000ee20008000a00 */
[----:B------:R-:W4:Y:S01]  /*7be0*/  LDCU.64 UR4, c[0x4][0x8] ;  /* 0x01000100ff0477ac */ /* 0x000f220008000a00 */
[----:B-1----:R-:W-:Y:S02]  /*7bf0*/  MOV R4, UR8 ;  /* 0x0000000800047c02 */ /* 0x002fe40008000f00 */
[----:B------:R-:W-:Y:S02]  /*7c00*/  MOV R5, UR9 ;  /* 0x0000000900057c02 */ /* 0x000fe40008000f00 */
[----:B---3--:R-:W-:Y:S01]  /*7c10*/  MOV R7, UR7 ;  /* 0x0000000700077c02 */ /* 0x008fe20008000f00 */
[----:B------:R-:W-:Y:S01]  /*7c20*/  IMAD.U32 R6, RZ, RZ, UR6 ;  /* 0x00000006ff067e24 */ /* 0x000fe2000f8e00ff */
[----:B----4-:R-:W-:Y:S01]  /*7c30*/  MOV R11, UR5 ;  /* 0x00000005000b7c02 */ /* 0x010fe20008000f00 */
[----:B------:R-:W-:Y:S02]  /*7c40*/  IMAD.U32 R10, RZ, RZ, UR4 ;  /* 0x00000004ff0a7e24 */ /* 0x000fe4000f8e00ff */
[----:B------:R-:W-:Y:S07]  /*7c50*/  LEPC R20, `(.L_x_120) ;  /* 0x000000001014794e */ /* 0x000fee0000000000 */
[----:B--2---:R-:W-:Y:S05]  /*7c60*/  CALL.ABS.NOINC R16 ;  /* 0x0000000010007343 */ /* 0x004fea0003c00000 */
.L_x_120:
[----:B------:R-:W-:Y:S05]  /*7c70*/  BSYNC.RECONVERGENT B6 ;  /* 0x0000000000067941 */ /* 0x000fea0003800200 */
.L_x_119:
[----:B------:R-:W-:Y:S02]  /*7c80*/  R2UR UR6, R53 ;  /* 0x00000000350672ca */ /* 0x000fe400000e0000 */
[----:B------:R-:W-:Y:S02]  /*7c90*/  R2UR UR5, R61 ;  /* 0x000000003d0572ca */ /* 0x000fe400000e0000 */
[----:B------:R-:W-:Y:S02]  /*7ca0*/  R2UR UR4, R60 ;  /* 0x000000003c0472ca */ /* 0x000fe400000e0000 */
[----:B------:R-:W-:Y:S02]  /*7cb0*/  ISETP.NE.U32.AND P3, PT, R42, RZ, PT ;  /* 0x000000ff2a00720c */ /* 0x000fe40003f65070 */
[----:B------:R-:W-:Y:S02]  /*7cc0*/  ISETP.NE.U32.AND P2, PT, RZ, UR60, PT ;  /* 0x0000003cff007c0c */ /* 0x000fe4000bf45070 */
[----:B------:R-:W-:Y:S02]  /*7cd0*/  ISETP.NE.AND.EX P3, PT, R43, RZ, PT, P3 ;  /* 0x000000ff2b00720c */ /* 0x000fe40003f65330 */
[----:B------:R-:W-:Y:S01]  /*7ce0*/  ISETP.NE.AND.EX P2, PT, RZ, UR61, PT, P2 ;  /* 0x0000003dff007c0c */ /* 0x000fe2000bf45320 */
[----:B------:R-:W-:Y:S02]  /*7cf0*/  UISETP.NE.AND UP2, UPT, UR6, URZ, UPT ;  /* 0x000000ff0600728c */ /* 0x000fe4000bf45270 */
[----:B------:R-:W-:Y:S04]  /*7d00*/  UISETP.NE.U32.AND UP0, UPT, UR5, URZ, UPT ;  /* 0x000000ff0500728c */ /* 0x000fe8000bf05070 */
[----:B------:R-:W-:Y:S01]  /*7d10*/  UISETP.NE.AND.EX UP1, UPT, UR4, URZ, UPT, UP0 ;  /* 0x000000ff0400728c */ /* 0x000fe2000bf25300 */
[----:B------:R-:W-:Y:S01]  /*7d20*/  PLOP3.LUT P4, PT, PT, PT, UP2, 0x80, 0x8 ;  /* 0x000000000008781c */ /* 0x000fe20003f8f028 */
[----:B------:R-:W-:Y:S03]  /*7d30*/  UPLOP3.LUT UP0, UPT, UPT, UPT, UPT, 0x40, 0x4 ;  /* 0x000000000004789c */ /* 0x000fe60003f0e870 */
[----:B------:R-:W-:Y:S01]  /*7d40*/  P2R R65, PR, RZ, 0x10 ;  /* 0x00000010ff417803 */ /* 0x000fe20000000000 */
[----:B------:R-:W-:Y:S06]  /*7d50*/  @UP2 UPLOP3.LUT UP0, UPT, UPT, UPT, UP1, 0x80, 0x8 ;  /* 0x000000000008289c */ /* 0x000fec0003f0f010 */
[----:B------:R-:W-:Y:S01]  /*7d60*/  PLOP3.LUT P0, PT, PT, PT, UP0, 0x80, 0x8 ;  /* 0x000000000008781c */ /* 0x000fe20003f0f008 */
[----:B------:R-:W-:Y:S01]  /*7d70*/  @!UPT UIADD3 URZ, UPT, UPT, URZ, URZ, URZ ;  /* 0x000000fffffff290 */ /* 0x000fe2000fffe0ff */
[----:B------:R-:W-:Y:S11]  /*7d80*/  BRA.U !UP1, `(.L_x_122) ;  /* 0x0000000109407547 */ /* 0x000ff6000b800000 */
[----:B------:R-:W-:Y:S01]  /*7d90*/  UISETP.NE.U32.AND UP0, UPT, UR60, URZ, UPT ;  /* 0x000000ff3c00728c */ /* 0x000fe2000bf05070 */
[----:B------:R-:W-:Y:S01]  /*7da0*/  R2UR UR6, R61 ;  /* 0x000000003d0672ca */ /* 0x000fe200000e0000 */
[----:B------:R-:W1:Y:S01]  /*7db0*/  LDCU.64 UR8, c[0x0][0x358] ;  /* 0x00006b00ff0877ac */ /* 0x000e620008000a00 */
[----:B------:R-:W-:Y:S02]  /*7dc0*/  HFMA2 R49, -RZ, RZ, 0, 5.9604644775390625e-08 ;  /* 0x00000001ff317431 */ /* 0x000fe400000001ff */
[----:B------:R-:W-:Y:S01]  /*7dd0*/  IMAD.MOV.U32 R0, RZ, RZ, 0x1 ;  /* 0x00000001ff007424 */ /* 0x000fe200078e00ff */
[----:B------:R-:W-:Y:S06]  /*7de0*/  UISETP.NE.AND.EX UP0, UPT, UR61, URZ, UPT, UP0 ;  /* 0x000000ff3d00728c */ /* 0x000fec000bf05300 */
[----:B------:R-:W-:Y:S05]  /*7df0*/  PLOP3.LUT P1, PT, PT, PT, UP0, 0x80, 0x8 ;  /* 0x000000000008781c */ /* 0x000fea0003f2f008 */
[----:B------:R-:W2:Y:S01]  /*7e00*/  @UP0 LDCU.64 UR4, c[0x0][0x888] ;  /* 0x00011100ff0407ac */ /* 0x000ea20008000a00 */
[----:B------:R-:W-:Y:S07]  /*7e10*/  @UP0 UIMAD UR6, UR51, UR6, URZ ;  /* 0x00000006330602a4 */ /* 0x000fee000f8e02ff */
[----:B------:R-:W-:Y:S01]  /*7e20*/  @!P1 PRMT R49, R0, 0x7610, R49 ;  /* 0x0000761000319816 */ /* 0x000fe20000000031 */
[----:B--2---:R-:W-:Y:S06]  /*7e30*/  @UP0 UIMAD.WIDE UR4, UR6, 0x4, UR4 ;  /* 0x00000004060408a5 */ /* 0x004fec000f8e0204 */
[----:B-----5:R-:W-:Y:S02]  /*7e40*/  IMAD.U32 R26, RZ, RZ, UR4 ;  /* 0x00000004ff1a7e24 */ /* 0x020fe4000f8e00ff */
[----:B------:R-:W-:Y:S03]  /*7e50*/  IMAD.U32 R27, RZ, RZ, UR5 ;  /* 0x00000005ff1b7e24 */ /* 0x000fe6000f8e00ff */
[----:B------:R-:W2:Y:S02]  /*7e60*/  @!UP0 LDCU UR4, c[0x0][0x880] ;  /* 0x00011000ff0487ac */ /* 0x000ea40008000800 */
[----:B-1----:R1:W5:Y:S02]  /*7e70*/  @P1 LDG.E R26, desc[UR8][R26.64] ;  /* 0x000000081a1a1981 */ /* 0x002364000c1e1900 */
[----:B-12---:R-:W-:Y:S02]  /*7e80*/  @!P1 MOV R26, UR4 ;  /* 0x00000004001a9c02 */ /* 0x006fe40008000f00 */
.L_x_122:
[----:B------:R-:W-:Y:S05]  /*7e90*/  @!P3 BRA `(.L_x_123) ;  /* 0x000000000024b947 */ /* 0x000fea0003800000 */
[----:B------:R-:W-:Y:S01]  /*7ea0*/  ISETP.NE.U32.AND P1, PT, R40, RZ, PT ;  /* 0x000000ff2800720c */ /* 0x000fe20003f25070 */
[----:B------:R-:W1:Y:S03]  /*7eb0*/  LDCU.64 UR4, c[0x0][0x358] ;  /* 0x00006b00ff0477ac */ /* 0x000e660008000a00 */
[----:B------:R-:W-:Y:S11]  /*7ec0*/  ISETP.NE.AND.EX P1, PT, R41, RZ, PT, P1 ;  /* 0x000000ff2900720c */ /* 0x000ff60003f25310 */
[----:B------:R-:W-:Y:S02]  /*7ed0*/  @!UPT UIADD3 URZ, UPT, UPT, URZ, URZ, URZ ;  /* 0x000000fffffff290 */ /* 0x000fe4000fffe0ff */
[----:B------:R-:W2:Y:S01]  /*7ee0*/  @P1 LDC.64 R4, c[0x0][0x8a8] ;  /* 0x00022a00ff041b82 */ /* 0x000ea20000000a00 */
[----:B------:R-:W-:Y:S04]  /*7ef0*/  @P1 IMAD R0, R42, UR51, RZ ;  /* 0x000000332a001c24 */ /* 0x000fe8000f8e02ff */
[----:B--2---:R-:W-:Y:S05]  /*7f00*/  @P1 IMAD.WIDE R4, R0, 0x4, R4 ;  /* 0x0000000400041825 */ /* 0x004fea00078e0204 */
[----:B-1---5:R1:W5:Y:S02]  /*7f10*/  @P1 LDG.E R24, desc[UR4][R4.64] ;  /* 0x0000000404181981 */ /* 0x022364000c1e1900 */
[----:B-1----:R-:W2:Y:S02]  /*7f20*/  @!P1 LDC R24, c[0x0][0x8a0] ;  /* 0x00022800ff189b82 */ /* 0x002ea40000000800 */
.L_x_123:
[----:B-----5:R-:W-:Y:S01]  /*7f30*/  FSETP.NEU.AND P1, PT, R26, RZ, PT ;  /* 0x000000ff1a00720b */ /* 0x020fe20003f2d000 */
[----:B------:R-:W-:Y:S01]  /*7f40*/  IMAD.SHL.U32 R66, R58, 0x2, RZ ;  /* 0x000000023a427824 */ /* 0x000fe200078e00ff */
[----:B------:R-:W-:Y:S01]  /*7f50*/  SEL R3, RZ, 0xffffffff, P2 ;  /* 0xffffffffff037807 */ /* 0x000fe20001000000 */
[----:B------:R-:W-:Y:S01]  /*7f60*/  BSSY B1, `(.L_x_124) ;  /* 0x0000030000017945 */ /* 0x000fe20003800000 */
[----:B------:R-:W-:Y:S01]  /*7f70*/  @P4 LOP3.LUT P2, RZ, R49, 0xff, RZ, 0xc0, !PT ;  /* 0x000000ff31ff4812 */ /* 0x000fe2000784c0ff */
[----:B------:R-:W-:Y:S01]  /*7f80*/  IMAD.MOV.U32 R68, RZ, RZ, 0x1 ;  /* 0x00000001ff447424 */ /* 0x000fe200078e00ff */
[----:B------:R-:W-:Y:S01]  /*7f90*/  @P4 SEL R64, RZ, 0xffffffff, P1 ;  /* 0xffffffffff404807 */ /* 0x000fe20000800000 */
[----:B------:R-:W-:Y:S01]  /*7fa0*/  IMAD.IADD R25, R23, 0x1, R2 ;  /* 0x0000000117197824 */ /* 0x000fe200078e0202 */
[----:B------:R-:W-:Y:S01]  /*7fb0*/  LOP3.LUT R57, R57, 0x1, RZ, 0x3c, !PT ;  /* 0x0000000139397812 */ /* 0x000fe200078e3cff */
[----:B------:R-:W-:Y:S01]  /*7fc0*/  IMAD.MOV.U32 R27, RZ, RZ, RZ ;  /* 0x000000ffff1b7224 */ /* 0x000fe200078e00ff */
[----:B------:R-:W-:Y:S02]  /*7fd0*/  @P0 SEL R64, R3, R64, !P2 ;  /* 0x0000004003400207 */ /* 0x000fe40005000000 */
[----:B------:R-:W-:Y:S02]  /*7fe0*/  CS2R R38, SRZ ;  /* 0x0000000000267805 */ /* 0x000fe4000001ff00 */
[----:B------:R-:W-:Y:S02]  /*7ff0*/  LEA R62, R22, UR49, 0x3 ;  /* 0x00000031163e7c11 */ /* 0x000fe4000f8e18ff */
[----:B------:R-:W-:Y:S02]  /*8000*/  CS2R R36, SRZ ;  /* 0x0000000000247805 */ /* 0x000fe4000001ff00 */
[----:B------:R-:W-:Y:S02]  /*8010*/  @P4 LOP3.LUT R64, R64, 0x1, RZ, 0xc0, !PT ;  /* 0x0000000140404812 */ /* 0x000fe400078ec0ff */
[----:B------:R-:W-:Y:S02]  /*8020*/  CS2R R30, SRZ ;  /* 0x00000000001e7805 */ /* 0x000fe4000001ff00 */
[----:B------:R-:W-:Y:S02]  /*8030*/  PLOP3.LUT P0, PT, PT, PT, UP1, 0x80, 0x8 ;  /* 0x000000000008781c */ /* 0x000fe40003f0f018 */
[----:B------:R-:W-:Y:S02]  /*8040*/  CS2R R28, SRZ ;  /* 0x00000000001c7805 */ /* 0x000fe4000001ff00 */
[----:B------:R-:W-:Y:S01]  /*8050*/  ISETP.NE.U32.OR P5, PT, R64, 0x1, !P4 ;  /* 0x000000014000780c */ /* 0x000fe200067a5470 */
[----:B------:R-:W-:Y:S01]  /*8060*/  VIADD R67, R66, UR49 ;  /* 0x0000003142437c36 */ /* 0x000fe20008000000 */
[----:B------:R-:W-:Y:S02]  /*8070*/  LOP3.LUT P2, R63, R49, 0xff, RZ, 0xc0, !PT ;  /* 0x000000ff313f7812 */ /* 0x000fe4000784c0ff */
[----:B------:R-:W-:Y:S05]  /*8080*/  SEL R69, RZ, 0xffffffff, P1 ;  /* 0xffffffffff457807 */ /* 0x000fea0000800000 */
[----:B------:R-:W-:Y:S04]  /*8090*/  @P0 SEL R69, R3, R69, !P2 ;  /* 0x0000004503450207 */ /* 0x000fe80005000000 */
[----:B------:R-:W-:Y:S02]  /*80a0*/  @P5 SHF.L.U32 R0, R57, 0x1f, RZ ;  /* 0x0000001f39005819 */ /* 0x000fe400000006ff */
[----:B------:R-:W-:Y:S02]  /*80b0*/  LOP3.LUT R69, R69, 0x1, RZ, 0xc0, !PT ;  /* 0x0000000145457812 */ /* 0x000fe400078ec0ff */
[----:B------:R1:W3:Y:S02]  /*80c0*/  @P5 SYNCS.PHASECHK.TRANS64.TRYWAIT P4, [UR49+0x1a0], R0 ;  /* 0x0001a000ff0055a7 */ /* 0x0002e40008081131 */
[----:B-1----:R-:W-:Y:S04]  /*80d0*/  SHF.L.U32 R0, R56, 0x1f, RZ ;  /* 0x0000001f38007819 */ /* 0x002fe800000006ff */
[----:B------:R1:W4:Y:S01]  /*80e0*/  SYNCS.PHASECHK.TRANS64.TRYWAIT P3, [R62+URZ+0x200], R0 ;  /* 0x000200003e0075a7 */ /* 0x00032200080611ff */
[----:B---3--:R-:W-:Y:S01]  /*80f0*/  @P5 SEL R68, RZ, 0x1, !P4 ;  /* 0x00000001ff445807 */ /* 0x008fe20006000000 */
[----:B-1----:R-:W-:Y:S06]  /*8100*/  @!P5 BRA `(.L_x_125) ;  /* 0x000000000054d947 */ /* 0x002fec0003800000 */
[----:B------:R-:W-:Y:S01]  /*8110*/  ISETP.NE.U32.AND P0, PT, R69, 0x1, PT ;  /* 0x000000014500780c */ /* 0x000fe20003f05070 */
[C---:B------:R-:W-:Y:S01]  /*8120*/  VIADD R2, R67.reuse, 0x300 ;  /* 0x0000030043027836 */ /* 0x040fe20000000000 */
[----:B------:R-:W-:Y:S01]  /*8130*/  LOP3.LUT P1, RZ, R48, 0x40, RZ, 0xc0, !PT ;  /* 0x0000004030ff7812 */ /* 0x000fe2000782c0ff */
[----:B------:R-:W-:Y:S01]  /*8140*/  BSSY B0, `(.L_x_126) ;  /* 0x000000e000007945 */ /* 0x000fe20003800000 */
[----:B------:R-:W-:Y:S01]  /*8150*/  PLOP3.LUT P2, PT, PT, PT, PT, 0x8, 0x80 ;  /* 0x000000000080781c */ /* 0x000fe20003f4e170 */
[----:B------:R-:W-:Y:S01]  /*8160*/  IMAD.MOV.U32 R39, RZ, RZ, RZ ;  /* 0x000000ffff277224 */ /* 0x000fe200078e00ff */
[----:B------:R-:W-:Y:S02]  /*8170*/  CS2R R36, SRZ ;  /* 0x0000000000247805 */ /* 0x000fe4000001ff00 */
[----:B------:R-:W-:Y:S02]  /*8180*/  CS2R R30, SRZ ;  /* 0x00000000001e7805 */ /* 0x000fe4000001ff00 */
[----:B------:R-:W-:Y:S03]  /*8190*/  CS2R R28, SRZ ;  /* 0x00000000001c7805 */ /* 0x000fe6000001ff00 */
[----:B------:R-:W-:Y:S01]  /*81a0*/  @P0 PLOP3.LUT P2, PT, P1, PT, PT, 0x80, 0x8 ;  /* 0x000000000008081c */ /* 0x000fe20000f4f070 */
[----:B------:R-:W-:Y:S01]  /*81b0*/  @P0 VIADD R4, R67, 0x310 ;  /* 0x0000031043040836 */ /* 0x000fe20000000000 */
[----:B------:R-:W-:Y:S11]  /*81c0*/  ISETP.NE.AND P1, PT, R68, RZ, PT ;  /* 0x000000ff4400720c */ /* 0x000ff60003f25270 */
[----:B------:R-:W-:Y:S02]  /*81d0*/  @P2 VIADD R4, R2, 0xfffffff0 ;  /* 0xfffffff002042836 */ /* 0x000fe40000000000 */
[----:B------:R-:W-:Y:S05]  /*81e0*/  @P1 BRA `(.L_x_127) ;  /* 0x00000000000c1947 */ /* 0x000fea0003800000 */
[----:B------:R-:W-:Y:S04]  /*81f0*/  SHF.L.U32 R3, R57, 0x1f, RZ ;  /* 0x0000001f39037819 */ /* 0x000fe800000006ff */
[----:B------:R-:W1:Y:S02]  /*8200*/  SYNCS.PHASECHK.TRANS64.TRYWAIT P1, [UR49+0x1a0], R3 ;  /* 0x0001a003ff0075a7 */ /* 0x000e640008021131 */
[----:B-1----:R-:W-:Y:S05]  /*8210*/  @!P1 BRA `(.L_x_128) ;  /* 0x0000003400d89947 */ /* 0x002fea0003800000 */
.L_x_127:
[----:B------:R-:W-:Y:S05]  /*8220*/  BSYNC B0 ;  /* 0x0000000000007941 */ /* 0x000fea0003800000 */
.L_x_126:
[----:B------:R3:W1:Y:S01]  /*8230*/  @P0 LDS.128 R36, [R4] ;  /* 0x0000000004240984 */ /* 0x0006620000000c00 */
[----:B------:R-:W-:Y:S03]  /*8240*/  HFMA2 R27, -RZ, RZ, 0, 5.9604644775390625e-08 ;  /* 0x00000001ff1b7431 */ /* 0x000fe600000001ff */
[----:B------:R3:W1:Y:S02]  /*8250*/  @P0 LDS.128 R28, [R66+UR49+0x300] ;  /* 0x00030031421c0984 */ /* 0x0006640008000c00 */
.L_x_125:
[----:B------:R-:W-:Y:S05]  /*8260*/  BSYNC B1 ;  /* 0x0000000000017941 */ /* 0x000fea0003800000 */
.L_x_124:
[----:B-1----:R-:W-:Y:S04]  /*8270*/  SHF.R.U32.HI R2, RZ, 0x15, R25 ;  /* 0x00000015ff027819 */ /* 0x002fe80000011619 */
[----:B------:R-:W-:Y:S01]  /*8280*/  LOP3.LUT P0, RZ, R2, 0x3, R50, 0x48, !PT ;  /* 0x0000000302ff7812 */ /* 0x000fe20007804832 */
[----:B------:R-:W-:Y:S01]  /*8290*/  @!UPT UIADD3 URZ, UPT, UPT, URZ, URZ, URZ ;  /* 0x000000fffffff290 */ /* 0x000fe2000fffe0ff */
[----:B----4-:R-:W-:Y:S11]  /*82a0*/  @P3 BRA `(.L_x_129) ;  /* 0x0000000000083947 */ /* 0x010ff60003800000 */
[----:B------:R-:W1:Y:S02]  /*82b0*/  SYNCS.PHASECHK.TRANS64.TRYWAIT P1, [R62+URZ+0x200], R0 ;  /* 0x000200003e0075a7 */ /* 0x000e6400080211ff */
[----:B-1----:R-:W-:Y:S05]  /*82c0*/  @!P1 BRA `(.L_x_130) ;  /* 0x0000003400c49947 */ /* 0x002fea0003800000 */
.L_x_129:
[----:B------:R-:W-:Y:S05]  /*82d0*/  @!P0 BRA `(.L_x_131) ;  /* 0x0000000000408947 */ /* 0x000fea0003800000 */
[----:B------:R-:W4:Y:S01]  /*82e0*/  LDCU.64 UR8, c[0x4][0x70] ;  /* 0x01000e00ff0877ac */ /* 0x000f220008000a00 */
[----:B------:R-:W-:Y:S01]  /*82f0*/  MOV R3, 0x0 ;  /* 0x0000000000037802 */ /* 0x000fe20000000f00 */
[----:B------:R-:W-:Y:S02]  /*8300*/  HFMA2 R12, -RZ, RZ, 0, 5.9604644775390625e-08 ;  /* 0x00000001ff0c7431 */ /* 0x000fe400000001ff */
[----:B------:R-:W-:Y:S02]  /*8310*/  IMAD.MOV.U32 R8, RZ, RZ, 0x192 ;  /* 0x00000192ff087424 */ /* 0x000fe400078e00ff */
[----:B------:R-:W-:Y:S01]  /*8320*/  IMAD.MOV.U32 R13, RZ, RZ, RZ ;  /* 0x000000ffff0d7224 */ /* 0x000fe200078e00ff */
[----:B------:R-:W5:Y:S01]  /*8330*/  LDCU.64 UR6, c[0x4][0x78] ;  /* 0x01000f00ff0677ac */ /* 0x000f620008000a00 */
[----:B------:R-:W1:Y:S01]  /*8340*/  LDC.64 R2, c[0x4][R3] ;  /* 0x0100000003027b82 */ /* 0x000e620000000a00 */
[----:B------:R-:W2:Y:S01]  /*8350*/  LDCU.64 UR4, c[0x4][0x10] ;  /* 0x01000200ff0477ac */ /* 0x000ea20008000a00 */
[----:B----4-:R-:W-:Y:S01]  /*8360*/  MOV R5, UR9 ;  /* 0x0000000900057c02 */ /* 0x010fe20008000f00 */
[----:B---3--:R-:W-:Y:S01]  /*8370*/  IMAD.U32 R4, RZ, RZ, UR8 ;  /* 0x00000008ff047e24 */ /* 0x008fe2000f8e00ff */
[----:B-----5:R-:W-:Y:S01]  /*8380*/  MOV R7, UR7 ;  /* 0x0000000700077c02 */ /* 0x020fe20008000f00 */
[----:B------:R-:W-:Y:S01]  /*8390*/  IMAD.U32 R6, RZ, RZ, UR6 ;  /* 0x00000006ff067e24 */ /* 0x000fe2000f8e00ff */
[----:B--2---:R-:W-:Y:S01]  /*83a0*/  MOV R11, UR5 ;  /* 0x00000005000b7c02 */ /* 0x004fe20008000f00 */
[----:B------:R-:W-:Y:S02]  /*83b0*/  IMAD.U32 R10, RZ, RZ, UR4 ;  /* 0x00000004ff0a7e24 */ /* 0x000fe4000f8e00ff */
[----:B------:R-:W-:Y:S07]  /*83c0*/  LEPC R20, `(.L_x_131) ;  /* 0x000000001014794e */ /* 0x000fee0000000000 */
[----:B-1----:R-:W-:Y:S05]  /*83d0*/  CALL.ABS.NOINC R2 ;  /* 0x0000000002007343 */ /* 0x002fea0003c00000 */
.L_x_131:
[----:B------:R-:W-:Y:S01]  /*83e0*/  SHF.L.U32 R3, R28, 0x10, RZ ;  /* 0x000000101c037819 */ /* 0x000fe200000006ff */
[----:B------:R-:W-:Y:S05]  /*83f0*/  WARPSYNC.ALL ;  /* 0x0000000000007948 */ /* 0x000fea0003800000 */
[----:B------:R-:W-:Y:S01]  /*8400*/  R2UR UR4, R25 ;  /* 0x00000000190472ca */ /* 0x000fe200000e0000 */
[----:B------:R-:W-:Y:S01]  /*8410*/  BSSY.RECONVERGENT B0, `(.L_x_132) ;  /* 0x0000059000007945 */ /* 0x000fe20003800200 */
[C---:B------:R-:W-:Y:S02]  /*8420*/  SHF.L.U32 R20, R29.reuse, 0x10, RZ ;  /* 0x000000101d147819 */ /* 0x040fe400000006ff */
[----:B------:R-:W-:Y:S02]  /*8430*/  LOP3.LUT R21, R29, 0xffff0000, RZ, 0xc0, !PT ;  /* 0xffff00001d157812 */ /* 0x000fe400078ec0ff */
[----:B------:R-:W-:Y:S02]  /*8440*/  LOP3.LUT P0, RZ, R48, 0x40, RZ, 0xc0, !PT ;  /* 0x0000004030ff7812 */ /* 0x000fe4000780c0ff */
[----:B------:R-:W-:Y:S02]  /*8450*/  MOV R71, 0x10 ;  /* 0x0000001000477802 */ /* 0x000fe40000000f00 */
[----:B------:R-:W-:Y:S02]  /*8460*/  ISETP.NE.AND P1, PT, R59, RZ, PT ;  /* 0x000000ff3b00720c */ /* 0x000fe40003f25270 */
[----:B------:R-:W-:Y:S01]  /*8470*/  SEL R71, R71, 0xfffffff0, !P0 ;  /* 0xfffffff047477807 */ /* 0x000fe20004000000 */
[----:B---3--:R-:W1:Y:S01]  /*8480*/  LDTM.x16 R4, tmem[UR4] ;  /* 0x00000004000479ee */ /* 0x008e620008240000 */
[----:B------:R-:W-:Y:S02]  /*8490*/  ISETP.NE.AND P6, PT, R65, RZ, PT ;  /* 0x000000ff4100720c */ /* 0x000fe40003fc5270 */
[----:B------:R-:W-:Y:S02]  /*84a0*/  IADD3 R67, PT, PT, R67, R71, RZ ;  /* 0x0000004743437210 */ /* 0x000fe40007ffe0ff */
[----:B------:R-:W-:Y:S01]  /*84b0*/  ISETP.NE.U32.OR P0, PT, R64, 0x1, !P6 ;  /* 0x000000014000780c */ /* 0x000fe20007705470 */
[----:B-12---:R-:W-:Y:S01]  /*84c0*/  FMUL R0, R24, R4 ;  /* 0x0000000418007220 */ /* 0x006fe20000400000 */
[----:B------:R-:W-:Y:S01]  /*84d0*/  LOP3.LUT R4, R28, 0xffff0000, RZ, 0xc0, !PT ;  /* 0xffff00001c047812 */ /* 0x000fe200078ec0ff */
[C---:B------:R-:W-:Y:S01]  /*84e0*/  FMUL R2, R24.reuse, R5 ;  /* 0x0000000518027220 */ /* 0x040fe20000400000 */
[----:B------:R-:W-:Y:S01]  /*84f0*/  FMUL R7, R24, R7 ;  /* 0x0000000718077220 */ /* 0x000fe20000400000 */
[----:B------:R-:W-:Y:S01]  /*8500*/  FFMA R0, R26, R3, R0 ;  /* 0x000000031a007223 */ /* 0x000fe20000000000 */
[----:B------:R-:W-:Y:S01]  /*8510*/  FMUL R3, R24, R6 ;  /* 0x0000000618037220 */ /* 0x000fe20000400000 */
[----:B------:R-:W-:Y:S01]  /*8520*/  FFMA R2, R26, R4, R2 ;  /* 0x000000041a027223 */ /* 0x000fe20000000002 */
[C---:B------:R-:W-:Y:S01]  /*8530*/  FMUL R4, R24.reuse, R8 ;  /* 0x0000000818047220 */ /* 0x040fe20000400000 */
[C---:B------:R-:W-:Y:S01]  /*8540*/  FMUL R8, R24.reuse, R12 ;  /* 0x0000000c18087220 */ /* 0x040fe20000400000 */
[----:B------:R-:W-:Y:S01]  /*8550*/  FMUL R12, R24, R16 ;  /* 0x00000010180c7220 */ /* 0x000fe20000400000 */
[----:B------:R-:W-:Y:S01]  /*8560*/  SHF.L.U32 R16, R30, 0x10, RZ ;  /* 0x000000101e107819 */ /* 0x000fe200000006ff */
[----:B------:R-:W-:Y:S01]  /*8570*/  FFMA R3, R26, R20, R3 ;  /* 0x000000141a037223 */ /* 0x000fe20000000003 */
[----:B------:R-:W-:Y:S01]  /*8580*/  F2FP.BF16.F32.PACK_AB R32, R2, R0 ;  /* 0x000000000220723e */ /* 0x000fe200000010ff */
[----:B------:R-:W-:Y:S01]  /*8590*/  FFMA R7, R26, R21, R7 ;  /* 0x000000151a077223 */ /* 0x000fe20000000007 */
[----:B------:R-:W-:Y:S01]  /*85a0*/  LOP3.LUT R0, R30, 0xffff0000, RZ, 0xc0, !PT ;  /* 0xffff00001e007812 */ /* 0x000fe200078ec0ff */
[C---:B------:R-:W-:Y:S01]  /*85b0*/  FMUL R5, R24.reuse, R9 ;  /* 0x0000000918057220 */ /* 0x040fe20000400000 */
[----:B------:R-:W-:Y:S01]  /*85c0*/  SHF.L.U32 R2, R31, 0x10, RZ ;  /* 0x000000101f027819 */ /* 0x000fe200000006ff */
[----:B------:R-:W-:Y:S01]  /*85d0*/  FMUL R6, R24, R10 ;  /* 0x0000000a18067220 */ /* 0x000fe20000400000 */
[----:B------:R-:W-:Y:S01]  /*85e0*/  F2FP.BF16.F32.PACK_AB R33, R7, R3 ;  /* 0x000000030721723e */ /* 0x000fe200000010ff */
[C---:B------:R-:W-:Y:S01]  /*85f0*/  FFMA R4, R26.reuse, R16, R4 ;  /* 0x000000101a047223 */ /* 0x040fe20000000004 */
[----:B------:R-:W-:Y:S01]  /*8600*/  LOP3.LUT R16, R31, 0xffff0000, RZ, 0xc0, !PT ;  /* 0xffff00001f107812 */ /* 0x000fe200078ec0ff */
[----:B------:R-:W-:Y:S01]  /*8610*/  FFMA R5, R26, R0, R5 ;  /* 0x000000001a057223 */ /* 0x000fe20000000005 */
[----:B------:R-:W-:Y:S01]  /*8620*/  FMUL R11, R24, R11 ;  /* 0x0000000b180b7220 */ /* 0x000fe20000400000 */
[----:B------:R-:W-:Y:S01]  /*8630*/  SHF.L.U32 R0, R36, 0x10, RZ ;  /* 0x0000001024007819 */ /* 0x000fe200000006ff */
[----:B------:R-:W-:Y:S01]  /*8640*/  FFMA R6, R26, R2, R6 ;  /* 0x000000021a067223 */ /* 0x000fe20000000006 */
[----:B------:R-:W-:Y:S01]  /*8650*/  LOP3.LUT R2, R36, 0xffff0000, RZ, 0xc0, !PT ;  /* 0xffff000024027812 */ /* 0x000fe200078ec0ff */
[----:B------:R-:W-:Y:S01]  /*8660*/  FMUL R9, R24, R13 ;  /* 0x0000000d18097220 */ /* 0x000fe20000400000 */
[C---:B------:R-:W-:Y:S01]  /*8670*/  FFMA R11, R26.reuse, R16, R11 ;  /* 0x000000101a0b7223 */ /* 0x040fe2000000000b */
[C---:B------:R-:W-:Y:S01]  /*8680*/  FFMA R8, R26.reuse, R0, R8 ;  /* 0x000000001a087223 */ /* 0x040fe20000000008 */
[C---:B------:R-:W-:Y:S01]  /*8690*/  SHF.L.U32 R0, R37.reuse, 0x10, RZ ;  /* 0x0000001025007819 */ /* 0x040fe200000006ff */
[----:B------:R-:W-:Y:S01]  /*86a0*/  FFMA R9, R26, R2, R9 ;  /* 0x000000021a097223 */ /* 0x000fe20000000009 */
[C---:B------:R-:W-:Y:S01]  /*86b0*/  FMUL R10, R24.reuse, R14 ;  /* 0x0000000e180a7220 */ /* 0x040fe20000400000 */
[----:B------:R-:W-:Y:S01]  /*86c0*/  LOP3.LUT R2, R37, 0xffff0000, RZ, 0xc0, !PT ;  /* 0xffff000025027812 */ /* 0x000fe200078ec0ff */
[----:B------:R-:W-:Y:S01]  /*86d0*/  FMUL R15, R24, R15 ;  /* 0x0000000f180f7220 */ /* 0x000fe20000400000 */
[----:B------:R-:W-:Y:S01]  /*86e0*/  SHF.L.U32 R3, R38, 0x10, RZ ;  /* 0x0000001026037819 */ /* 0x000fe200000006ff */
[C---:B------:R-:W-:Y:S01]  /*86f0*/  FFMA R10, R26.reuse, R0, R10 ;  /* 0x000000001a0a7223 */ /* 0x040fe2000000000a */
[----:B------:R-:W-:Y:S01]  /*8700*/  F2FP.BF16.F32.PACK_AB R34, R5, R4 ;  /* 0x000000040522723e */ /* 0x000fe200000010ff */
[----:B------:R-:W-:Y:S01]  /*8710*/  FFMA R15, R26, R2, R15 ;  /* 0x000000021a0f7223 */ /* 0x000fe2000000000f */
[----:B------:R-:W-:Y:S01]  /*8720*/  LOP3.LUT R0, R38, 0xffff0000, RZ, 0xc0, !PT ;  /* 0xffff000026007812 */ /* 0x000fe200078ec0ff */
[C---:B------:R-:W-:Y:S01]  /*8730*/  FMUL R13, R24.reuse, R17 ;  /* 0x00000011180d7220 */ /* 0x040fe20000400000 */
[C---:B------:R-:W-:Y:S01]  /*8740*/  SHF.L.U32 R4, R39.reuse, 0x10, RZ ;  /* 0x0000001027047819 */ /* 0x040fe200000006ff */
[C---:B------:R-:W-:Y:S01]  /*8750*/  FMUL R14, R24.reuse, R18 ;  /* 0x00000012180e7220 */ /* 0x040fe20000400000 */
[----:B------:R-:W-:Y:S01]  /*8760*/  LOP3.LUT R2, R39, 0xffff0000, RZ, 0xc0, !PT ;  /* 0xffff000027027812 */ /* 0x000fe200078ec0ff */
[----:B------:R-:W-:Y:S01]  /*8770*/  FMUL R19, R24, R19 ;  /* 0x0000001318137220 */ /* 0x000fe20000400000 */
[----:B------:R-:W-:Y:S01]  /*8780*/  F2FP.BF16.F32.PACK_AB R35, R11, R6 ;  /* 0x000000060b23723e */ /* 0x000fe200000010ff */
[C---:B------:R-:W-:Y:S01]  /*8790*/  FFMA R12, R26.reuse, R3, R12 ;  /* 0x000000031a0c7223 */ /* 0x040fe2000000000c */
[C---:B------:R-:W-:Y:S01]  /*87a0*/  FFMA R13, R26.reuse, R0, R13 ;  /* 0x000000001a0d7223 */ /* 0x040fe2000000000d */
[C---:B------:R-:W-:Y:S01]  /*87b0*/  FFMA R14, R26.reuse, R4, R14 ;  /* 0x000000041a0e7223 */ /* 0x040fe2000000000e */
[----:B------:R-:W-:Y:S01]  /*87c0*/  FFMA R19, R26, R2, R19 ;  /* 0x000000021a137223 */ /* 0x000fe20000000013 */
[----:B------:R1:W-:Y:S01]  /*87d0*/  STS.128 [R66+UR49+0x300], R32 ;  /* 0x0003002042007988 */ /* 0x0003e20008000c31 */
[----:B------:R-:W-:Y:S02]  /*87e0*/  F2FP.BF16.F32.PACK_AB R8, R9, R8 ;  /* 0x000000080908723e */ /* 0x000fe400000010ff */
[----:B------:R-:W-:Y:S02]  /*87f0*/  F2FP.BF16.F32.PACK_AB R9, R15, R10 ;  /* 0x0000000a0f09723e */ /* 0x000fe400000010ff */
[----:B------:R-:W-:Y:S02]  /*8800*/  F2FP.BF16.F32.PACK_AB R10, R13, R12 ;  /* 0x0000000c0d0a723e */ /* 0x000fe400000010ff */
[----:B------:R-:W-:Y:S05]  /*8810*/  F2FP.BF16.F32.PACK_AB R11, R19, R14 ;  /* 0x0000000e130b723e */ /* 0x000fea00000010ff */
[----:B------:R1:W-:Y:S01]  /*8820*/  STS.128 [R67+0x300], R8 ;  /* 0x0003000843007388 */ /* 0x0003e20000000c00 */
[----:B------:R-:W-:Y:S01]  /*8830*/  @!PT LDS RZ, [RZ] ;  /* 0x00000000fffff984 */ /* 0x000fe20000000800 */
[----:B------:R-:W-:Y:S01]  /*8840*/  @!PT LDS RZ, [RZ] ;  /* 0x00000000fffff984 */ /* 0x000fe20000000800 */
[----:B------:R-:W-:Y:S01]  /*8850*/  @!PT LDS RZ, [RZ] ;  /* 0x00000000fffff984 */ /* 0x000fe20000000800 */
[----:B------:R-:W-:Y:S01]  /*8860*/  @!PT LDS RZ, [RZ] ;  /* 0x00000000fffff984 */ /* 0x000fe20000000800 */
[----:B------:R2:W-:Y:S07]  /*8870*/  MEMBAR.ALL.CTA ;  /* 0x0000000000007992 */ /* 0x0005ee0000008000 */
[----:B--2---:R-:W2:Y:S02]  /*8880*/  FENCE.VIEW.ASYNC.S ;  /* 0x00000000000073c6 */ /* 0x004ea40000000000 */
[----:B--2---:R-:W-:Y:S06]  /*8890*/  BAR.SYNC.DEFER_BLOCKING 0x1, 0x80 ;  /* 0x0042000000007b1d */ /* 0x004fec0000010000 */
[----:B------:R-:W-:Y:S05]  /*88a0*/  @P1 BRA `(.L_x_133) ;  /* 0x00000000003c1947 */ /* 0x000fea0003800000 */
[----:B------:R-:W2:Y:S01]  /*88b0*/  LDCU.64 UR8, c[0x0][0x348] ;  /* 0x00006900ff0877ac */ /* 0x000ea20008000a00 */
[----:B------:R-:W-:Y:S01]  /*88c0*/  UIADD3 UR4, UPT, UPT, UR49, 0x300, URZ ;  /* 0x0000030031047890 */ /* 0x000fe2000fffe0ff */
[----:B------:R-:W-:Y:S01]  /*88d0*/  UMOV UR41, UR50 ;  /* 0x0000003200297c82 */ /* 0x000fe20008000000 */
[----:B------:R-:W-:Y:S02]  /*88e0*/  UIADD3 UR6, UPT, UPT, UR49, 0xb00, URZ ;  /* 0x00000b0031067890 */ /* 0x000fe4000fffe0ff */
[----:B------:R-:W-:Y:S02]  /*88f0*/  UIADD3 UR7, UPT, UPT, UR50, 0x40, URZ ;  /* 0x0000004032077890 */ /* 0x000fe4000fffe0ff */
[----:B------:R-:W-:Y:S04]  /*8900*/  MOV R54, UR4 ;  /* 0x0000000400367c02 */ /* 0x000fe80008000f00 */
[----:B------:R-:W-:Y:S01]  /*8910*/  R2UR UR40, R54 ;  /* 0x00000000362872ca */ /* 0x000fe200000e0000 */
[----:B--2---:R-:W-:Y:S04]  /*8920*/  UIADD3 UR4, UP0, UPT, UR8, 0x680, URZ ;  /* 0x0000068008047890 */ /* 0x004fe8000ff1e0ff */
[----:B------:R-:W-:Y:S09]  /*8930*/  UIADD3.X UR5, UPT, UPT, URZ, UR9, URZ, UP0, !UPT ;  /* 0x00000009ff057290 */ /* 0x000ff200087fe4ff */
[----:B------:R2:W-:Y:S02]  /*8940*/  UTMASTG.4D [UR40], [UR4] ;  /* 0x00000028040073b5 */ /* 0x0005e40008018000 */
[----:B--2---:R-:W-:Y:S01]  /*8950*/  UMOV UR40, UR6 ;  /* 0x0000000600287c82 */ /* 0x004fe20008000000 */
[----:B------:R-:W-:Y:S02]  /*8960*/  UMOV UR41, UR7 ;  /* 0x0000000700297c82 */ /* 0x000fe40008000000 */
[----:B------:R2:W-:Y:S01]  /*8970*/  UTMASTG.4D [UR40], [UR4] ;  /* 0x00000028040073b5 */ /* 0x0005e20008018000 */
[----:B------:R0:W-:Y:S01]  /*8980*/  UTMACMDFLUSH ;  /* 0x00000000000079b7 */ /* 0x0001e20000000000 */
[----:B--2---:R-:W-:Y:S04]  /*8990*/  DEPBAR.LE SB0, 0x1 ;  /* 0x000080400000791a */ /* 0x004fe80000000000 */
.L_x_133:
[----:B------:R-:W-:Y:S05]  /*89a0*/  BSYNC.RECONVERGENT B0 ;  /* 0x0000000000007941 */ /* 0x000fea0003800200 */
.L_x_132:
[----:B------:R-:W-:Y:S01]  /*89b0*/  BAR.SYNC.DEFER_BLOCKING 0x1, 0x80 ;  /* 0x0042000000007b1d */ /* 0x000fe20000010000 */
[----:B------:R-:W-:Y:S01]  /*89c0*/  LEA R4, R27, UR49, 0x3 ;  /* 0x000000311b047c11 */ /* 0x000fe2000f8e18ff */
[----:B------:R-:W-:Y:S01]  /*89d0*/  UISETP.NE.AND UP0, UPT, UR54, URZ, UPT ;  /* 0x000000ff3600728c */ /* 0x000fe2000bf05270 */
[----:B------:R-:W-:Y:S08]  /*89e0*/  @P0 SHF.L.U32 R3, R57, 0x1f, RZ ;  /* 0x0000001f39030819 */ /* 0x000ff000000006ff */
[----:B------:R-:W-:Y:S05]  /*89f0*/  BRA.U !UP0, `(.L_x_134) ;  /* 0x0000000108287547 */ /* 0x000fea000b800000 */
[----:B------:R-:W2:Y:S01]  /*8a00*/  S2R R0, SR_CgaCtaId ;  /* 0x0000000000007919 */ /* 0x000ea20000008800 */
[----:B------:R-:W-:Y:S01]  /*8a10*/  ISETP.NE.U32.OR P1, PT, R64, 0x1, !P6 ;  /* 0x000000014000780c */ /* 0x000fe20007725470 */
[----:B------:R-:W-:Y:S01]  /*8a20*/  IMAD.U32 R2, RZ, RZ, UR52 ;  /* 0x00000034ff027e24 */ /* 0x000fe2000f8e00ff */
[----:B------:R-:W-:Y:S04]  /*8a30*/  UIADD3 UR4, UPT, UPT, UR52, 0x1, URZ ;  /* 0x0000000134047890 */ /* 0x000fe8000fffe0ff */
[----:B------:R-:W-:Y:S04]  /*8a40*/  UISETP.NE.AND UP0, UPT, UR4, 0x4, UPT ;  /* 0x000000040400788c */ /* 0x000fe8000bf05270 */
[----:B------:R-:W-:Y:S03]  /*8a50*/  USEL UR52, UR4, URZ, UP0 ;  /* 0x000000ff04347287 */ /* 0x000fe60008000000 */
[----:B------:R-:W-:Y:S05]  /*8a60*/  @P1 LEA R2, R2, UR49, 0x3 ;  /* 0x0000003102021c11 */ /* 0x000fea000f8e18ff */
[----:B------:R-:W-:Y:S05]  /*8a70*/  @P1 VIADD R2, R2, 0x1c0 ;  /* 0x000001c002021836 */ /* 0x000fea0000000000 */
[----:B--2---:R-:W-:Y:S04]  /*8a80*/  @P1 PRMT R0, R0, 0x654, R2 ;  /* 0x0000065400001816 */ /* 0x004fe80000000002 */
[----:B------:R2:W-:Y:S03]  /*8a90*/  @P1 SYNCS.ARRIVE.TRANS64.RED.A1T0 RZ, [R0+URZ], RZ ;  /* 0x000000ff00ff19a7 */ /* 0x0005e600081004ff */
.L_x_134:
[----:B------:R-:W3:Y:S01]  /*8aa0*/  @P0 SYNCS.PHASECHK.TRANS64.TRYWAIT P1, [R4+URZ+0x1a0], R3 ;  /* 0x0001a003040005a7 */ /* 0x000ee200080211ff */
[----:B------:R-:W-:Y:S01]  /*8ab0*/  BSSY B1, `(.L_x_135) ;  /* 0x0000011000017945 */ /* 0x000fe20003800000 */
[----:B---3--:R-:W-:Y:S03]  /*8ac0*/  @P0 SEL R68, RZ, 0x1, !P1 ;  /* 0x00000001ff440807 */ /* 0x008fe60004800000 */
[----:B------:R-:W-:Y:S05]  /*8ad0*/  @!P0 BRA `(.L_x_136) ;  /* 0x0000000000388947 */ /* 0x000fea0003800000 */
[----:B------:R-:W-:Y:S01]  /*8ae0*/  ISETP.NE.U32.AND P0, PT, R69, 0x1, PT ;  /* 0x000000014500780c */ /* 0x000fe20003f05070 */
[----:B------:R-:W-:Y:S01]  /*8af0*/  BSSY B0, `(.L_x_137) ;  /* 0x0000009000007945 */ /* 0x000fe20003800000 */
[----:B------:R-:W-:Y:S11]  /*8b00*/  ISETP.NE.AND P1, PT, R68, RZ, PT ;  /* 0x000000ff4400720c */ /* 0x000ff60003f25270 */
[----:B------:R-:W-:Y:S05]  /*8b10*/  @P0 IMAD R3, R27, 0x1000, R66 ;  /* 0x000010001b030824 */ /* 0x000fea00078e0242 */
[----:B------:R-:W-:Y:S05]  /*8b20*/  @P0 IADD3 R2, PT, PT, R3, UR49, RZ ;  /* 0x0000003103020c10 */ /* 0x000fea000fffe0ff */
[----:B------:R-:W-:Y:S01]  /*8b30*/  @P0 IMAD.IADD R2, R71, 0x1, R2 ;  /* 0x0000000147020824 */ /* 0x000fe200078e0202 */
[----:B------:R-:W-:Y:S06]  /*8b40*/  @P1 BRA `(.L_x_138) ;  /* 0x00000000000c1947 */ /* 0x000fec0003800000 */
[----:B--2---:R-:W-:Y:S04]  /*8b50*/  SHF.L.U32 R0, R57, 0x1f, RZ ;  /* 0x0000001f39007819 */ /* 0x004fe800000006ff */
[----:B------:R-:W2:Y:S02]  /*8b60*/  SYNCS.PHASECHK.TRANS64.TRYWAIT P1, [R4+URZ+0x1a0], R0 ;  /* 0x0001a000040075a7 */ /* 0x000ea400080211ff */
[----:B--2---:R-:W-:Y:S05]  /*8b70*/  @!P1 BRA `(.L_x_139) ;  /* 0x0000002c00ac9947 */ /* 0x004fea0003800000 */
.L_x_138:
[----:B------:R-:W-:Y:S05]  /*8b80*/  BSYNC B0 ;  /* 0x0000000000007941 */ /* 0x000fea0003800000 */
.L_x_137:
[----:B------:R3:W4:Y:S01]  /*8b90*/  @P0 LDS.128 R28, [R3+UR49+0x300] ;  /* 0x00030031031c0984 */ /* 0x0007220008000c00 */
[----:B------:R-:W-:Y:S03]  /*8ba0*/  IADD3 R27, PT, PT, R27, 0x1, RZ ;  /* 0x000000011b1b7810 */ /* 0x000fe60007ffe0ff */
[----:B------:R3:W1:Y:S04]  /*8bb0*/  @P0 LDS.128 R36, [R2+0x300] ;  /* 0x0003000002240984 */ /* 0x0006680000000c00 */
.L_x_136:
[----:B------:R-:W-:Y:S05]  /*8bc0*/  BSYNC B1 ;  /* 0x0000000000017941 */ /* 0x000fea0003800000 */
.L_x_135:
[----:B--2---:R-:W-:Y:S05]  /*8bd0*/  VIADD R0, R25, 0x10 ;  /* 0x0000001019007836 */ /* 0x004fea0000000000 */
[----:B------:R-:W-:Y:S04]  /*8be0*/  SHF.R.U32.HI R0, RZ, 0x15, R0 ;  /* 0x00000015ff007819 */ /* 0x000fe80000011600 */
[----:B------:R-:W-:Y:S11]  /*8bf0*/  LOP3.LUT P0, RZ, R0, 0x3, R50, 0x48, !PT ;  /* 0x0000000300ff7812 */ /* 0x000ff60007804832 */
[----:B------:R-:W-:Y:S02]  /*8c00*/  @!UPT UIADD3 URZ, UPT, UPT, URZ, URZ, URZ ;  /* 0x000000fffffff290 */ /* 0x000fe4000fffe0ff */
[----:B------:R-:W-:Y:S05]  /*8c10*/  @!P0 BRA `(.L_x_140) ;  /* 0x0000000000408947 */ /* 0x000fea0003800000 */
[----:B------:R-:W2:Y:S01]  /*8c20*/  LDCU.64 UR8, c[0x4][0x70] ;  /* 0x01000e00ff0877ac */ /* 0x000ea20008000a00 */
[----:B---3--:R-:W-:Y:S01]  /*8c30*/  MOV R3, 0x0 ;  /* 0x0000000000037802 */ /* 0x008fe20000000f00 */
[----:B------:R-:W-:Y:S02]  /*8c40*/  HFMA2 R12, -RZ, RZ, 0, 5.9604644775390625e-08 ;  /* 0x00000001ff0c7431 */ /* 0x000fe400000001ff */
[----:B-1----:R-:W-:Y:S02]  /*8c50*/  IMAD.MOV.U32 R8, RZ, RZ, 0x192 ;  /* 0x00000192ff087424 */ /* 0x002fe400078e00ff */
[----:B------:R-:W-:Y:S01]  /*8c60*/  IMAD.MOV.U32 R13, RZ, RZ, RZ ;  /* 0x000000ffff0d7224 */ /* 0x000fe200078e00ff */
[----:B------:R-:W1:Y:S01]  /*8c70*/  LDCU.64 UR6, c[0x4][0x78] ;  /* 0x01000f00ff0677ac */ /* 0x000e620008000a00 */
[----:B------:R-:W3:Y:S01]  /*8c80*/  LDC.64 R2, c[0x4][R3] ;  /* 0x0100000003027b82 */ /* 0x000ee20000000a00 */
[----:B------:R-:W5:Y:S01]  /*8c90*/  LDCU.64 UR4, c[0x4][0x10] ;  /* 0x01000200ff0477ac */ /* 0x000f620008000a00 */
[----:B--2---:R-:W-:Y:S01]  /*8ca0*/  MOV R5, UR9 ;  /* 0x0000000900057c02 */ /* 0x004fe20008000f00 */
[----:B------:R-:W-:Y:S01]  /*8cb0*/  IMAD.U32 R4, RZ, RZ, UR8 ;  /* 0x00000008ff047e24 */ /* 0x000fe2000f8e00ff */
[----:B-1----:R-:W-:Y:S01]  /*8cc0*/  MOV R7, UR7 ;  /* 0x0000000700077c02 */ /* 0x002fe20008000f00 */
[----:B------:R-:W-:Y:S01]  /*8cd0*/  IMAD.U32 R6, RZ, RZ, UR6 ;  /* 0x00000006ff067e24 */ /* 0x000fe2000f8e00ff */
[----:B-----5:R-:W-:Y:S01]  /*8ce0*/  MOV R11, UR5 ;  /* 0x00000005000b7c02 */ /* 0x020fe20008000f00 */
[----:B------:R-:W-:Y:S02]  /*8cf0*/  IMAD.U32 R10, RZ, RZ, UR4 ;  /* 0x00000004ff0a7e24 */ /* 0x000fe4000f8e00ff */
[----:B------:R-:W-:Y:S07]  /*8d00*/  LEPC R20, `(.L_x_140) ;  /* 0x000000001014794e */ /* 0x000fee0000000000 */
[----:B---34-:R-:W-:Y:S05]  /*8d10*/  CALL.ABS.NOINC R2 ;  /* 0x0000000002007343 */ /* 0x018fea0003c00000 */
.L_x_140:
[----:B---34-:R-:W-:Y:S01]  /*8d20*/  SHF.L.U32 R3, R28, 0x10, RZ ;  /* 0x000000101c037819 */ /* 0x018fe200000006ff */
[----:B------:R-:W-:Y:S05]  /*8d30*/  WARPSYNC.ALL ;  /* 0x0000000000007948 */ /* 0x000fea0003800000 */
[----:B------:R-:W-:Y:S01]  /*8d40*/  R2UR UR4, R25 ;  /* 0x00000000190472ca */ /* 0x000fe200000e0000 */
[----:B------:R-:W2:Y:S01]  /*8d50*/  S2R R70, SR_CgaCtaId ;  /* 0x0000000000467919 */ /* 0x000ea20000008800 */
[C---:B------:R-:W-:Y:S01]  /*8d60*/  SHF.L.U32 R20, R29.reuse, 0x10, RZ ;  /* 0x000000101d147819 */ /* 0x040fe200000006ff */
[----:B------:R-:W-:Y:S01]  /*8d70*/  BSSY.RECONVERGENT B0, `(.L_x_141) ;  /* 0x0000058000007945 */ /* 0x000fe20003800200 */
[----:B------:R-:W-:Y:S02]  /*8d80*/  LOP3.LUT R21, R29, 0xffff0000, RZ, 0xc0, !PT ;  /* 0xffff00001d157812 */ /* 0x000fe400078ec0ff */
[----:B------:R-:W-:Y:S02]  /*8d90*/  ISETP.NE.AND P6, PT, R65, RZ, PT ;  /* 0x000000ff4100720c */ /* 0x000fe40003fc5270 */
[----:B------:R-:W-:Y:S02]  /*8da0*/  ISETP.NE.AND P1, PT, R59, RZ, PT ;  /* 0x000000ff3b00720c */ /* 0x000fe40003f25270 */
[----:B------:R-:W-:Y:S03]  /*8db0*/  ISETP.NE.U32.OR P0, PT, R64, 0x1, !P6 ;  /* 0x000000014000780c */ /* 0x000fe60007705470 */
[----:B-1----:R-:W1:Y:S02]  /*8dc0*/  LDTM.x16 R4, tmem[UR4+0x10] ;  /* 0x00001004000479ee */ /* 0x002e640008240000 */
[----:B-1----:R-:W-:Y:S01]  /*8dd0*/  FMUL R0, R24, R4 ;  /* 0x0000000418007220 */ /* 0x002fe20000400000 */
[----:B------:R-:W-:Y:S01]  /*8de0*/  LOP3.LUT R4, R28, 0xffff0000, RZ, 0xc0, !PT ;  /* 0xffff00001c047812 */ /* 0x000fe200078ec0ff */
[C---:B------:R-:W-:Y:S01]  /*8df0*/  FMUL R2, R24.reuse, R5 ;  /* 0x0000000518027220 */ /* 0x040fe20000400000 */
[----:B------:R-:W-:Y:S01]  /*8e00*/  FMUL R7, R24, R7 ;  /* 0x0000000718077220 */ /* 0x000fe20000400000 */
[----:B------:R-:W-:Y:S01]  /*8e10*/  FFMA R0, R26, R3, R0 ;  /* 0x000000031a007223 */ /* 0x000fe20000000000 */
[----:B------:R-:W-:Y:S01]  /*8e20*/  FMUL R3, R24, R6 ;  /* 0x0000000618037220 */ /* 0x000fe20000400000 */
[----:B------:R-:W-:Y:S01]  /*8e30*/  FFMA R2, R26, R4, R2 ;  /* 0x000000041a027223 */ /* 0x000fe20000000002 */
[C---:B------:R-:W-:Y:S01]  /*8e40*/  FMUL R4, R24.reuse, R8 ;  /* 0x0000000818047220 */ /* 0x040fe20000400000 */
[----:B------:R-:W-:Y:S01]  /*8e50*/  FMUL R5, R24, R9 ;  /* 0x0000000918057220 */ /* 0x000fe20000400000 */
[C---:B------:R-:W-:Y:S01]  /*8e60*/  FFMA R3, R26.reuse, R20, R3 ;  /* 0x000000141a037223 */ /* 0x040fe20000000003 */
[----:B------:R-:W-:Y:S01]  /*8e70*/  FFMA R7, R26, R21, R7 ;  /* 0x000000151a077223 */ /* 0x000fe20000000007 */
[----:B------:R-:W-:Y:S01]  /*8e80*/  F2FP.BF16.F32.PACK_AB R32, R2, R0 ;  /* 0x000000000220723e */ /* 0x000fe200000010ff */
[----:B------:R-:W-:Y:S01]  /*8e90*/  FMUL R8, R24, R12 ;  /* 0x0000000c18087220 */ /* 0x000fe20000400000 */
[----:B------:R-:W-:Y:S01]  /*8ea0*/  SHF.L.U32 R0, R30, 0x10, RZ ;  /* 0x000000101e007819 */ /* 0x000fe200000006ff */
[----:B------:R-:W-:Y:S01]  /*8eb0*/  FMUL R9, R24, R13 ;  /* 0x0000000d18097220 */ /* 0x000fe20000400000 */
[----:B------:R-:W-:Y:S01]  /*8ec0*/  LOP3.LUT R2, R30, 0xffff0000, RZ, 0xc0, !PT ;  /* 0xffff00001e027812 */ /* 0x000fe200078ec0ff */
[C---:B------:R-:W-:Y:S01]  /*8ed0*/  FMUL R12, R24.reuse, R16 ;  /* 0x00000010180c7220 */ /* 0x040fe20000400000 */
[C---:B------:R-:W-:Y:S01]  /*8ee0*/  SHF.L.U32 R16, R31.reuse, 0x10, RZ ;  /* 0x000000101f107819 */ /* 0x040fe200000006ff */
[----:B------:R-:W-:Y:S01]  /*8ef0*/  FMUL R13, R24, R17 ;  /* 0x00000011180d7220 */ /* 0x000fe20000400000 */
[----:B------:R-:W-:Y:S01]  /*8f00*/  LOP3.LUT R17, R31, 0xffff0000, RZ, 0xc0, !PT ;  /* 0xffff00001f117812 */ /* 0x000fe200078ec0ff */
[----:B------:R-:W-:Y:S01]  /*8f10*/  FFMA R4, R26, R0, R4 ;  /* 0x000000001a047223 */ /* 0x000fe20000000004 */
[----:B------:R-:W-:Y:S01]  /*8f20*/  SHF.L.U32 R0, R36, 0x10, RZ ;  /* 0x0000001024007819 */ /* 0x000fe200000006ff */
[----:B------:R-:W-:Y:S01]  /*8f30*/  FMUL R6, R24, R10 ;  /* 0x0000000a18067220 */ /* 0x000fe20000400000 */
[----:B------:R-:W-:Y:S01]  /*8f40*/  F2FP.BF16.F32.PACK_AB R33, R7, R3 ;  /* 0x000000030721723e */ /* 0x000fe200000010ff */
[----:B------:R-:W-:Y:S01]  /*8f50*/  FFMA R5, R26, R2, R5 ;  /* 0x000000021a057223 */ /* 0x000fe20000000005 */
[----:B------:R-:W-:Y:S01]  /*8f60*/  LOP3.LUT R2, R36, 0xffff0000, RZ, 0xc0, !PT ;  /* 0xffff000024027812 */ /* 0x000fe200078ec0ff */
[----:B------:R-:W-:Y:S01]  /*8f70*/  FMUL R11, R24, R11 ;  /* 0x0000000b180b7220 */ /* 0x000fe20000400000 */
[----:B------:R-:W-:Y:S01]  /*8f80*/  SHF.L.U32 R3, R37, 0x10, RZ ;  /* 0x0000001025037819 */ /* 0x000fe200000006ff */
[----:B------:R-:W-:Y:S01]  /*8f90*/  FFMA R6, R26, R16, R6 ;  /* 0x000000101a067223 */ /* 0x000fe20000000006 */
[----:B------:R-:W-:Y:S01]  /*8fa0*/  F2FP.BF16.F32.PACK_AB R34, R5, R4 ;  /* 0x000000040522723e */ /* 0x000fe200000010ff */
[----:B------:R-:W-:Y:S01]  /*8fb0*/  FMUL R10, R24, R14 ;  /* 0x0000000e180a7220 */ /* 0x000fe20000400000 */
[C---:B------:R-:W-:Y:S01]  /*8fc0*/  SHF.L.U32 R4, R39.reuse, 0x10, RZ ;  /* 0x0000001027047819 */ /* 0x040fe200000006ff */
[C---:B------:R-:W-:Y:S01]  /*8fd0*/  FFMA R11, R26.reuse, R17, R11 ;  /* 0x000000111a0b7223 */ /* 0x040fe2000000000b */
[----:B------:R-:W-:Y:S01]  /*8fe0*/  LOP3.LUT R5, R39, 0xffff0000, RZ, 0xc0, !PT ;  /* 0xffff000027057812 */ /* 0x000fe200078ec0ff */
[C---:B------:R-:W-:Y:S01]  /*8ff0*/  FFMA R8, R26.reuse, R0, R8 ;  /* 0x000000001a087223 */ /* 0x040fe20000000008 */
[C---:B------:R-:W-:Y:S01]  /*9000*/  FFMA R9, R26.reuse, R2, R9 ;  /* 0x000000021a097223 */ /* 0x040fe20000000009 */
[----:B------:R-:W-:Y:S01]  /*9010*/  LOP3.LUT R0, R37, 0xffff0000, RZ, 0xc0, !PT ;  /* 0xffff000025007812 */ /* 0x000fe200078ec0ff */
[----:B------:R-:W-:Y:S01]  /*9020*/  FFMA R10, R26, R3, R10 ;  /* 0x000000031a0a7223 */ /* 0x000fe2000000000a */
[----:B------:R-:W-:Y:S01]  /*9030*/  FMUL R15, R24, R15 ;  /* 0x0000000f180f7220 */ /* 0x000fe20000400000 */
[----:B------:R-:W-:Y:S01]  /*9040*/  SHF.L.U32 R2, R38, 0x10, RZ ;  /* 0x0000001026027819 */ /* 0x000fe200000006ff */
[----:B------:R-:W-:Y:S01]  /*9050*/  FMUL R14, R24, R18 ;  /* 0x00000012180e7220 */ /* 0x000fe20000400000 */
[----:B------:R-:W-:Y:S01]  /*9060*/  LOP3.LUT R3, R38, 0xffff0000, RZ, 0xc0, !PT ;  /* 0xffff000026037812 */ /* 0x000fe200078ec0ff */
[----:B------:R-:W-:Y:S01]  /*9070*/  FFMA R15, R26, R0, R15 ;  /* 0x000000001a0f7223 */ /* 0x000fe2000000000f */
        /* <DEDUP_REMOVED lines=10> */
[----:B------:R-:W-:Y:S02]  /*9120*/  F2FP.BF16.F32.PACK_AB R11, R19, R14 ;  /* 0x0000000e130b723e */ /* 0x000fe400000010ff */
[----:B------:R-:W-:Y:S02]  /*9130*/  MOV R0, UR52 ;  /* 0x0000003400007c02 */ /* 0x000fe40008000f00 */
[----:B------:R-:W-:Y:S01]  /*9140*/  LEA R2, R27, UR49, 0x3 ;  /* 0x000000311b027c11 */ /* 0x000fe2000f8e18ff */
[----:B------:R1:W-:Y:S01]  /*9150*/  STS.128 [R67+0x1300], R8 ;  /* 0x0013000843007388 */ /* 0x0003e20000000c00 */
[----:B------:R-:W-:Y:S02]  /*9160*/  @P0 LEA R0, R0, UR49, 0x3 ;  /* 0x0000003100000c11 */ /* 0x000fe4000f8e18ff */
[----:B------:R-:W-:Y:S02]  /*9170*/  @P0 SHF.L.U32 R3, R57, 0x1f, RZ ;  /* 0x0000001f39030819 */ /* 0x000fe400000006ff */
[----:B------:R-:W-:Y:S01]  /*9180*/  @P0 IADD3 R0, PT, PT, R0, 0x1c0, RZ ;  /* 0x000001c000000810 */ /* 0x000fe20007ffe0ff */
[----:B------:R-:W-:Y:S01]  /*9190*/  @!PT LDS RZ, [RZ] ;  /* 0x00000000fffff984 */ /* 0x000fe20000000800 */
[----:B------:R-:W-:Y:S01]  /*91a0*/  @!PT LDS RZ, [RZ] ;  /* 0x00000000fffff984 */ /* 0x000fe20000000800 */
[----:B------:R-:W-:Y:S01]  /*91b0*/  @!PT LDS RZ, [RZ] ;  /* 0x00000000fffff984 */ /* 0x000fe20000000800 */
[----:B------:R-:W-:Y:S01]  /*91c0*/  @!PT LDS RZ, [RZ] ;  /* 0x00000000fffff984 */ /* 0x000fe20000000800 */
[----:B------:R3:W-:Y:S06]  /*91d0*/  MEMBAR.ALL.CTA ;  /* 0x0000000000007992 */ /* 0x0007ec0000008000 */
[----:B---3--:R-:W3:Y:S01]  /*91e0*/  FENCE.VIEW.ASYNC.S ;  /* 0x00000000000073c6 */ /* 0x008ee20000000000 */
[----:B--2---:R-:W-:Y:S01]  /*91f0*/  @P0 PRMT R0, R70, 0x654, R0 ;  /* 0x0000065446000816 */ /* 0x004fe20000000000 */
[----:B---3--:R-:W-:Y:S06]  /*9200*/  BAR.SYNC.DEFER_BLOCKING 0x1, 0x80 ;  /* 0x0042000000007b1d */ /* 0x008fec0000010000 */
[----:B------:R-:W-:Y:S05]  /*9210*/  @P1 BRA `(.L_x_142) ;  /* 0x0000000000341947 */ /* 0x000fea0003800000 */
[----:B------:R-:W2:Y:S01]  /*9220*/  LDCU.64 UR8, c[0x0][0x348] ;  /* 0x00006900ff0877ac */ /* 0x000ea20008000a00 */
[----:B------:R-:W-:Y:S02]  /*9230*/  UIADD3 UR40, UPT, UPT, UR49, 0x1300, URZ ;  /* 0x0000130031287890 */ /* 0x000fe4000fffe0ff */
[----:B------:R-:W-:Y:S02]  /*9240*/  UIADD3 UR41, UPT, UPT, UR50, 0x10, URZ ;  /* 0x0000001032297890 */ /* 0x000fe4000fffe0ff */
[----:B------:R-:W-:Y:S02]  /*9250*/  UIADD3 UR6, UPT, UPT, UR49, 0x1b00, URZ ;  /* 0x00001b0031067890 */ /* 0x000fe4000fffe0ff */
[----:B------:R-:W-:Y:S02]  /*9260*/  UIADD3 UR7, UPT, UPT, UR50, 0x50, URZ ;  /* 0x0000005032077890 */ /* 0x000fe4000fffe0ff */
        /* <DEDUP_REMOVED lines=8> */
.L_x_142:
[----:B------:R-:W-:Y:S05]  /*92f0*/  BSYNC.RECONVERGENT B0 ;  /* 0x0000000000007941 */ /* 0x000fea0003800200 */
.L_x_141:
[----:B------:R-:W-:Y:S01]  /*9300*/  BAR.SYNC.DEFER_BLOCKING 0x1, 0x80 ;  /* 0x0042000000007b1d */ /* 0x000fe20000010000 */
[----:B------:R-:W-:Y:S04]  /*9310*/  UIADD3 UR4, UPT, UPT, UR52, 0x1, URZ ;  /* 0x0000000134047890 */ /* 0x000fe8000fffe0ff */
[----:B------:R-:W-:Y:S04]  /*9320*/  UISETP.NE.AND UP0, UPT, UR4, 0x4, UPT ;  /* 0x000000040400788c */ /* 0x000fe8000bf05270 */
[----:B------:R-:W-:Y:S01]  /*9330*/  USEL UR51, UR4, URZ, UP0 ;  /* 0x000000ff04337287 */ /* 0x000fe20008000000 */
[----:B------:R2:W-:Y:S01]  /*9340*/  @P0 SYNCS.ARRIVE.TRANS64.RED.A1T0 RZ, [R0+URZ], RZ ;  /* 0x000000ff00ff09a7 */ /* 0x0005e200081004ff */
[----:B------:R-:W-:Y:S01]  /*9350*/  BSSY B1, `(.L_x_143) ;  /* 0x0000012000017945 */ /* 0x000fe20003800000 */
[----:B------:R-:W3:Y:S02]  /*9360*/  @P0 SYNCS.PHASECHK.TRANS64.TRYWAIT P1, [R2+URZ+0x1a0], R3 ;  /* 0x0001a003020005a7 */ /* 0x000ee400080211ff */
[----:B---3--:R-:W-:Y:S01]  /*9370*/  @P0 SEL R68, RZ, 0x1, !P1 ;  /* 0x00000001ff440807 */ /* 0x008fe20004800000 */
[----:B--2---:R-:W-:Y:S06]  /*9380*/  @!P0 BRA `(.L_x_144) ;  /* 0x0000000000388947 */ /* 0x004fec0003800000 */
[----:B------:R-:W-:Y:S01]  /*9390*/  ISETP.NE.U32.AND P0, PT, R69, 0x1, PT ;  /* 0x000000014500780c */ /* 0x000fe20003f05070 */
[----:B------:R-:W-:Y:S01]  /*93a0*/  BSSY B0, `(.L_x_145) ;  /* 0x0000009000007945 */ /* 0x000fe20003800000 */
[----:B------:R-:W-:Y:S11]  /*93b0*/  ISETP.NE.AND P1, PT, R68, RZ, PT ;  /* 0x000000ff4400720c */ /* 0x000ff60003f25270 */
[----:B------:R-:W-:Y:S05]  /*93c0*/  @P0 IMAD R3, R27, 0x1000, R66 ;  /* 0x000010001b030824 */ /* 0x000fea00078e0242 */
[----:B------:R-:W-:Y:S05]  /*93d0*/  @P0 IADD3 R0, PT, PT, R3, UR49, RZ ;  /* 0x0000003103000c10 */ /* 0x000fea000fffe0ff */
[----:B------:R-:W-:Y:S01]  /*93e0*/  @P0 IMAD.IADD R0, R71, 0x1, R0 ;  /* 0x0000000147000824 */ /* 0x000fe200078e0200 */
[----:B------:R-:W-:Y:S06]  /*93f0*/  @P1 BRA `(.L_x_146) ;  /* 0x00000000000c1947 */ /* 0x000fec0003800000 */
[----:B------:R-:W-:Y:S04]  /*9400*/  SHF.L.U32 R4, R57, 0x1f, RZ ;  /* 0x0000001f39047819 */ /* 0x000fe800000006ff */
[----:B------:R-:W2:Y:S02]  /*9410*/  SYNCS.PHASECHK.TRANS64.TRYWAIT P1, [R2+URZ+0x1a0], R4 ;  /* 0x0001a004020075a7 */ /* 0x000ea400080211ff */
[----:B--2---:R-:W-:Y:S05]  /*9420*/  @!P1 BRA `(.L_x_147) ;  /* 0x0000002400949947 */ /* 0x004fea0003800000 */
.L_x_146:
[----:B------:R-:W-:Y:S05]  /*9430*/  BSYNC B0 ;  /* 0x0000000000007941 */ /* 0x000fea0003800000 */
.L_x_145:
[----:B------:R3:W4:Y:S01]  /*9440*/  @P0 LDS.128 R28, [R3+UR49+0x300] ;  /* 0x00030031031c0984 */ /* 0x0007220008000c00 */
[----:B------:R-:W-:Y:S03]  /*9450*/  IADD3 R27, PT, PT, R27, 0x1, RZ ;  /* 0x000000011b1b7810 */ /* 0x000fe60007ffe0ff */
[----:B------:R3:W1:Y:S04]  /*9460*/  @P0 LDS.128 R36, [R0+0x300] ;  /* 0x0003000000240984 */ /* 0x0006680000000c00 */
.L_x_144:
[----:B------:R-:W-:Y:S05]  /*9470*/  BSYNC B1 ;  /* 0x0000000000017941 */ /* 0x000fea0003800000 */
.L_x_143:
[----:B---3--:R-:W-:Y:S05]  /*9480*/  VIADD R0, R25, 0x20 ;  /* 0x0000002019007836 */ /* 0x008fea0000000000 */
[----:B------:R-:W-:Y:S04]  /*9490*/  SHF.R.U32.HI R0, RZ, 0x15, R0 ;  /* 0x00000015ff007819 */ /* 0x000fe80000011600 */
[----:B------:R-:W-:Y:S11]  /*94a0*/  LOP3.LUT P0, RZ, R0, 0x3, R50, 0x48, !PT ;  /* 0x0000000300ff7812 */ /* 0x000ff60007804832 */
[----:B------:R-:W-:Y:S02]  /*94b0*/  @!UPT UIADD3 URZ, UPT, UPT, URZ, URZ, URZ ;  /* 0x000000fffffff290 */ /* 0x000fe4000fffe0ff */
[----:B------:R-:W-:Y:S05]  /*94c0*/  @!P0 BRA `(.L_x_148) ;  /* 0x0000000000408947 */ /* 0x000fea0003800000 */
[----:B------:R-:W3:Y:S01]  /*94d0*/  LDCU.64 UR8, c[0x4][0x70] ;  /* 0x01000e00ff0877ac */ /* 0x000ee20008000a00 */
[----:B------:R-:W-:Y:S01]  /*94e0*/  MOV R3, 0x0 ;  /* 0x0000000000037802 */ /* 0x000fe20000000f00 */
[----:B------:R-:W-:Y:S02]  /*94f0*/  HFMA2 R12, -RZ, RZ, 0, 5.9604644775390625e-08 ;  /* 0x00000001ff0c7431 */ /* 0x000fe400000001ff */
[----:B-1----:R-:W-:Y:S02]  /*9500*/  IMAD.MOV.U32 R8, RZ, RZ, 0x192 ;  /* 0x00000192ff087424 */ /* 0x002fe400078e00ff */
[----:B------:R-:W-:Y:S01]  /*9510*/  IMAD.MOV.U32 R13, RZ, RZ, RZ ;  /* 0x000000ffff0d7224 */ /* 0x000fe200078e00ff */
[----:B------:R-:W1:Y:S01]  /*9520*/  LDCU.64 UR6, c[0x4][0x78] ;  /* 0x01000f00ff0677ac */ /* 0x000e620008000a00 */
[----:B--2---:R-:W2:Y:S01]  /*9530*/  LDC.64 R2, c[0x4][R3] ;  /* 0x0100000003027b82 */ /* 0x004ea20000000a00 */
[----:B------:R-:W5:Y:S01]  /*9540*/  LDCU.64 UR4, c[0x4][0x10] ;  /* 0x01000200ff0477ac */ /* 0x000f620008000a00 */
[----:B---3--:R-:W-:Y:S01]  /*9550*/  MOV R5, UR9 ;  /* 0x0000000900057c02 */ /* 0x008fe20008000f00 */
[----:B------:R-:W-:Y:S01]  /*9560*/  IMAD.U32 R4, RZ, RZ, UR8 ;  /* 0x00000008ff047e24 */ /* 0x000fe2000f8e00ff */
[----:B-1----:R-:W-:Y:S01]  /*9570*/  MOV R7, UR7 ;  /* 0x0000000700077c02 */ /* 0x002fe20008000f00 */
[----:B------:R-:W-:Y:S01]  /*9580*/  IMAD.U32 R6, RZ, RZ, UR6 ;  /* 0x00000006ff067e24 */ /* 0x000fe2000f8e00ff */
[----:B-----5:R-:W-:Y:S01]  /*9590*/  MOV R11, UR5 ;  /* 0x00000005000b7c02 */ /* 0x020fe20008000f00 */
[----:B------:R-:W-:Y:S02]  /*95a0*/  IMAD.U32 R10, RZ, RZ, UR4 ;  /* 0x00000004ff0a7e24 */ /* 0x000fe4000f8e00ff */
[----:B------:R-:W-:Y:S07]  /*95b0*/  LEPC R20, `(.L_x_148) ;  /* 0x000000001014794e */ /* 0x000fee0000000000 */
[----:B--2-4-:R-:W-:Y:S05]  /*95c0*/  CALL.ABS.NOINC R2 ;  /* 0x0000000002007343 */ /* 0x014fea0003c00000 */
.L_x_148:
[----:B----4-:R-:W-:Y:S01]  /*95d0*/  SHF.L.U32 R3, R28, 0x10, RZ ;  /* 0x000000101c037819 */ /* 0x010fe200000006ff */
[----:B------:R-:W-:Y:S05]  /*95e0*/  WARPSYNC.ALL ;  /* 0x0000000000007948 */ /* 0x000fea0003800000 */
[----:B------:R-:W-:Y:S01]  /*95f0*/  R2UR UR4, R25 ;  /* 0x00000000190472ca */ /* 0x000fe200000e0000 */
[----:B------:R-:W-:Y:S01]  /*9600*/  BSSY.RECONVERGENT B0, `(.L_x_149) ;  /* 0x0000059000007945 */ /* 0x000fe20003800200 */
[C---:B------:R-:W-:Y:S02]  /*9610*/  SHF.L.U32 R20, R29.reuse, 0x10, RZ ;  /* 0x000000101d147819 */ /* 0x040fe400000006ff */
[----:B------:R-:W-:Y:S02]  /*9620*/  LOP3.LUT R21, R29, 0xffff0000, RZ, 0xc0, !PT ;  /* 0xffff00001d157812 */ /* 0x000fe400078ec0ff */
[----:B------:R-:W-:Y:S02]  /*9630*/  ISETP.NE.AND P6, PT, R65, RZ, PT ;  /* 0x000000ff4100720c */ /* 0x000fe40003fc5270 */
[----:B------:R-:W-:Y:S02]  /*9640*/  ISETP.NE.AND P1, PT, R59, RZ, PT ;  /* 0x000000ff3b00720c */ /* 0x000fe40003f25270 */
[----:B------:R-:W-:Y:S03]  /*9650*/  ISETP.NE.U32.OR P0, PT, R64, 0x1, !P6 ;  /* 0x000000014000780c */ /* 0x000fe60007705470 */
[----:B-12---:R-:W1:Y:S02]  /*9660*/  LDTM.x16 R4, tmem[UR4+0x20] ;  /* 0x00002004000479ee */ /* 0x006e640008240000 */
        /* <DEDUP_REMOVED lines=15> */
[----:B------:R-:W-:Y:S01]  /*9760*/  FFMA R4, R26, R16, R4 ;  /* 0x000000101a047223 */ /* 0x000fe20000000004 */
[C---:B------:R-:W-:Y:S01]  /*9770*/  SHF.L.U32 R2, R31.reuse, 0x10, RZ ;  /* 0x000000101f027819 */ /* 0x040fe200000006ff */
[C---:B------:R-:W-:Y:S01]  /*9780*/  FMUL R5, R24.reuse, R9 ;  /* 0x0000000918057220 */ /* 0x040fe20000400000 */
[----:B------:R-:W-:Y:S01]  /*9790*/  LOP3.LUT R16, R31, 0xffff0000, RZ, 0xc0, !PT ;  /* 0xffff00001f107812 */ /* 0x000fe200078ec0ff */
[----:B------:R-:W-:Y:S01]  /*97a0*/  FMUL R6, R24, R10 ;  /* 0x0000000a18067220 */ /* 0x000fe20000400000 */
[----:B------:R-:W-:Y:S01]  /*97b0*/  F2FP.BF16.F32.PACK_AB R33, R7, R3 ;  /* 0x000000030721723e */ /* 0x000fe200000010ff */
[----:B------:R-:W-:Y:S01]  /*97c0*/  FFMA R5, R26, R0, R5 ;  /* 0x000000001a057223 */ /* 0x000fe20000000005 */
[----:B------:R-:W-:Y:S01]  /*97d0*/  SHF.L.U32 R0, R36, 0x10, RZ ;  /* 0x0000001024007819 */ /* 0x000fe200000006ff */
[----:B------:R-:W-:Y:S01]  /*97e0*/  FFMA R6, R26, R2, R6 ;  /* 0x000000021a067223 */ /* 0x000fe20000000006 */
[----:B------:R-:W-:Y:S01]  /*97f0*/  LOP3.LUT R2, R36, 0xffff0000, RZ, 0xc0, !PT ;  /* 0xffff000024027812 */ /* 0x000fe200078ec0ff */
[C---:B------:R-:W-:Y:S01]  /*9800*/  FMUL R11, R24.reuse, R11 ;  /* 0x0000000b180b7220 */ /* 0x040fe20000400000 */
[----:B------:R-:W-:Y:S01]  /*9810*/  SHF.L.U32 R3, R37, 0x10, RZ ;  /* 0x0000001025037819 */ /* 0x000fe200000006ff */
[C---:B------:R-:W-:Y:S01]  /*9820*/  FMUL R9, R24.reuse, R13 ;  /* 0x0000000d18097220 */ /* 0x040fe20000400000 */
        /* <DEDUP_REMOVED lines=13> */
[----:B------:R-:W-:Y:S01]  /*9900*/  FMUL R14, R24, R18 ;  /* 0x00000012180e7220 */ /* 0x000fe20000400000 */
        /* <DEDUP_REMOVED lines=23> */
[----:B--2---:R-:W2:Y:S01]  /*9a80*/  FENCE.VIEW.ASYNC.S ;  /* 0x00000000000073c6 */ /* 0x004ea20000000000 */
[----:B------:R-:W-:Y:S01]  /*9a90*/  @P0 PRMT R0, R70, 0x654, R0 ;  /* 0x0000065446000816 */ /* 0x000fe20000000000 */
[----:B--2---:R-:W-:Y:S06]  /*9aa0*/  BAR.SYNC.DEFER_BLOCKING 0x1, 0x80 ;  /* 0x0042000000007b1d */ /* 0x004fec0000010000 */
        /* <DEDUP_REMOVED lines=14> */
.L_x_150:
[----:B------:R-:W-:Y:S05]  /*9b90*/  BSYNC.RECONVERGENT B0 ;  /* 0x0000000000007941 */ /* 0x000fea0003800200 */
.L_x_149:
        /* <DEDUP_REMOVED lines=19> */
.L_x_154:
[----:B------:R-:W-:Y:S05]  /*9cd0*/  BSYNC B0 ;  /* 0x0000000000007941 */ /* 0x000fea0003800000 */
.L_x_153:
[----:B------:R3:W4:Y:S04]  /*9ce0*/  @P0 LDS.128 R28, [R27+UR49+0x300] ;  /* 0x000300311b1c0984 */ /* 0x0007280008000c00 */
[----:B------:R3:W1:Y:S02]  /*9cf0*/  @P0 LDS.128 R36, [R71+0x300] ;  /* 0x0003000047240984 */ /* 0x0006640000000c00 */
.L_x_152:
[----:B------:R-:W-:Y:S05]  /*9d00*/  BSYNC B1 ;  /* 0x0000000000017941 */ /* 0x000fea0003800000 */
.L_x_151:
[----:B--2---:R-:W-:Y:S05]  /*9d10*/  VIADD R0, R25, 0x30 ;  /* 0x0000003019007836 */ /* 0x004fea0000000000 */
[----:B------:R-:W-:Y:S04]  /*9d20*/  SHF.R.U32.HI R0, RZ, 0x15, R0 ;  /* 0x00000015ff007819 */ /* 0x000fe80000011600 */
[----:B------:R-:W-:Y:S11]  /*9d30*/  LOP3.LUT P0, RZ, R0, 0x3, R50, 0x48, !PT ;  /* 0x0000000300ff7812 */ /* 0x000ff60007804832 */
[----:B------:R-:W-:Y:S02]  /*9d40*/  @!UPT UIADD3 URZ, UPT, UPT, URZ, URZ, URZ ;  /* 0x000000fffffff290 */ /* 0x000fe4000fffe0ff */
[----:B------:R-:W-:Y:S05]  /*9d50*/  @!P0 BRA `(.L_x_156) ;  /* 0x0000000000408947 */ /* 0x000fea0003800000 */
[----:B------:R-:W2:Y:S01]  /*9d60*/  LDCU.64 UR8, c[0x4][0x70] ;  /* 0x01000e00ff0877ac */ /* 0x000ea20008000a00 */
[----:B------:R-:W-:Y:S01]  /*9d70*/  MOV R3, 0x0 ;  /* 0x0000000000037802 */ /* 0x000fe20000000f00 */
        /* <DEDUP_REMOVED lines=14> */
.L_x_156:
[----:B------:R-:W-:Y:S01]  /*9e60*/  ISETP.NE.AND P0, PT, R59, RZ, PT ;  /* 0x000000ff3b00720c */ /* 0x000fe20003f05270 */
[----:B------:R-:W-:Y:S05]  /*9e70*/  WARPSYNC.ALL ;  /* 0x0000000000007948 */ /* 0x000fea0003800000 */
[----:B------:R-:W-:Y:S01]  /*9e80*/  R2UR UR4, R25 ;  /* 0x00000000190472ca */ /* 0x000fe200000e0000 */
[----:B------:R-:W-:Y:S01]  /*9e90*/  BSSY.RECONVERGENT B0, `(.L_x_157) ;  /* 0x0000055000007945 */ /* 0x000fe20003800200 */
[C---:B----4-:R-:W-:Y:S02]  /*9ea0*/  SHF.L.U32 R20, R28.reuse, 0x10, RZ ;  /* 0x000000101c147819 */ /* 0x050fe400000006ff */
[----:B------:R-:W-:Y:S02]  /*9eb0*/  LOP3.LUT R21, R28, 0xffff0000, RZ, 0xc0, !PT ;  /* 0xffff00001c157812 */ /* 0x000fe400078ec0ff */
[C---:B------:R-:W-:Y:S02]  /*9ec0*/  SHF.L.U32 R25, R29.reuse, 0x10, RZ ;  /* 0x000000101d197819 */ /* 0x040fe400000006ff */
[----:B---3--:R-:W-:Y:S02]  /*9ed0*/  LOP3.LUT R27, R29, 0xffff0000, RZ, 0xc0, !PT ;  /* 0xffff00001d1b7812 */ /* 0x008fe400078ec0ff */
[C---:B------:R-:W-:Y:S02]  /*9ee0*/  SHF.L.U32 R28, R30.reuse, 0x10, RZ ;  /* 0x000000101e1c7819 */ /* 0x040fe400000006ff */
[----:B------:R-:W-:Y:S01]  /*9ef0*/  LOP3.LUT R29, R30, 0xffff0000, RZ, 0xc0, !PT ;  /* 0xffff00001e1d7812 */ /* 0x000fe200078ec0ff */
[----:B-1----:R-:W1:Y:S01]  /*9f00*/  LDTM.x16 R4, tmem[UR4+0x30] ;  /* 0x00003004000479ee */ /* 0x002e620008240000 */
[C---:B------:R-:W-:Y:S01]  /*9f10*/  SHF.L.U32 R30, R31.reuse, 0x10, RZ ;  /* 0x000000101f1e7819 */ /* 0x040fe200000006ff */
[----:B------:R-:W-:Y:S01]  /*9f20*/  NOP ;  /* 0x0000000000007918 */ /* 0x000fe20000000000 */
[----:B------:R-:W-:Y:S02]  /*9f30*/  LOP3.LUT R31, R31, 0xffff0000, RZ, 0xc0, !PT ;  /* 0xffff00001f1f7812 */ /* 0x000fe400078ec0ff */
[C---:B------:R-:W-:Y:S02]  /*9f40*/  SHF.L.U32 R32, R36.reuse, 0x10, RZ ;  /* 0x0000001024207819 */ /* 0x040fe400000006ff */
[----:B------:R-:W-:Y:S02]  /*9f50*/  LOP3.LUT R33, R36, 0xffff0000, RZ, 0xc0, !PT ;  /* 0xffff000024217812 */ /* 0x000fe400078ec0ff */
[----:B------:R-:W-:Y:S02]  /*9f60*/  IADD3 R62, PT, PT, R62, 0x210, RZ ;  /* 0x000002103e3e7810 */ /* 0x000fe40007ffe0ff */
[C---:B------:R-:W-:Y:S02]  /*9f70*/  SHF.L.U32 R34, R37.reuse, 0x10, RZ ;  /* 0x0000001025227819 */ /* 0x040fe400000006ff */
[----:B------:R-:W-:Y:S02]  /*9f80*/  LOP3.LUT R62, R62, 0xfefffff8, RZ, 0xc0, !PT ;  /* 0xfefffff83e3e7812 */ /* 0x000fe400078ec0ff */
[----:B------:R-:W-:Y:S02]  /*9f90*/  LOP3.LUT R35, R37, 0xffff0000, RZ, 0xc0, !PT ;  /* 0xffff000025237812 */ /* 0x000fe400078ec0ff */
[----:B-1----:R1:W-:Y:S01]  /*9fa0*/  SYNCS.ARRIVE.TRANS64.RED.A1T0 RZ, [R62+URZ], RZ ;  /* 0x000000ff3eff79a7 */ /* 0x0023e200081004ff */
[C---:B------:R-:W-:Y:S02]  /*9fb0*/  SHF.L.U32 R36, R38.reuse, 0x10, RZ ;  /* 0x0000001026247819 */ /* 0x040fe400000006ff */
[----:B------:R-:W-:Y:S02]  /*9fc0*/  LOP3.LUT R37, R38, 0xffff0000, RZ, 0xc0, !PT ;  /* 0xffff000026257812 */ /* 0x000fe400078ec0ff */
[C---:B------:R-:W-:Y:S01]  /*9fd0*/  SHF.L.U32 R38, R39.reuse, 0x10, RZ ;  /* 0x0000001027267819 */ /* 0x040fe200000006ff */
[C---:B------:R-:W-:Y:S01]  /*9fe0*/  FMUL R0, R24.reuse, R4 ;  /* 0x0000000418007220 */ /* 0x040fe20000400000 */
[C---:B------:R-:W-:Y:S01]  /*9ff0*/  FMUL R2, R24.reuse, R5 ;  /* 0x0000000518027220 */ /* 0x040fe20000400000 */
[C---:B------:R-:W-:Y:S01]  /*a000*/  FMUL R3, R24.reuse, R6 ;  /* 0x0000000618037220 */ /* 0x040fe20000400000 */
[----:B------:R-:W-:Y:S01]  /*a010*/  FMUL R7, R24, R7 ;  /* 0x0000000718077220 */ /* 0x000fe20000400000 */
[----:B------:R-:W-:Y:S01]  /*a020*/  FFMA R0, R26, R20, R0 ;  /* 0x000000141a007223 */ /* 0x000fe20000000000 */
        /* <DEDUP_REMOVED lines=20> */
[----:B------:R-:W-:Y:S01]  /*a170*/  LOP3.LUT R39, R39, 0xffff0000, RZ, 0xc0, !PT ;  /* 0xffff000027277812 */ /* 0x000fe200078ec0ff */
[----:B------:R-:W-:Y:S01]  /*a180*/  FMUL R14, R24, R18 ;  /* 0x00000012180e7220 */ /* 0x000fe20000400000 */
[----:B------:R-:W-:Y:S01]  /*a190*/  FFMA R15, R26, R35, R15 ;  /* 0x000000231a0f7223 */ /* 0x000fe2000000000f */
[----:B------:R-:W-:Y:S01]  /*a1a0*/  FMUL R19, R24, R19 ;  /* 0x0000001318137220 */ /* 0x000fe20000400000 */
[----:B------:R-:W-:Y:S01]  /*a1b0*/  F2FP.BF16.F32.PACK_AB R28, R2, R0 ;  /* 0x00000000021c723e */ /* 0x000fe200000010ff */
[C---:B------:R-:W-:Y:S01]  /*a1c0*/  FFMA R12, R26.reuse, R36, R12 ;  /* 0x000000241a0c7223 */ /* 0x040fe2000000000c */
[----:B------:R-:W-:Y:S01]  /*a1d0*/  F2FP.BF16.F32.PACK_AB R29, R7, R3 ;  /* 0x00000003071d723e */ /* 0x000fe200000010ff */
[C---:B------:R-:W-:Y:S01]  /*a1e0*/  FFMA R13, R26.reuse, R37, R13 ;  /* 0x000000251a0d7223 */ /* 0x040fe2000000000d */
[----:B------:R-:W-:Y:S01]  /*a1f0*/  F2FP.BF16.F32.PACK_AB R30, R5, R4 ;  /* 0x00000004051e723e */ /* 0x000fe200000010ff */
[C---:B------:R-:W-:Y:S01]  /*a200*/  FFMA R14, R26.reuse, R38, R14 ;  /* 0x000000261a0e7223 */ /* 0x040fe2000000000e */
[----:B------:R-:W-:Y:S01]  /*a210*/  F2FP.BF16.F32.PACK_AB R31, R11, R6 ;  /* 0x000000060b1f723e */ /* 0x000fe200000010ff */
[----:B------:R-:W-:Y:S01]  /*a220*/  FFMA R19, R26, R39, R19 ;  /* 0x000000271a137223 */ /* 0x000fe20000000013 */
[----:B------:R-:W-:Y:S02]  /*a230*/  F2FP.BF16.F32.PACK_AB R8, R9, R8 ;  /* 0x000000080908723e */ /* 0x000fe400000010ff */
[----:B------:R-:W-:Y:S01]  /*a240*/  F2FP.BF16.F32.PACK_AB R9, R15, R10 ;  /* 0x0000000a0f09723e */ /* 0x000fe200000010ff */
[----:B------:R1:W-:Y:S01]  /*a250*/  STS.128 [R66+UR49+0x3300], R28 ;  /* 0x0033001c42007988 */ /* 0x0003e20008000c31 */
        /* <DEDUP_REMOVED lines=24> */
.L_x_158:
[----:B------:R-:W-:Y:S05]  /*a3e0*/  BSYNC.RECONVERGENT B0 ;  /* 0x0000000000007941 */ /* 0x000fea0003800200 */
.L_x_157:
[----:B------:R-:W-:Y:S01]  /*a3f0*/  BAR.SYNC.DEFER_BLOCKING 0x1, 0x80 ;  /* 0x0042000000007b1d */ /* 0x000fe20000010000 */
[----:B------:R-:W-:Y:S01]  /*a400*/  UISETP.NE.AND UP0, UPT, UR54, -0x4, UPT ;  /* 0xfffffffc3600788c */ /* 0x000fe2000bf05270 */
[----:B------:R-:W-:Y:S08]  /*a410*/  IADD3 R22, PT, PT, R22, 0x1, RZ ;  /* 0x0000000116167810 */ /* 0x000ff00007ffe0ff */
[----:B------:R-:W-:Y:S05]  /*a420*/  BRA.U !UP0, `(.L_x_159) ;  /* 0x0000000108287547 */ /* 0x000fea000b800000 */
[----:B------:R-:W-:Y:S01]  /*a430*/  ISETP.NE.AND P0, PT, R65, RZ, PT ;  /* 0x000000ff4100720c */ /* 0x000fe20003f05270 */
[----:B------:R-:W-:Y:S01]  /*a440*/  IMAD.U32 R0, RZ, RZ, UR52 ;  /* 0x00000034ff007e24 */ /* 0x000fe2000f8e00ff */
[----:B------:R-:W-:Y:S02]  /*a450*/  UIADD3 UR4, UPT, UPT, UR52, 0x1, URZ ;  /* 0x0000000134047890 */ /* 0x000fe4000fffe0ff */
[----:B------:R-:W-:Y:S02]  /*a460*/  ISETP.NE.U32.OR P0, PT, R64, 0x1, !P0 ;  /* 0x000000014000780c */ /* 0x000fe40004705470 */
[----:B------:R-:W-:Y:S04]  /*a470*/  UISETP.NE.AND UP0, UPT, UR4, 0x4, UPT ;  /* 0x000000040400788c */ /* 0x000fe8000bf05270 */
[----:B------:R-:W-:Y:S07]  /*a480*/  USEL UR52, UR4, URZ, UP0 ;  /* 0x000000ff04347287 */ /* 0x000fee0008000000 */
[----:B------:R-:W-:Y:S05]  /*a490*/  @P0 LEA R0, R0, UR49, 0x3 ;  /* 0x0000003100000c11 */ /* 0x000fea000f8e18ff */
[----:B------:R-:W-:Y:S05]  /*a4a0*/  @P0 VIADD R0, R0, 0x1c0 ;  /* 0x000001c000000836 */ /* 0x000fea0000000000 */
[----:B------:R-:W-:Y:S04]  /*a4b0*/  @P0 PRMT R0, R70, 0x654, R0 ;  /* 0x0000065446000816 */ /* 0x000fe80000000000 */
[----:B------:R2:W-:Y:S03]  /*a4c0*/  @P0 SYNCS.ARRIVE.TRANS64.RED.A1T0 RZ, [R0+URZ], RZ ;  /* 0x000000ff00ff09a7 */ /* 0x0005e600081004ff */
.L_x_159:
[----:B------:R-:W-:Y:S01]  /*a4d0*/  R2UR UR5, R51 ;  /* 0x00000000330572ca */ /* 0x000fe200000e0000 */
[----:B------:R-:W-:Y:S01]  /*a4e0*/  UIADD3 UR54, UPT, UPT, UR54, 0x4, URZ ;  /* 0x0000000436367890 */ /* 0x000fe2000fffe0ff */
[----:B------:R-:W-:Y:S01]  /*a4f0*/  R2UR UR4, R52 ;  /* 0x00000000340472ca */ /* 0x000fe200000e0000 */
[----:B------:R-:W-:Y:S01]  /*a500*/  UMOV UR51, UR63 ;  /* 0x0000003f00337c82 */ /* 0x000fe20008000000 */
[----:B------:R-:W-:Y:S02]  /*a510*/  LOP3.LUT P0, RZ, R46, 0x1, RZ, 0xc0, !PT ;  /* 0x000000012eff7812 */ /* 0x000fe4000780c0ff */
[C---:B------:R-:W-:Y:S02]  /*a520*/  ISETP.NE.AND P1, PT, R22.reuse, 0x2, PT ;  /* 0x000000021600780c */ /* 0x040fe40003f25270 */
[----:B------:R-:W-:Y:S02]  /*a530*/  LOP3.LUT R55, R55, 0x1, RZ, 0x3c, !PT ;  /* 0x0000000137377812 */ /* 0x000fe400078e3cff */
[----:B--2---:R-:W-:Y:S02]  /*a540*/  SEL R0, RZ, 0x1, P1 ;  /* 0x00000001ff007807 */ /* 0x004fe40000800000 */
[----:B------:R-:W-:Y:S01]  /*a550*/  SEL R22, R22, RZ, P1 ;  /* 0x000000ff16167207 */ /* 0x000fe20000800000 */
[----:B------:R-:W-:Y:S01]  /*a560*/  UIADD3 UR19, UPT, UPT, UR36, UR5, URZ ;  /* 0x0000000524137290 */ /* 0x000fe2000fffe0ff */
[----:B------:R-:W-:Y:S01]  /*a570*/  LOP3.LUT R56, R56, R0, RZ, 0x3c, !PT ;  /* 0x0000000038387212 */ /* 0x000fe200078e3cff */
[----:B------:R-:W-:Y:S02]  /*a580*/  UIADD3 UR21, UPT, UPT, UR37, UR4, URZ ;  /* 0x0000000425157290 */ /* 0x000fe4000fffe0ff */
[----:B------:R-:W-:Y:S10]  /*a590*/  @P0 BRA `(.L_x_160) ;  /* 0xffffffc800980947 */ /* 0x000ff4000383ffff */
[----:B------:R-:W-:-:S13]  /*a5a0*/  R2UR UR4, R53 ;  /* 0x00000000350472ca */ /* 0x000fda00000e0000 */
[----:B------:R-:W-:-:S09]  /*a5b0*/  UISETP.NE.AND UP0, UPT, UR4, URZ, UPT ;  /* 0x000000ff0400728c */ /* 0x000fd2000bf05270 */
[----:B------:R-:W-:Y:S05]  /*a5c0*/  BRA.U !UP0, `(.L_x_161) ;  /* 0x0000000108487547 */ /* 0x000fea000b800000 */
[----:B------:R-:W2:Y:S02]  /*a5d0*/  LDCU.64 UR4, c[0x0][0x890] ;  /* 0x00011200ff0477ac */ /* 0x000ea40008000a00 */
[----:B--2---:R-:W-:-:S04]  /*a5e0*/  UISETP.NE.U32.AND UP0, UPT, UR4, URZ, UPT ;  /* 0x000000ff0400728c */ /* 0x004fc8000bf05070 */
[----:B------:R-:W-:-:S09]  /*a5f0*/  UISETP.NE.AND.EX UP0, UPT, UR5, URZ, UPT, UP0 ;  /* 0x000000ff0500728c */ /* 0x000fd2000bf05300 */
[----:B------:R-:W-:Y:S05]  /*a600*/  BRA.U UP0, `(.L_x_162) ;  /* 0x00000001000c7547 */ /* 0x000fea000b800000 */
[----:B------:R-:W-:-:S13]  /*a610*/  FSETP.NEU.AND P0, PT, R26, RZ, PT ;  /* 0x000000ff1a00720b */ /* 0x000fda0003f0d000 */
[----:B------:R-:W-:Y:S05]  /*a620*/  @!P0 EXIT ;  /* 0x000000000000894d */ /* 0x000fea0003800000 */
[----:B------:R-:W-:Y:S05]  /*a630*/  BRA `(.L_x_161) ;  /* 0x00000000002c7947 */ /* 0x000fea0003800000 */
.L_x_162:
[----:B------:R-:W-:Y:S01]  /*a640*/  ISETP.NE.AND P0, PT, R63, RZ, PT ;  /* 0x000000ff3f00720c */ /* 0x000fe20003f05270 */
[----:B------:R-:W-:-:S12]  /*a650*/  BSSY.RECONVERGENT B0, `(.L_x_161) ;  /* 0x0000009000007945 */ /* 0x000fd80003800200 */
[----:B------:R-:W-:Y:S05]  /*a660*/  @P0 BRA `(.L_x_163) ;  /* 0x0000000000140947 */ /* 0x000fea0003800000 */
[----:B------:R-:W2:Y:S02]  /*a670*/  LDCU.64 UR4, c[0x0][0x888] ;  /* 0x00011100ff0477ac */ /* 0x000ea40008000a00 */
[----:B--2---:R-:W-:-:S04]  /*a680*/  ISETP.NE.U32.AND P0, PT, RZ, UR4, PT ;  /* 0x00000004ff007c0c */ /* 0x004fc8000bf05070 */
[----:B------:R-:W-:-:S13]  /*a690*/  ISETP.NE.AND.EX P0, PT, RZ, UR5, PT, P0 ;  /* 0x00000005ff007c0c */ /* 0x000fda000bf05300 */
[----:B------:R-:W-:Y:S05]  /*a6a0*/  @!P0 EXIT ;  /* 0x000000000000894d */ /* 0x000fea0003800000 */
[----:B------:R-:W-:Y:S05]  /*a6b0*/  BRA `(.L_x_164) ;  /* 0x0000000000087947 */ /* 0x000fea0003800000 */
.L_x_163:
[----:B------:R-:W-:-:S13]  /*a6c0*/  FSETP.NEU.AND P0, PT, R26, RZ, PT ;  /* 0x000000ff1a00720b */ /* 0x000fda0003f0d000 */
[----:B------:R-:W-:Y:S05]  /*a6d0*/  @!P0 EXIT ;  /* 0x000000000000894d */ /* 0x000fea0003800000 */
.L_x_164:
[----:B------:R-:W-:Y:S05]  /*a6e0*/  BSYNC.RECONVERGENT B0 ;  /* 0x0000000000007941 */ /* 0x000fea0003800200 */
.L_x_161:
[----:B------:R-:W2:Y:S01]  /*a6f0*/  S2UR UR5, SR_CgaCtaId ;  /* 0x00000000000579c3 */ /* 0x000ea20000008800 */
[----:B------:R-:W-:Y:S01]  /*a700*/  ULEA UR4, UR52, UR49, 0x3 ;  /* 0x0000003134047291 */ /* 0x000fe2000f8e18ff */
[----:B------:R-:W-:-:S04]  /*a710*/  DEPBAR.LE SB0, 0x0 ;  /* 0x000080000000791a */ /* 0x000fc80000000000 */
[----:B------:R-:W-:-:S04]  /*a720*/  UIADD3 UR4, UPT, UPT, UR4, 0x1c0, URZ ;  /* 0x000001c004047890 */ /* 0x000fc8000fffe0ff */
[----:B--2---:R-:W-:-:S09]  /*a730*/  UPRMT UR4, UR5, 0x654, UR4 ;  /* 0x0000065405047896 */ /* 0x004fd20008000004 */
[----:B------:R-:W-:Y:S01]  /*a740*/  SYNCS.ARRIVE.TRANS64.RED.A1T0 RZ, [UR4], RZ ;  /* 0x000000ffffff79a7 */ /* 0x000fe20008100404 */
[----:B------:R-:W-:Y:S05]  /*a750*/  EXIT ;  /* 0x000000000000794d */ /* 0x000fea0003800000 */
.L_x_25:
[----:B------:R-:W-:Y:S07]  /*a760*/  MOV R0, UR11 ;  /* 0x0000000b00007c02 */ /* 0x000fee0008000f00 */
.L_x_165:
[----:B--2---:R2:W3:Y:S02]  /*a770*/  SYNCS.PHASECHK.TRANS64.TRYWAIT P0, [R0+URZ+0xd0], R4 ;  /* 0x0000d004000075a7 */ /* 0x0044e400080011ff */
[----:B---3--:R-:W-:Y:S05]  /*a780*/  @!P0 NANOSLEEP.SYNCS 0x989680 ;  /* 0x009896800000895d */ /* 0x008fea0003900000 */
[----:B------:R-:W3:Y:S02]  /*a790*/  @!P0 SYNCS.PHASECHK.TRANS64 P0, [R0+URZ+0xd0], R4 ;  /* 0x0000d004000085a7 */ /* 0x000ee400080010ff */
[----:B---3--:R-:W-:Y:S05]  /*a7a0*/  @!P0 BRA `(.L_x_165) ;  /* 0xfffffffc00f08947 */ /* 0x008fea000383ffff */
[----:B------:R-:W-:Y:S05]  /*a7b0*/  BRA `(.L_x_24) ;  /* 0xffffff7800547947 */ /* 0x000fea000383ffff */
.L_x_32:
[----:B--2---:R-:W-:Y:S07]  /*a7c0*/  MOV R0, UR11 ;  /* 0x0000000b00007c02 */ /* 0x004fee0008000f00 */
.L_x_166:
[----:B--2---:R2:W3:Y:S02]  /*a7d0*/  SYNCS.PHASECHK.TRANS64.TRYWAIT P0, [R0+URZ+0xd0], R4 ;  /* 0x0000d004000075a7 */ /* 0x0044e400080011ff */
[----:B---3--:R-:W-:Y:S05]  /*a7e0*/  @!P0 NANOSLEEP.SYNCS 0x989680 ;  /* 0x009896800000895d */ /* 0x008fea0003900000 */
[----:B------:R-:W3:Y:S02]  /*a7f0*/  @!P0 SYNCS.PHASECHK.TRANS64 P0, [R0+URZ+0xd0], R4 ;  /* 0x0000d004000085a7 */ /* 0x000ee400080010ff */
[----:B---3--:R-:W-:Y:S05]  /*a800*/  @!P0 BRA `(.L_x_166) ;  /* 0xfffffffc00f08947 */ /* 0x008fea000383ffff */
[----:B------:R-:W-:Y:S05]  /*a810*/  BRA `(.L_x_31) ;  /* 0xffffff7c007c7947 */ /* 0x000fea000383ffff */
.L_x_37:
[----:B------:R-:W-:-:S07]  /*a820*/  MOV R0, UR29 ;  /* 0x0000001d00007c02 */ /* 0x000fce0008000f00 */
.L_x_167:
[----:B--2---:R2:W3:Y:S02]  /*a830*/  SYNCS.PHASECHK.TRANS64.TRYWAIT P0, [R0+URZ+0x1f0], R3 ;  /* 0x0001f003000075a7 */ /* 0x0044e400080011ff */
[----:B---3--:R-:W-:Y:S05]  /*a840*/  @!P0 NANOSLEEP.SYNCS 0x989680 ;  /* 0x009896800000895d */ /* 0x008fea0003900000 */
[----:B------:R-:W3:Y:S02]  /*a850*/  @!P0 SYNCS.PHASECHK.TRANS64 P0, [R0+URZ+0x1f0], R3 ;  /* 0x0001f003000085a7 */ /* 0x000ee400080010ff */
[----:B---3--:R-:W-:Y:S05]  /*a860*/  @!P0 BRA `(.L_x_167) ;  /* 0xfffffffc00f08947 */ /* 0x008fea000383ffff */
[----:B------:R-:W-:Y:S05]  /*a870*/  BRA `(.L_x_168) ;  /* 0xffffff8000447947 */ /* 0x000fea000383ffff */
.L_x_41:
[----:B------:R-:W-:-:S07]  /*a880*/  MOV R0, UR4 ;  /* 0x0000000400007c02 */ /* 0x000fce0008000f00 */
.L_x_169:
[----:B--2---:R2:W3:Y:S02]  /*a890*/  SYNCS.PHASECHK.TRANS64.TRYWAIT P0, [R0+URZ], R2 ;  /* 0x00000002000075a7 */ /* 0x0044e400080011ff */
[----:B---3--:R-:W-:Y:S05]  /*a8a0*/  @!P0 NANOSLEEP.SYNCS 0x989680 ;  /* 0x009896800000895d */ /* 0x008fea0003900000 */
[----:B------:R-:W3:Y:S02]  /*a8b0*/  @!P0 SYNCS.PHASECHK.TRANS64 P0, [R0+URZ], R2 ;  /* 0x00000002000085a7 */ /* 0x000ee400080010ff */
[----:B---3--:R-:W-:Y:S05]  /*a8c0*/  @!P0 BRA `(.L_x_169) ;  /* 0xfffffffc00f08947 */ /* 0x008fea000383ffff */
[----:B------:R-:W-:Y:S05]  /*a8d0*/  BRA `(.L_x_170) ;  /* 0xffffff8400d87947 */ /* 0x000fea000383ffff */
.L_x_42:
[----:B------:R-:W-:-:S07]  /*a8e0*/  MOV R0, UR5 ;  /* 0x0000000500007c02 */ /* 0x000fce0008000f00 */
.L_x_171:
[----:B--2---:R2:W3:Y:S02]  /*a8f0*/  SYNCS.PHASECHK.TRANS64.TRYWAIT P0, [R0+URZ], R2 ;  /* 0x00000002000075a7 */ /* 0x0044e400080011ff */
[----:B---3--:R-:W-:Y:S05]  /*a900*/  @!P0 NANOSLEEP.SYNCS 0x989680 ;  /* 0x009896800000895d */ /* 0x008fea0003900000 */
[----:B------:R-:W3:Y:S02]  /*a910*/  @!P0 SYNCS.PHASECHK.TRANS64 P0, [R0+URZ], R2 ;  /* 0x00000002000085a7 */ /* 0x000ee400080010ff */
[----:B---3--:R-:W-:Y:S05]  /*a920*/  @!P0 BRA `(.L_x_171) ;  /* 0xfffffffc00f08947 */ /* 0x008fea000383ffff */
[----:B------:R-:W-:Y:S05]  /*a930*/  BRA `(.L_x_172) ;  /* 0xffffff8400e87947 */ /* 0x000fea000383ffff */
.L_x_43:
[----:B------:R-:W-:-:S07]  /*a940*/  MOV R0, UR5 ;  /* 0x0000000500007c02 */ /* 0x000fce0008000f00 */
.L_x_173:
[----:B--2---:R2:W3:Y:S02]  /*a950*/  SYNCS.PHASECHK.TRANS64.TRYWAIT P0, [R0+URZ], R2 ;  /* 0x00000002000075a7 */ /* 0x0044e400080011ff */
[----:B---3--:R-:W-:Y:S05]  /*a960*/  @!P0 NANOSLEEP.SYNCS 0x989680 ;  /* 0x009896800000895d */ /* 0x008fea0003900000 */
[----:B------:R-:W3:Y:S02]  /*a970*/  @!P0 SYNCS.PHASECHK.TRANS64 P0, [R0+URZ], R2 ;  /* 0x00000002000085a7 */ /* 0x000ee400080010ff */
[----:B---3--:R-:W-:Y:S05]  /*a980*/  @!P0 BRA `(.L_x_173) ;  /* 0xfffffffc00f08947 */ /* 0x008fea000383ffff */
[----:B------:R-:W-:Y:S05]  /*a990*/  BRA `(.L_x_174) ;  /* 0xffffff8400f87947 */ /* 0x000fea000383ffff */
.L_x_44:
[----:B------:R-:W-:-:S07]  /*a9a0*/  MOV R0, UR5 ;  /* 0x0000000500007c02 */ /* 0x000fce0008000f00 */
.L_x_175:
[----:B--2---:R2:W3:Y:S02]  /*a9b0*/  SYNCS.PHASECHK.TRANS64.TRYWAIT P0, [R0+URZ], R2 ;  /* 0x00000002000075a7 */ /* 0x0044e400080011ff */
[----:B---3--:R-:W-:Y:S05]  /*a9c0*/  @!P0 NANOSLEEP.SYNCS 0x989680 ;  /* 0x009896800000895d */ /* 0x008fea0003900000 */
[----:B------:R-:W3:Y:S02]  /*a9d0*/  @!P0 SYNCS.PHASECHK.TRANS64 P0, [R0+URZ], R2 ;  /* 0x00000002000085a7 */ /* 0x000ee400080010ff */
[----:B---3--:R-:W-:Y:S05]  /*a9e0*/  @!P0 BRA `(.L_x_175) ;  /* 0xfffffffc00f08947 */ /* 0x008fea000383ffff */
[----:B------:R-:W-:Y:S05]  /*a9f0*/  BRA `(.L_x_176) ;  /* 0xffffff8800087947 */ /* 0x000fea000383ffff */
.L_x_45:
[----:B------:R-:W-:-:S07]  /*aa00*/  MOV R0, UR5 ;  /* 0x0000000500007c02 */ /* 0x000fce0008000f00 */
.L_x_177:
[----:B--2---:R2:W3:Y:S02]  /*aa10*/  SYNCS.PHASECHK.TRANS64.TRYWAIT P0, [R0+URZ], R2 ;  /* 0x00000002000075a7 */ /* 0x0044e400080011ff */
[----:B---3--:R-:W-:Y:S05]  /*aa20*/  @!P0 NANOSLEEP.SYNCS 0x989680 ;  /* 0x009896800000895d */ /* 0x008fea0003900000 */
[----:B------:R-:W3:Y:S02]  /*aa30*/  @!P0 SYNCS.PHASECHK.TRANS64 P0, [R0+URZ], R2 ;  /* 0x00000002000085a7 */ /* 0x000ee400080010ff */
[----:B---3--:R-:W-:Y:S05]  /*aa40*/  @!P0 BRA `(.L_x_177) ;  /* 0xfffffffc00f08947 */ /* 0x008fea000383ffff */
[----:B------:R-:W-:Y:S05]  /*aa50*/  BRA `(.L_x_178) ;  /* 0xffffff8800187947 */ /* 0x000fea000383ffff */
.L_x_46:
[----:B------:R-:W-:-:S07]  /*aa60*/  MOV R0, UR5 ;  /* 0x0000000500007c02 */ /* 0x000fce0008000f00 */
.L_x_179:
[----:B--2---:R2:W3:Y:S02]  /*aa70*/  SYNCS.PHASECHK.TRANS64.TRYWAIT P0, [R0+URZ], R2 ;  /* 0x00000002000075a7 */ /* 0x0044e400080011ff */
[----:B---3--:R-:W-:Y:S05]  /*aa80*/  @!P0 NANOSLEEP.SYNCS 0x989680 ;  /* 0x009896800000895d */ /* 0x008fea0003900000 */
[----:B------:R-:W3:Y:S02]  /*aa90*/  @!P0 SYNCS.PHASECHK.TRANS64 P0, [R0+URZ], R2 ;  /* 0x00000002000085a7 */ /* 0x000ee400080010ff */
[----:B---3--:R-:W-:Y:S05]  /*aaa0*/  @!P0 BRA `(.L_x_179) ;  /* 0xfffffffc00f08947 */ /* 0x008fea000383ffff */
[----:B------:R-:W-:Y:S05]  /*aab0*/  BRA `(.L_x_180) ;  /* 0xffffff8800287947 */ /* 0x000fea000383ffff */
.L_x_47:
[----:B------:R-:W-:-:S07]  /*aac0*/  MOV R0, UR5 ;  /* 0x0000000500007c02 */ /* 0x000fce0008000f00 */
.L_x_181:
[----:B--2---:R2:W3:Y:S02]  /*aad0*/  SYNCS.PHASECHK.TRANS64.TRYWAIT P0, [R0+URZ], R2 ;  /* 0x00000002000075a7 */ /* 0x0044e400080011ff */
[----:B---3--:R-:W-:Y:S05]  /*aae0*/  @!P0 NANOSLEEP.SYNCS 0x989680 ;  /* 0x009896800000895d */ /* 0x008fea0003900000 */
[----:B------:R-:W3:Y:S02]  /*aaf0*/  @!P0 SYNCS.PHASECHK.TRANS64 P0, [R0+URZ], R2 ;  /* 0x00000002000085a7 */ /* 0x000ee400080010ff */
[----:B---3--:R-:W-:Y:S05]  /*ab00*/  @!P0 BRA `(.L_x_181) ;  /* 0xfffffffc00f08947 */ /* 0x008fea000383ffff */
[----:B------:R-:W-:Y:S05]  /*ab10*/  BRA `(.L_x_182) ;  /* 0xffffff8800387947 */ /* 0x000fea000383ffff */
.L_x_48:
[----:B------:R-:W-:-:S07]  /*ab20*/  MOV R0, UR5 ;  /* 0x0000000500007c02 */ /* 0x000fce0008000f00 */
.L_x_183:
[----:B--2---:R2:W3:Y:S02]  /*ab30*/  SYNCS.PHASECHK.TRANS64.TRYWAIT P0, [R0+URZ], R2 ;  /* 0x00000002000075a7 */ /* 0x0044e400080011ff */
[----:B---3--:R-:W-:Y:S05]  /*ab40*/  @!P0 NANOSLEEP.SYNCS 0x989680 ;  /* 0x009896800000895d */ /* 0x008fea0003900000 */
[----:B------:R-:W3:Y:S02]  /*ab50*/  @!P0 SYNCS.PHASECHK.TRANS64 P0, [R0+URZ], R2 ;  /* 0x00000002000085a7 */ /* 0x000ee400080010ff */
[----:B---3--:R-:W-:Y:S05]  /*ab60*/  @!P0 BRA `(.L_x_183) ;  /* 0xfffffffc00f08947 */ /* 0x008fea000383ffff */
[----:B------:R-:W-:Y:S05]  /*ab70*/  BRA `(.L_x_184) ;  /* 0xffffff8800487947 */ /* 0x000fea000383ffff */
.L_x_49:
[----:B------:R-:W-:-:S07]  /*ab80*/  MOV R0, UR5 ;  /* 0x0000000500007c02 */ /* 0x000fce0008000f00 */
.L_x_185:
[----:B--2---:R2:W3:Y:S02]  /*ab90*/  SYNCS.PHASECHK.TRANS64.TRYWAIT P0, [R0+URZ], R2 ;  /* 0x00000002000075a7 */ /* 0x0044e400080011ff */
[----:B---3--:R-:W-:Y:S05]  /*aba0*/  @!P0 NANOSLEEP.SYNCS 0x989680 ;  /* 0x009896800000895d */ /* 0x008fea0003900000 */
[----:B------:R-:W3:Y:S02]  /*abb0*/  @!P0 SYNCS.PHASECHK.TRANS64 P0, [R0+URZ], R2 ;  /* 0x00000002000085a7 */ /* 0x000ee400080010ff */
[----:B---3--:R-:W-:Y:S05]  /*abc0*/  @!P0 BRA `(.L_x_185) ;  /* 0xfffffffc00f08947 */ /* 0x008fea000383ffff */
[----:B------:R-:W-:Y:S05]  /*abd0*/  BRA `(.L_x_186) ;  /* 0xffffff8800587947 */ /* 0x000fea000383ffff */
.L_x_50:
[----:B------:R-:W-:-:S07]  /*abe0*/  MOV R0, UR5 ;  /* 0x0000000500007c02 */ /* 0x000fce0008000f00 */
.L_x_187:
[----:B--2---:R2:W3:Y:S02]  /*abf0*/  SYNCS.PHASECHK.TRANS64.TRYWAIT P0, [R0+URZ], R2 ;  /* 0x00000002000075a7 */ /* 0x0044e400080011ff */
[----:B---3--:R-:W-:Y:S05]  /*ac00*/  @!P0 NANOSLEEP.SYNCS 0x989680 ;  /* 0x009896800000895d */ /* 0x008fea0003900000 */
[----:B------:R-:W3:Y:S02]  /*ac10*/  @!P0 SYNCS.PHASECHK.TRANS64 P0, [R0+URZ], R2 ;  /* 0x00000002000085a7 */ /* 0x000ee400080010ff */
[----:B---3--:R-:W-:Y:S05]  /*ac20*/  @!P0 BRA `(.L_x_187) ;  /* 0xfffffffc00f08947 */ /* 0x008fea000383ffff */
[----:B------:R-:W-:Y:S05]  /*ac30*/  BRA `(.L_x_188) ;  /* 0xffffff8800687947 */ /* 0x000fea000383ffff */
.L_x_51:
[----:B------:R-:W-:-:S07]  /*ac40*/  MOV R0, UR5 ;  /* 0x0000000500007c02 */ /* 0x000fce0008000f00 */
.L_x_189:
[----:B--2---:R2:W3:Y:S02]  /*ac50*/  SYNCS.PHASECHK.TRANS64.TRYWAIT P0, [R0+URZ], R2 ;  /* 0x00000002000075a7 */ /* 0x0044e400080011ff */
[----:B---3--:R-:W-:Y:S05]  /*ac60*/  @!P0 NANOSLEEP.SYNCS 0x989680 ;  /* 0x009896800000895d */ /* 0x008fea0003900000 */
[----:B------:R-:W3:Y:S02]  /*ac70*/  @!P0 SYNCS.PHASECHK.TRANS64 P0, [R0+URZ], R2 ;  /* 0x00000002000085a7 */ /* 0x000ee400080010ff */
[----:B---3--:R-:W-:Y:S05]  /*ac80*/  @!P0 BRA `(.L_x_189) ;  /* 0xfffffffc00f08947 */ /* 0x008fea000383ffff */
[----:B------:R-:W-:Y:S05]  /*ac90*/  BRA `(.L_x_190) ;  /* 0xffffff8800787947 */ /* 0x000fea000383ffff */
.L_x_52:
[----:B------:R-:W-:-:S07]  /*aca0*/  MOV R0, UR5 ;  /* 0x0000000500007c02 */ /* 0x000fce0008000f00 */
.L_x_191:
[----:B--2---:R2:W3:Y:S02]  /*acb0*/  SYNCS.PHASECHK.TRANS64.TRYWAIT P0, [R0+URZ], R2 ;  /* 0x00000002000075a7 */ /* 0x0044e400080011ff */
[----:B---3--:R-:W-:Y:S05]  /*acc0*/  @!P0 NANOSLEEP.SYNCS 0x989680 ;  /* 0x009896800000895d */ /* 0x008fea0003900000 */
[----:B------:R-:W3:Y:S02]  /*acd0*/  @!P0 SYNCS.PHASECHK.TRANS64 P0, [R0+URZ], R2 ;  /* 0x00000002000085a7 */ /* 0x000ee400080010ff */
[----:B---3--:R-:W-:Y:S05]  /*ace0*/  @!P0 BRA `(.L_x_191) ;  /* 0xfffffffc00f08947 */ /* 0x008fea000383ffff */
[----:B------:R-:W-:Y:S05]  /*acf0*/  BRA `(.L_x_192) ;  /* 0xffffff8800887947 */ /* 0x000fea000383ffff */
.L_x_53:
[----:B------:R-:W-:-:S07]  /*ad00*/  MOV R0, UR5 ;  /* 0x0000000500007c02 */ /* 0x000fce0008000f00 */
.L_x_193:
[----:B--2---:R2:W3:Y:S02]  /*ad10*/  SYNCS.PHASECHK.TRANS64.TRYWAIT P0, [R0+URZ], R2 ;  /* 0x00000002000075a7 */ /* 0x0044e400080011ff */
[----:B---3--:R-:W-:Y:S05]  /*ad20*/  @!P0 NANOSLEEP.SYNCS 0x989680 ;  /* 0x009896800000895d */ /* 0x008fea0003900000 */
[----:B------:R-:W3:Y:S02]  /*ad30*/  @!P0 SYNCS.PHASECHK.TRANS64 P0, [R0+URZ], R2 ;  /* 0x00000002000085a7 */ /* 0x000ee400080010ff */
[----:B---3--:R-:W-:Y:S05]  /*ad40*/  @!P0 BRA `(.L_x_193) ;  /* 0xfffffffc00f08947 */ /* 0x008fea000383ffff */
[----:B------:R-:W-:Y:S05]  /*ad50*/  BRA `(.L_x_194) ;  /* 0xffffff8800987947 */ /* 0x000fea000383ffff */
.L_x_54:
[----:B------:R-:W-:-:S07]  /*ad60*/  MOV R0, UR5 ;  /* 0x0000000500007c02 */ /* 0x000fce0008000f00 */
.L_x_195:
[----:B--2---:R2:W3:Y:S02]  /*ad70*/  SYNCS.PHASECHK.TRANS64.TRYWAIT P0, [R0+URZ], R2 ;  /* 0x00000002000075a7 */ /* 0x0044e400080011ff */
[----:B---3--:R-:W-:Y:S05]  /*ad80*/  @!P0 NANOSLEEP.SYNCS 0x989680 ;  /* 0x009896800000895d */ /* 0x008fea0003900000 */
[----:B------:R-:W3:Y:S02]  /*ad90*/  @!P0 SYNCS.PHASECHK.TRANS64 P0, [R0+URZ], R2 ;  /* 0x00000002000085a7 */ /* 0x000ee400080010ff */
[----:B---3--:R-:W-:Y:S05]  /*ada0*/  @!P0 BRA `(.L_x_195) ;  /* 0xfffffffc00f08947 */ /* 0x008fea000383ffff */
[----:B------:R-:W-:Y:S05]  /*adb0*/  BRA `(.L_x_196) ;  /* 0xffffff8800a87947 */ /* 0x000fea000383ffff */
.L_x_55:
[----:B------:R-:W-:-:S07]  /*adc0*/  MOV R0, UR5 ;  /* 0x0000000500007c02 */ /* 0x000fce0008000f00 */
.L_x_197:
[----:B--2---:R2:W3:Y:S02]  /*add0*/  SYNCS.PHASECHK.TRANS64.TRYWAIT P0, [R0+URZ], R2 ;  /* 0x00000002000075a7 */ /* 0x0044e400080011ff */
[----:B---3--:R-:W-:Y:S05]  /*ade0*/  @!P0 NANOSLEEP.SYNCS 0x989680 ;  /* 0x009896800000895d */ /* 0x008fea0003900000 */
[----:B------:R-:W3:Y:S02]  /*adf0*/  @!P0 SYNCS.PHASECHK.TRANS64 P0, [R0+URZ], R2 ;  /* 0x00000002000085a7 */ /* 0x000ee400080010ff */
[----:B---3--:R-:W-:Y:S05]  /*ae00*/  @!P0 BRA `(.L_x_197) ;  /* 0xfffffffc00f08947 */ /* 0x008fea000383ffff */
[----:B------:R-:W-:Y:S05]  /*ae10*/  BRA `(.L_x_198) ;  /* 0xffffff8800b87947 */ /* 0x000fea000383ffff */
.L_x_56:
[----:B------:R-:W-:-:S07]  /*ae20*/  MOV R0, UR5 ;  /* 0x0000000500007c02 */ /* 0x000fce0008000f00 */
.L_x_199:
[----:B--2---:R2:W3:Y:S02]  /*ae30*/  SYNCS.PHASECHK.TRANS64.TRYWAIT P0, [R0+URZ], R2 ;  /* 0x00000002000075a7 */ /* 0x0044e400080011ff */
[----:B---3--:R-:W-:Y:S05]  /*ae40*/  @!P0 NANOSLEEP.SYNCS 0x989680 ;  /* 0x009896800000895d */ /* 0x008fea0003900000 */
[----:B------:R-:W3:Y:S02]  /*ae50*/  @!P0 SYNCS.PHASECHK.TRANS64 P0, [R0+URZ], R2 ;  /* 0x00000002000085a7 */ /* 0x000ee400080010ff */
[----:B---3--:R-:W-:Y:S05]  /*ae60*/  @!P0 BRA `(.L_x_199) ;  /* 0xfffffffc00f08947 */ /* 0x008fea000383ffff */
[----:B------:R-:W-:Y:S05]  /*ae70*/  BRA `(.L_x_200) ;  /* 0xffffff8800c87947 */ /* 0x000fea000383ffff */
.L_x_57:
[----:B------:R-:W-:-:S07]  /*ae80*/  MOV R0, UR5 ;  /* 0x0000000500007c02 */ /* 0x000fce0008000f00 */
.L_x_201:
[----:B--2---:R2:W3:Y:S02]  /*ae90*/  SYNCS.PHASECHK.TRANS64.TRYWAIT P0, [R0+URZ], R2 ;  /* 0x00000002000075a7 */ /* 0x0044e400080011ff */
[----:B---3--:R-:W-:Y:S05]  /*aea0*/  @!P0 NANOSLEEP.SYNCS 0x989680 ;  /* 0x009896800000895d */ /* 0x008fea0003900000 */
[----:B------:R-:W3:Y:S02]  /*aeb0*/  @!P0 SYNCS.PHASECHK.TRANS64 P0, [R0+URZ], R2 ;  /* 0x00000002000085a7 */ /* 0x000ee400080010ff */
[----:B---3--:R-:W-:Y:S05]  /*aec0*/  @!P0 BRA `(.L_x_201) ;  /* 0xfffffffc00f08947 */ /* 0x008fea000383ffff */
[----:B------:R-:W-:Y:S05]  /*aed0*/  BRA `(.L_x_202) ;  /* 0xffffff8800d87947 */ /* 0x000fea000383ffff */
.L_x_58:
[----:B------:R-:W-:-:S07]  /*aee0*/  MOV R0, UR5 ;  /* 0x0000000500007c02 */ /* 0x000fce0008000f00 */
.L_x_203:
[----:B--2---:R2:W3:Y:S02]  /*aef0*/  SYNCS.PHASECHK.TRANS64.TRYWAIT P0, [R0+URZ], R2 ;  /* 0x00000002000075a7 */ /* 0x0044e400080011ff */
[----:B---3--:R-:W-:Y:S05]  /*af00*/  @!P0 NANOSLEEP.SYNCS 0x989680 ;  /* 0x009896800000895d */ /* 0x008fea0003900000 */
[----:B------:R-:W3:Y:S02]  /*af10*/  @!P0 SYNCS.PHASECHK.TRANS64 P0, [R0+URZ], R2 ;  /* 0x00000002000085a7 */ /* 0x000ee400080010ff */
[----:B---3--:R-:W-:Y:S05]  /*af20*/  @!P0 BRA `(.L_x_203) ;  /* 0xfffffffc00f08947 */ /* 0x008fea000383ffff */
[----:B------:R-:W-:Y:S05]  /*af30*/  BRA `(.L_x_204) ;  /* 0xffffff8800e87947 */ /* 0x000fea000383ffff */
.L_x_59:
[----:B------:R-:W-:-:S07]  /*af40*/  MOV R0, UR5 ;  /* 0x0000000500007c02 */ /* 0x000fce0008000f00 */
.L_x_205:
[----:B--2---:R2:W3:Y:S02]  /*af50*/  SYNCS.PHASECHK.TRANS64.TRYWAIT P0, [R0+URZ], R2 ;  /* 0x00000002000075a7 */ /* 0x0044e400080011ff */
[----:B---3--:R-:W-:Y:S05]  /*af60*/  @!P0 NANOSLEEP.SYNCS 0x989680 ;  /* 0x009896800000895d */ /* 0x008fea0003900000 */
[----:B------:R-:W3:Y:S02]  /*af70*/  @!P0 SYNCS.PHASECHK.TRANS64 P0, [R0+URZ], R2 ;  /* 0x00000002000085a7 */ /* 0x000ee400080010ff */
[----:B---3--:R-:W-:Y:S05]  /*af80*/  @!P0 BRA `(.L_x_205) ;  /* 0xfffffffc00f08947 */ /* 0x008fea000383ffff */
[----:B------:R-:W-:Y:S05]  /*af90*/  BRA `(.L_x_206) ;  /* 0xffffff8800f87947 */ /* 0x000fea000383ffff */
.L_x_60:
[----:B------:R-:W-:-:S07]  /*afa0*/  MOV R0, UR5 ;  /* 0x0000000500007c02 */ /* 0x000fce0008000f00 */
.L_x_207:
[----:B--2---:R2:W3:Y:S02]  /*afb0*/  SYNCS.PHASECHK.TRANS64.TRYWAIT P0, [R0+URZ], R2 ;  /* 0x00000002000075a7 */ /* 0x0044e400080011ff */
[----:B---3--:R-:W-:Y:S05]  /*afc0*/  @!P0 NANOSLEEP.SYNCS 0x989680 ;  /* 0x009896800000895d */ /* 0x008fea0003900000 */
[----:B------:R-:W3:Y:S02]  /*afd0*/  @!P0 SYNCS.PHASECHK.TRANS64 P0, [R0+URZ], R2 ;  /* 0x00000002000085a7 */ /* 0x000ee400080010ff */
[----:B---3--:R-:W-:Y:S05]  /*afe0*/  @!P0 BRA `(.L_x_207) ;  /* 0xfffffffc00f08947 */ /* 0x008fea000383ffff */
[----:B------:R-:W-:Y:S05]  /*aff0*/  BRA `(.L_x_208) ;  /* 0xffffff8c00087947 */ /* 0x000fea000383ffff */
.L_x_61:
[----:B------:R-:W-:-:S07]  /*b000*/  MOV R0, UR5 ;  /* 0x0000000500007c02 */ /* 0x000fce0008000f00 */
.L_x_209:
[----:B--2---:R2:W3:Y:S02]  /*b010*/  SYNCS.PHASECHK.TRANS64.TRYWAIT P0, [R0+URZ], R2 ;  /* 0x00000002000075a7 */ /* 0x0044e400080011ff */
[----:B---3--:R-:W-:Y:S05]  /*b020*/  @!P0 NANOSLEEP.SYNCS 0x989680 ;  /* 0x009896800000895d */ /* 0x008fea0003900000 */
[----:B------:R-:W3:Y:S02]  /*b030*/  @!P0 SYNCS.PHASECHK.TRANS64 P0, [R0+URZ], R2 ;  /* 0x00000002000085a7 */ /* 0x000ee400080010ff */
[----:B---3--:R-:W-:Y:S05]  /*b040*/  @!P0 BRA `(.L_x_209) ;  /* 0xfffffffc00f08947 */ /* 0x008fea000383ffff */
[----:B------:R-:W-:Y:S05]  /*b050*/  BRA `(.L_x_210) ;  /* 0xffffff8c00187947 */ /* 0x000fea000383ffff */
.L_x_62:
[----:B------:R-:W-:-:S07]  /*b060*/  MOV R0, UR5 ;  /* 0x0000000500007c02 */ /* 0x000fce0008000f00 */
.L_x_211:
[----:B--2---:R2:W3:Y:S02]  /*b070*/  SYNCS.PHASECHK.TRANS64.TRYWAIT P0, [R0+URZ], R2 ;  /* 0x00000002000075a7 */ /* 0x0044e400080011ff */
[----:B---3--:R-:W-:Y:S05]  /*b080*/  @!P0 NANOSLEEP.SYNCS 0x989680 ;  /* 0x009896800000895d */ /* 0x008fea0003900000 */
[----:B------:R-:W3:Y:S02]  /*b090*/  @!P0 SYNCS.PHASECHK.TRANS64 P0, [R0+URZ], R2 ;  /* 0x00000002000085a7 */ /* 0x000ee400080010ff */
[----:B---3--:R-:W-:Y:S05]  /*b0a0*/  @!P0 BRA `(.L_x_211) ;  /* 0xfffffffc00f08947 */ /* 0x008fea000383ffff */
[----:B------:R-:W-:Y:S05]  /*b0b0*/  BRA `(.L_x_212) ;  /* 0xffffff8c00287947 */ /* 0x000fea000383ffff */
.L_x_63:
[----:B------:R-:W-:-:S07]  /*b0c0*/  MOV R0, UR5 ;  /* 0x0000000500007c02 */ /* 0x000fce0008000f00 */
.L_x_213:
[----:B--2---:R2:W3:Y:S02]  /*b0d0*/  SYNCS.PHASECHK.TRANS64.TRYWAIT P0, [R0+URZ], R2 ;  /* 0x00000002000075a7 */ /* 0x0044e400080011ff */
[----:B---3--:R-:W-:Y:S05]  /*b0e0*/  @!P0 NANOSLEEP.SYNCS 0x989680 ;  /* 0x009896800000895d */ /* 0x008fea0003900000 */
[----:B------:R-:W3:Y:S02]  /*b0f0*/  @!P0 SYNCS.PHASECHK.TRANS64 P0, [R0+URZ], R2 ;  /* 0x00000002000085a7 */ /* 0x000ee400080010ff */
[----:B---3--:R-:W-:Y:S05]  /*b100*/  @!P0 BRA `(.L_x_213) ;  /* 0xfffffffc00f08947 */ /* 0x008fea000383ffff */
[----:B------:R-:W-:Y:S05]  /*b110*/  BRA `(.L_x_214) ;  /* 0xffffff8c00387947 */ /* 0x000fea000383ffff */
.L_x_64:
[----:B------:R-:W-:-:S07]  /*b120*/  MOV R0, UR5 ;  /* 0x0000000500007c02 */ /* 0x000fce0008000f00 */
.L_x_215:
[----:B--2---:R2:W3:Y:S02]  /*b130*/  SYNCS.PHASECHK.TRANS64.TRYWAIT P0, [R0+URZ], R2 ;  /* 0x00000002000075a7 */ /* 0x0044e400080011ff */
[----:B---3--:R-:W-:Y:S05]  /*b140*/  @!P0 NANOSLEEP.SYNCS 0x989680 ;  /* 0x009896800000895d */ /* 0x008fea0003900000 */
[----:B------:R-:W3:Y:S02]  /*b150*/  @!P0 SYNCS.PHASECHK.TRANS64 P0, [R0+URZ], R2 ;  /* 0x00000002000085a7 */ /* 0x000ee400080010ff */
[----:B---3--:R-:W-:Y:S05]  /*b160*/  @!P0 BRA `(.L_x_215) ;  /* 0xfffffffc00f08947 */ /* 0x008fea000383ffff */
[----:B------:R-:W-:Y:S05]  /*b170*/  BRA `(.L_x_216) ;  /* 0xffffff8c00487947 */ /* 0x000fea000383ffff */
.L_x_65:
[----:B------:R-:W-:-:S07]  /*b180*/  MOV R0, UR5 ;  /* 0x0000000500007c02 */ /* 0x000fce0008000f00 */
.L_x_217:
[----:B--2---:R2:W3:Y:S02]  /*b190*/  SYNCS.PHASECHK.TRANS64.TRYWAIT P0, [R0+URZ], R2 ;  /* 0x00000002000075a7 */ /* 0x0044e400080011ff */
[----:B---3--:R-:W-:Y:S05]  /*b1a0*/  @!P0 NANOSLEEP.SYNCS 0x989680 ;  /* 0x009896800000895d */ /* 0x008fea0003900000 */
[----:B------:R-:W3:Y:S02]  /*b1b0*/  @!P0 SYNCS.PHASECHK.TRANS64 P0, [R0+URZ], R2 ;  /* 0x00000002000085a7 */ /* 0x000ee400080010ff */
[----:B---3--:R-:W-:Y:S05]  /*b1c0*/  @!P0 BRA `(.L_x_217) ;  /* 0xfffffffc00f08947 */ /* 0x008fea000383ffff */
[----:B------:R-:W-:Y:S05]  /*b1d0*/  BRA `(.L_x_218) ;  /* 0xffffff8c00587947 */ /* 0x000fea000383ffff */
.L_x_68:
[----:B------:R-:W-:-:S07]  /*b1e0*/  MOV R4, UR4 ;  /* 0x0000000400047c02 */ /* 0x000fce0008000f00 */
.L_x_219:
[----:B--2---:R2:W3:Y:S02]  /*b1f0*/  SYNCS.PHASECHK.TRANS64.TRYWAIT P1, [R4+URZ+0x1f8], R6 ;  /* 0x0001f806040075a7 */ /* 0x0044e400080211ff */
[----:B---3--:R-:W-:Y:S05]  /*b200*/  @!P1 NANOSLEEP.SYNCS 0x989680 ;  /* 0x009896800000995d */ /* 0x008fea0003900000 */
[----:B------:R-:W3:Y:S02]  /*b210*/  @!P1 SYNCS.PHASECHK.TRANS64 P1, [R4+URZ+0x1f8], R6 ;  /* 0x0001f806040095a7 */ /* 0x000ee400080210ff */
[----:B---3--:R-:W-:Y:S05]  /*b220*/  @!P1 BRA `(.L_x_219) ;  /* 0xfffffffc00f09947 */ /* 0x008fea000383ffff */
[----:B------:R-:W-:Y:S05]  /*b230*/  BRA `(.L_x_220) ;  /* 0xffffff8c00c87947 */ /* 0x000fea000383ffff */
.L_x_69:
[----:B--2---:R-:W-:-:S07]  /*b240*/  MOV R4, UR4 ;  /* 0x0000000400047c02 */ /* 0x004fce0008000f00 */
.L_x_221:
[----:B--2---:R2:W3:Y:S02]  /*b250*/  SYNCS.PHASECHK.TRANS64.TRYWAIT P1, [R4+URZ+0x1f0], R5 ;  /* 0x0001f005040075a7 */ /* 0x0044e400080211ff */
[----:B---3--:R-:W-:Y:S05]  /*b260*/  @!P1 NANOSLEEP.SYNCS 0x989680 ;  /* 0x009896800000995d */ /* 0x008fea0003900000 */
[----:B------:R-:W3:Y:S02]  /*b270*/  @!P1 SYNCS.PHASECHK.TRANS64 P1, [R4+URZ+0x1f0], R5 ;  /* 0x0001f005040095a7 */ /* 0x000ee400080210ff */
[----:B---3--:R-:W-:Y:S05]  /*b280*/  @!P1 BRA `(.L_x_221) ;  /* 0xfffffffc00f09947 */ /* 0x008fea000383ffff */
[----:B------:R-:W-:Y:S05]  /*b290*/  BRA `(.L_x_222) ;  /* 0xffffff8c00d07947 */ /* 0x000fea000383ffff */
.L_x_79:
[----:B--2---:R-:W-:-:S04]  /*b2a0*/  MOV R5, UR5 ;  /* 0x0000000500057c02 */ /* 0x004fc80008000f00 */
[----:B------:R2:W3:Y:S03]  /*b2b0*/  SYNCS.PHASECHK.TRANS64.TRYWAIT P0, [R5+URZ+0x8], R6 ;  /* 0x00000806050075a7 */ /* 0x0004e600080011ff */
[----:B---3--:R-:W-:Y:S05]  /*b2c0*/  @!P0 NANOSLEEP.SYNCS 0x989680 ;  /* 0x009896800000895d */ /* 0x008fea0003900000 */
[----:B------:R-:W3:Y:S02]  /*b2d0*/  @!P0 SYNCS.PHASECHK.TRANS64 P0, [R5+URZ+0x8], R6 ;  /* 0x00000806050085a7 */ /* 0x000ee400080010ff */
[----:B---3--:R-:W-:Y:S05]  /*b2e0*/  @!P0 BRA `(.L_x_79) ;  /* 0xfffffffc00ec8947 */ /* 0x008fea000383ffff */
[----:B------:R-:W-:Y:S05]  /*b2f0*/  BRA `(.L_x_78) ;  /* 0xffffff90009c7947 */ /* 0x000fea000383ffff */
.L_x_81:
[----:B------:R-:W-:Y:S01]  /*b300*/  BSSY B0, `(.L_x_223) ;  /* 0x0000006000007945 */ /* 0x000fe20003800000 */
[----:B------:R-:W-:-:S07]  /*b310*/  MOV R15, 0xffffffff ;  /* 0xffffffff000f7802 */ /* 0x000fce0000000f00 */
[----:B-12--5:R-:W-:Y:S05]  /*b320*/  WARPSYNC.COLLECTIVE R15, `(.L_x_224) ;  /* 0x000000000f0c7348 */ /* 0x026fea0003c00000 */
[----:B------:R-:W-:Y:S02]  /*b330*/  ELECT P6, UR79, PT ;  /* 0x00000000004f782f */ /* 0x000fe400038c0000 */
[----:B------:R-:W-:Y:S01]  /*b340*/  MOV R14, UR79 ;  /* 0x0000004f000e7c02 */ /* 0x000fe20008000f00 */
[----:B-12--5:R-:W-:Y:S10]  /*b350*/  ENDCOLLECTIVE ;  /* 0x000000000000791b */ /* 0x026ff40003800000 */
.L_x_224:
[----:B------:R-:W-:Y:S05]  /*b360*/  BSYNC B0 ;  /* 0x0000000000007941 */ /* 0x000fea0003800000 */
.L_x_223:
[----:B------:R-:W-:Y:S05]  /*b370*/  BRA `(.L_x_225) ;  /* 0xffffff9000cc7947 */ /* 0x000fea000383ffff */
.L_x_83:
[----:B--2---:R-:W-:-:S04]  /*b380*/  MOV R3, UR5 ;  /* 0x0000000500037c02 */ /* 0x004fc80008000f00 */
[----:B------:R2:W3:Y:S03]  /*b390*/  SYNCS.PHASECHK.TRANS64.TRYWAIT P0, [R3+URZ+0x8], R4 ;  /* 0x00000804030075a7 */ /* 0x0004e600080011ff */
[----:B---3--:R-:W-:Y:S05]  /*b3a0*/  @!P0 NANOSLEEP.SYNCS 0x989680 ;  /* 0x009896800000895d */ /* 0x008fea0003900000 */
[----:B------:R-:W3:Y:S02]  /*b3b0*/  @!P0 SYNCS.PHASECHK.TRANS64 P0, [R3+URZ+0x8], R4 ;  /* 0x00000804030085a7 */ /* 0x000ee400080010ff */
[----:B---3--:R-:W-:Y:S05]  /*b3c0*/  @!P0 BRA `(.L_x_83) ;  /* 0xfffffffc00ec8947 */ /* 0x008fea000383ffff */
[----:B------:R-:W-:Y:S05]  /*b3d0*/  BRA `(.L_x_82) ;  /* 0xffffff9000d07947 */ /* 0x000fea000383ffff */
.L_x_84:
[----:B------:R-:W-:-:S07]  /*b3e0*/  MOV R0, UR18 ;  /* 0x0000001200007c02 */ /* 0x000fce0008000f00 */
.L_x_226:
[----:B--2---:R2:W3:Y:S02]  /*b3f0*/  SYNCS.PHASECHK.TRANS64.TRYWAIT P0, [R0+URZ+0x1f0], R2 ;  /* 0x0001f002000075a7 */ /* 0x0044e400080011ff */
[----:B---3--:R-:W-:Y:S05]  /*b400*/  @!P0 NANOSLEEP.SYNCS 0x989680 ;  /* 0x009896800000895d */ /* 0x008fea0003900000 */
[----:B------:R-:W3:Y:S02]  /*b410*/  @!P0 SYNCS.PHASECHK.TRANS64 P0, [R0+URZ+0x1f0], R2 ;  /* 0x0001f002000085a7 */ /* 0x000ee400080010ff */
[----:B---3--:R-:W-:Y:S05]  /*b420*/  @!P0 BRA `(.L_x_226) ;  /* 0xfffffffc00f08947 */ /* 0x008fea000383ffff */
[----:B------:R-:W-:Y:S05]  /*b430*/  BRA `(.L_x_227) ;  /* 0xffffff9400ac7947 */ /* 0x000fea000383ffff */
.L_x_86:
[----:B------:R-:W-:-:S07]  /*b440*/  MOV R0, UR23 ;  /* 0x0000001700007c02 */ /* 0x000fce0008000f00 */
.L_x_228:
[----:B--2---:R2:W3:Y:S02]  /*b450*/  SYNCS.PHASECHK.TRANS64.TRYWAIT P0, [R0+URZ+0x210], R2 ;  /* 0x00021002000075a7 */ /* 0x0044e400080011ff */
[----:B---3--:R-:W-:Y:S05]  /*b460*/  @!P0 NANOSLEEP.SYNCS 0x989680 ;  /* 0x009896800000895d */ /* 0x008fea0003900000 */
[----:B------:R-:W3:Y:S02]  /*b470*/  @!P0 SYNCS.PHASECHK.TRANS64 P0, [R0+URZ+0x210], R2 ;  /* 0x00021002000085a7 */ /* 0x000ee400080010ff */
[----:B---3--:R-:W-:Y:S05]  /*b480*/  @!P0 BRA `(.L_x_228) ;  /* 0xfffffffc00f08947 */ /* 0x008fea000383ffff */
[----:B------:R-:W-:Y:S05]  /*b490*/  BRA `(.L_x_85) ;  /* 0xffffff9400c87947 */ /* 0x000fea000383ffff */
.L_x_90:
[----:B--2---:R-:W-:Y:S07]  /*b4a0*/  MOV R0, UR10 ;  /* 0x0000000a00007c02 */ /* 0x004fee0008000f00 */
.L_x_229:
[----:B--2---:R2:W3:Y:S02]  /*b4b0*/  SYNCS.PHASECHK.TRANS64.TRYWAIT P0, [R0+URZ], R8 ;  /* 0x00000008000075a7 */ /* 0x0044e400080011ff */
[----:B---3--:R-:W-:Y:S05]  /*b4c0*/  @!P0 NANOSLEEP.SYNCS 0x989680 ;  /* 0x009896800000895d */ /* 0x008fea0003900000 */
[----:B------:R-:W3:Y:S02]  /*b4d0*/  @!P0 SYNCS.PHASECHK.TRANS64 P0, [R0+URZ], R8 ;  /* 0x00000008000085a7 */ /* 0x000ee400080010ff */
[----:B---3--:R-:W-:Y:S05]  /*b4e0*/  @!P0 BRA `(.L_x_229) ;  /* 0xfffffffc00f08947 */ /* 0x008fea000383ffff */
[----:B------:R-:W-:Y:S05]  /*b4f0*/  BRA `(.L_x_89) ;  /* 0xffffff9800007947 */ /* 0x000fea000383ffff */
.L_x_94:
[----:B-1----:R-:W-:-:S07]  /*b500*/  MOV R0, UR4 ;  /* 0x0000000400007c02 */ /* 0x002fce0008000f00 */
.L_x_230:
[----:B-1----:R1:W2:Y:S02]  /*b510*/  SYNCS.PHASECHK.TRANS64.TRYWAIT P0, [R0+URZ], R2 ;  /* 0x00000002000075a7 */ /* 0x0022a400080011ff */
[----:B--2---:R-:W-:Y:S05]  /*b520*/  @!P0 NANOSLEEP.SYNCS 0x989680 ;  /* 0x009896800000895d */ /* 0x004fea0003900000 */
[----:B------:R-:W2:Y:S02]  /*b530*/  @!P0 SYNCS.PHASECHK.TRANS64 P0, [R0+URZ], R2 ;  /* 0x00000002000085a7 */ /* 0x000ea400080010ff */
[----:B--2---:R-:W-:Y:S05]  /*b540*/  @!P0 BRA `(.L_x_230) ;  /* 0xfffffffc00f08947 */ /* 0x004fea000383ffff */
[----:B------:R-:W-:Y:S05]  /*b550*/  BRA `(.L_x_231) ;  /* 0xffffff9800d07947 */ /* 0x000fea000383ffff */
.L_x_97:
[----:B------:R-:W-:-:S07]  /*b560*/  MOV R0, UR18 ;  /* 0x0000001200007c02 */ /* 0x000fce0008000f00 */
.L_x_232:
[----:B-1----:R1:W2:Y:S02]  /*b570*/  SYNCS.PHASECHK.TRANS64.TRYWAIT P1, [R0+URZ+0x220], R2 ;  /* 0x00022002000075a7 */ /* 0x0022a400080211ff */
[----:B--2---:R-:W-:Y:S05]  /*b580*/  @!P1 NANOSLEEP.SYNCS 0x989680 ;  /* 0x009896800000995d */ /* 0x004fea0003900000 */
[----:B------:R-:W2:Y:S02]  /*b590*/  @!P1 SYNCS.PHASECHK.TRANS64 P1, [R0+URZ+0x220], R2 ;  /* 0x00022002000095a7 */ /* 0x000ea400080210ff */
[----:B--2---:R-:W-:Y:S05]  /*b5a0*/  @!P1 BRA `(.L_x_232) ;  /* 0xfffffffc00f09947 */ /* 0x004fea000383ffff */
[----:B------:R-:W-:Y:S05]  /*b5b0*/  BRA `(.L_x_233) ;  /* 0xffffff9c001c7947 */ /* 0x000fea000383ffff */
.L_x_102:
[----:B------:R-:W-:Y:S07]  /*b5c0*/  MOV R0, UR31 ;  /* 0x0000001f00007c02 */ /* 0x000fee0008000f00 */
.L_x_234:
[----:B-1----:R1:W2:Y:S02]  /*b5d0*/  SYNCS.PHASECHK.TRANS64.TRYWAIT P0, [R0+URZ+0x1f0], R3 ;  /* 0x0001f003000075a7 */ /* 0x0022a400080011ff */
[----:B--2---:R-:W-:Y:S05]  /*b5e0*/  @!P0 NANOSLEEP.SYNCS 0x989680 ;  /* 0x009896800000895d */ /* 0x004fea0003900000 */
[----:B------:R-:W2:Y:S02]  /*b5f0*/  @!P0 SYNCS.PHASECHK.TRANS64 P0, [R0+URZ+0x1f0], R3 ;  /* 0x0001f003000085a7 */ /* 0x000ea400080010ff */
[----:B--2---:R-:W-:Y:S05]  /*b600*/  @!P0 BRA `(.L_x_234) ;  /* 0xfffffffc00f08947 */ /* 0x004fea000383ffff */
[----:B------:R-:W-:Y:S05]  /*b610*/  BRA `(.L_x_235) ;  /* 0xffffffa000c07947 */ /* 0x000fea000383ffff */
.L_x_105:
[----:B------:R-:W-:Y:S07]  /*b620*/  MOV R3, UR31 ;  /* 0x0000001f00037c02 */ /* 0x000fee0008000f00 */
.L_x_236:
[----:B-1----:R1:W2:Y:S02]  /*b630*/  SYNCS.PHASECHK.TRANS64.TRYWAIT P1, [R3+URZ+0x1e8], R8 ;  /* 0x0001e808030075a7 */ /* 0x0022a400080211ff */
[----:B--2---:R-:W-:Y:S05]  /*b640*/  @!P1 NANOSLEEP.SYNCS 0x989680 ;  /* 0x009896800000995d */ /* 0x004fea0003900000 */
[----:B------:R-:W2:Y:S02]  /*b650*/  @!P1 SYNCS.PHASECHK.TRANS64 P1, [R3+URZ+0x1e8], R8 ;  /* 0x0001e808030095a7 */ /* 0x000ea400080210ff */
[----:B--2---:R-:W-:Y:S05]  /*b660*/  @!P1 BRA `(.L_x_236) ;  /* 0xfffffffc00f09947 */ /* 0x004fea000383ffff */
[----:B------:R-:W-:Y:S05]  /*b670*/  BRA `(.L_x_104) ;  /* 0xffffffa800187947 */ /* 0x000fea000383ffff */
.L_x_108:
[----:B------:R-:W-:Y:S07]  /*b680*/  MOV R0, UR31 ;  /* 0x0000001f00007c02 */ /* 0x000fee0008000f00 */
.L_x_237:
[----:B-1----:R1:W2:Y:S02]  /*b690*/  SYNCS.PHASECHK.TRANS64.TRYWAIT P1, [R0+URZ+0x1c0], R8 ;  /* 0x0001c008000075a7 */ /* 0x0022a400080211ff */
[----:B--2---:R-:W-:Y:S05]  /*b6a0*/  @!P1 NANOSLEEP.SYNCS 0x989680 ;  /* 0x009896800000995d */ /* 0x004fea0003900000 */
[----:B------:R-:W2:Y:S02]  /*b6b0*/  @!P1 SYNCS.PHASECHK.TRANS64 P1, [R0+URZ+0x1c0], R8 ;  /* 0x0001c008000095a7 */ /* 0x000ea400080210ff */
[----:B--2---:R-:W-:Y:S05]  /*b6c0*/  @!P1 BRA `(.L_x_237) ;  /* 0xfffffffc00f09947 */ /* 0x004fea000383ffff */
[----:B------:R-:W-:Y:S05]  /*b6d0*/  BRA `(.L_x_238) ;  /* 0xffffffac00387947 */ /* 0x000fea000383ffff */
.L_x_109:
[----:B------:R-:W-:Y:S07]  /*b6e0*/  MOV R0, UR31 ;  /* 0x0000001f00007c02 */ /* 0x000fee0008000f00 */
.L_x_239:
[----:B-1----:R1:W2:Y:S02]  /*b6f0*/  SYNCS.PHASECHK.TRANS64.TRYWAIT P1, [R0+URZ+0x1c8], R8 ;  /* 0x0001c808000075a7 */ /* 0x0022a400080211ff */
[----:B--2---:R-:W-:Y:S05]  /*b700*/  @!P1 NANOSLEEP.SYNCS 0x989680 ;  /* 0x009896800000995d */ /* 0x004fea0003900000 */
[----:B------:R-:W2:Y:S02]  /*b710*/  @!P1 SYNCS.PHASECHK.TRANS64 P1, [R0+URZ+0x1c8], R8 ;  /* 0x0001c808000095a7 */ /* 0x000ea400080210ff */
[----:B--2---:R-:W-:Y:S05]  /*b720*/  @!P1 BRA `(.L_x_239) ;  /* 0xfffffffc00f09947 */ /* 0x004fea000383ffff */
[----:B------:R-:W-:Y:S05]  /*b730*/  BRA `(.L_x_240) ;  /* 0xffffffac00907947 */ /* 0x000fea000383ffff */
.L_x_110:
[----:B------:R-:W-:Y:S07]  /*b740*/  MOV R0, UR31 ;  /* 0x0000001f00007c02 */ /* 0x000fee0008000f00 */
.L_x_241:
[----:B-1----:R1:W2:Y:S02]  /*b750*/  SYNCS.PHASECHK.TRANS64.TRYWAIT P1, [R0+URZ+0x1d0], R8 ;  /* 0x0001d008000075a7 */ /* 0x0022a400080211ff */
[----:B--2---:R-:W-:Y:S05]  /*b760*/  @!P1 NANOSLEEP.SYNCS 0x989680 ;  /* 0x009896800000995d */ /* 0x004fea0003900000 */
[----:B------:R-:W2:Y:S02]  /*b770*/  @!P1 SYNCS.PHASECHK.TRANS64 P1, [R0+URZ+0x1d0], R8 ;  /* 0x0001d008000095a7 */ /* 0x000ea400080210ff */
[----:B--2---:R-:W-:Y:S05]  /*b780*/  @!P1 BRA `(.L_x_241) ;  /* 0xfffffffc00f09947 */ /* 0x004fea000383ffff */
[----:B------:R-:W-:Y:S05]  /*b790*/  BRA `(.L_x_242) ;  /* 0xffffffac00f87947 */ /* 0x000fea000383ffff */
.L_x_111:
[----:B------:R-:W-:Y:S07]  /*b7a0*/  MOV R0, UR31 ;  /* 0x0000001f00007c02 */ /* 0x000fee0008000f00 */
.L_x_243:
[----:B-1----:R1:W2:Y:S02]  /*b7b0*/  SYNCS.PHASECHK.TRANS64.TRYWAIT P0, [R0+URZ+0x1d8], R8 ;  /* 0x0001d808000075a7 */ /* 0x0022a400080011ff */
[----:B--2---:R-:W-:Y:S05]  /*b7c0*/  @!P0 NANOSLEEP.SYNCS 0x989680 ;  /* 0x009896800000895d */ /* 0x004fea0003900000 */
[----:B------:R-:W2:Y:S02]  /*b7d0*/  @!P0 SYNCS.PHASECHK.TRANS64 P0, [R0+URZ+0x1d8], R8 ;  /* 0x0001d808000085a7 */ /* 0x000ea400080010ff */
[----:B--2---:R-:W-:Y:S05]  /*b7e0*/  @!P0 BRA `(.L_x_243) ;  /* 0xfffffffc00f08947 */ /* 0x004fea000383ffff */
[----:B------:R-:W-:Y:S05]  /*b7f0*/  BRA `(.L_x_244) ;  /* 0xffffffb0006c7947 */ /* 0x000fea000383ffff */
.L_x_113:
[----:B------:R-:W-:-:S07]  /*b800*/  MOV R0, UR31 ;  /* 0x0000001f00007c02 */ /* 0x000fce0008000f00 */
.L_x_245:
[----:B-1----:R1:W2:Y:S02]  /*b810*/  SYNCS.PHASECHK.TRANS64.TRYWAIT P0, [R0+URZ+0x1c0], R2 ;  /* 0x0001c002000075a7 */ /* 0x0022a400080011ff */
[----:B--2---:R-:W-:Y:S05]  /*b820*/  @!P0 NANOSLEEP.SYNCS 0x989680 ;  /* 0x009896800000895d */ /* 0x004fea0003900000 */
[----:B------:R-:W2:Y:S02]  /*b830*/  @!P0 SYNCS.PHASECHK.TRANS64 P0, [R0+URZ+0x1c0], R2 ;  /* 0x0001c002000085a7 */ /* 0x000ea400080010ff */
[----:B--2---:R-:W-:Y:S05]  /*b840*/  @!P0 BRA `(.L_x_245) ;  /* 0xfffffffc00f08947 */ /* 0x004fea000383ffff */
[----:B------:R-:W-:Y:S05]  /*b850*/  BRA `(.L_x_246) ;  /* 0xffffffb000fc7947 */ /* 0x000fea000383ffff */
.L_x_114:
[----:B-1----:R-:W-:-:S07]  /*b860*/  MOV R0, UR31 ;  /* 0x0000001f00007c02 */ /* 0x002fce0008000f00 */
.L_x_247:
[----:B-1----:R1:W2:Y:S02]  /*b870*/  SYNCS.PHASECHK.TRANS64.TRYWAIT P0, [R0+URZ+0x1c8], R2 ;  /* 0x0001c802000075a7 */ /* 0x0022a400080011ff */
[----:B--2---:R-:W-:Y:S05]  /*b880*/  @!P0 NANOSLEEP.SYNCS 0x989680 ;  /* 0x009896800000895d */ /* 0x004fea0003900000 */
[----:B------:R-:W2:Y:S02]  /*b890*/  @!P0 SYNCS.PHASECHK.TRANS64 P0, [R0+URZ+0x1c8], R2 ;  /* 0x0001c802000085a7 */ /* 0x000ea400080010ff */
[----:B--2---:R-:W-:Y:S05]  /*b8a0*/  @!P0 BRA `(.L_x_247) ;  /* 0xfffffffc00f08947 */ /* 0x004fea000383ffff */
[----:B------:R-:W-:Y:S05]  /*b8b0*/  BRA `(.L_x_248) ;  /* 0xffffffb000ec7947 */ /* 0x000fea000383ffff */
.L_x_115:
[----:B-1----:R-:W-:-:S07]  /*b8c0*/  MOV R0, UR31 ;  /* 0x0000001f00007c02 */ /* 0x002fce0008000f00 */
.L_x_249:
[----:B-1----:R1:W2:Y:S02]  /*b8d0*/  SYNCS.PHASECHK.TRANS64.TRYWAIT P0, [R0+URZ+0x1d0], R2 ;  /* 0x0001d002000075a7 */ /* 0x0022a400080011ff */
[----:B--2---:R-:W-:Y:S05]  /*b8e0*/  @!P0 NANOSLEEP.SYNCS 0x989680 ;  /* 0x009896800000895d */ /* 0x004fea0003900000 */
[----:B------:R-:W2:Y:S02]  /*b8f0*/  @!P0 SYNCS.PHASECHK.TRANS64 P0, [R0+URZ+0x1d0], R2 ;  /* 0x0001d002000085a7 */ /* 0x000ea400080010ff */
[----:B--2---:R-:W-:Y:S05]  /*b900*/  @!P0 BRA `(.L_x_249) ;  /* 0xfffffffc00f08947 */ /* 0x004fea000383ffff */
[----:B------:R-:W-:Y:S05]  /*b910*/  BRA `(.L_x_250) ;  /* 0xffffffb000dc7947 */ /* 0x000fea000383ffff */
.L_x_117:
[----:B------:R-:W-:Y:S07]  /*b920*/  MOV R0, UR49 ;  /* 0x0000003100007c02 */ /* 0x000fee0008000f00 */
.L_x_251:
[----:B-1----:R1:W2:Y:S02]  /*b930*/  SYNCS.PHASECHK.TRANS64.TRYWAIT P0, [R0+URZ+0x1f0], R2 ;  /* 0x0001f002000075a7 */ /* 0x0022a400080011ff */
[----:B--2---:R-:W-:Y:S05]  /*b940*/  @!P0 NANOSLEEP.SYNCS 0x989680 ;  /* 0x009896800000895d */ /* 0x004fea0003900000 */
[----:B------:R-:W2:Y:S02]  /*b950*/  @!P0 SYNCS.PHASECHK.TRANS64 P0, [R0+URZ+0x1f0], R2 ;  /* 0x0001f002000085a7 */ /* 0x000ea400080010ff */
[----:B--2---:R-:W-:Y:S05]  /*b960*/  @!P0 BRA `(.L_x_251) ;  /* 0xfffffffc00f08947 */ /* 0x004fea000383ffff */
[----:B------:R-:W-:Y:S05]  /*b970*/  BRA `(.L_x_252) ;  /* 0xffffffb400ac7947 */ /* 0x000fea000383ffff */
.L_x_128:
[----:B-1----:R-:W-:Y:S04]  /*b980*/  MOV R2, UR49 ;  /* 0x0000003100027c02 */ /* 0x002fe80008000f00 */
[----:B------:R1:W3:Y:S03]  /*b990*/  SYNCS.PHASECHK.TRANS64.TRYWAIT P1, [R2+URZ+0x1a0], R3 ;  /* 0x0001a003020075a7 */ /* 0x0002e600080211ff */
[----:B---3--:R-:W-:Y:S05]  /*b9a0*/  @!P1 NANOSLEEP.SYNCS 0x989680 ;  /* 0x009896800000995d */ /* 0x008fea0003900000 */
[----:B------:R-:W3:Y:S02]  /*b9b0*/  @!P1 SYNCS.PHASECHK.TRANS64 P1, [R2+URZ+0x1a0], R3 ;  /* 0x0001a003020095a7 */ /* 0x000ee400080210ff */
[----:B---3--:R-:W-:Y:S05]  /*b9c0*/  @!P1 BRA `(.L_x_128) ;  /* 0xfffffffc00ec9947 */ /* 0x008fea000383ffff */
[----:B------:R-:W-:Y:S05]  /*b9d0*/  BRA `(.L_x_127) ;  /* 0xffffffc800107947 */ /* 0x000fea000383ffff */
.L_x_130:
[----:B-1----:R1:W4:Y:S02]  /*b9e0*/  SYNCS.PHASECHK.TRANS64.TRYWAIT P1, [R62+URZ+0x200], R0 ;  /* 0x000200003e0075a7 */ /* 0x00232400080211ff */
[----:B----4-:R-:W-:Y:S05]  /*b9f0*/  @!P1 NANOSLEEP.SYNCS 0x989680 ;  /* 0x009896800000995d */ /* 0x010fea0003900000 */
[----:B------:R-:W4:Y:S02]  /*ba00*/  @!P1 SYNCS.PHASECHK.TRANS64 P1, [R62+URZ+0x200], R0 ;  /* 0x000200003e0095a7 */ /* 0x000f2400080210ff */
[----:B----4-:R-:W-:Y:S05]  /*ba10*/  @!P1 BRA `(.L_x_130) ;  /* 0xfffffffc00f09947 */ /* 0x010fea000383ffff */
[----:B------:R-:W-:Y:S05]  /*ba20*/  BRA `(.L_x_129) ;  /* 0xffffffc800287947 */ /* 0x000fea000383ffff */
.L_x_139:
[----:B--2---:R2:W3:Y:S02]  /*ba30*/  SYNCS.PHASECHK.TRANS64.TRYWAIT P1, [R4+URZ+0x1a0], R0 ;  /* 0x0001a000040075a7 */ /* 0x0044e400080211ff */
[----:B---3--:R-:W-:Y:S05]  /*ba40*/  @!P1 NANOSLEEP.SYNCS 0x989680 ;  /* 0x009896800000995d */ /* 0x008fea0003900000 */
[----:B------:R-:W3:Y:S02]  /*ba50*/  @!P1 SYNCS.PHASECHK.TRANS64 P1, [R4+URZ+0x1a0], R0 ;  /* 0x0001a000040095a7 */ /* 0x000ee400080210ff */
[----:B---3--:R-:W-:Y:S05]  /*ba60*/  @!P1 BRA `(.L_x_139) ;  /* 0xfffffffc00f09947 */ /* 0x008fea000383ffff */
[----:B------:R-:W-:Y:S05]  /*ba70*/  BRA `(.L_x_138) ;  /* 0xffffffd000407947 */ /* 0x000fea000383ffff */
.L_x_147:
[----:B--2---:R2:W3:Y:S02]  /*ba80*/  SYNCS.PHASECHK.TRANS64.TRYWAIT P1, [R2+URZ+0x1a0], R4 ;  /* 0x0001a004020075a7 */ /* 0x0044e400080211ff */
[----:B---3--:R-:W-:Y:S05]  /*ba90*/  @!P1 NANOSLEEP.SYNCS 0x989680 ;  /* 0x009896800000995d */ /* 0x008fea0003900000 */
[----:B------:R-:W3:Y:S02]  /*baa0*/  @!P1 SYNCS.PHASECHK.TRANS64 P1, [R2+URZ+0x1a0], R4 ;  /* 0x0001a004020095a7 */ /* 0x000ee400080210ff */
[----:B---3--:R-:W-:Y:S05]  /*bab0*/  @!P1 BRA `(.L_x_147) ;  /* 0xfffffffc00f09947 */ /* 0x008fea000383ffff */
[----:B------:R-:W-:Y:S05]  /*bac0*/  BRA `(.L_x_146) ;  /* 0xffffffd800587947 */ /* 0x000fea000383ffff */
.L_x_155:
[----:B--2---:R2:W3:Y:S02]  /*bad0*/  SYNCS.PHASECHK.TRANS64.TRYWAIT P1, [R3+URZ+0x1a0], R0 ;  /* 0x0001a000030075a7 */ /* 0x0044e400080211ff */
[----:B---3--:R-:W-:Y:S05]  /*bae0*/  @!P1 NANOSLEEP.SYNCS 0x989680 ;  /* 0x009896800000995d */ /* 0x008fea0003900000 */
[----:B------:R-:W3:Y:S02]  /*baf0*/  @!P1 SYNCS.PHASECHK.TRANS64 P1, [R3+URZ+0x1a0], R0 ;  /* 0x0001a000030095a7 */ /* 0x000ee400080210ff */
[----:B---3--:R-:W-:Y:S05]  /*bb00*/  @!P1 BRA `(.L_x_155) ;  /* 0xfffffffc00f09947 */ /* 0x008fea000383ffff */
[----:B------:R-:W-:Y:S05]  /*bb10*/  BRA `(.L_x_154) ;  /* 0xffffffe0006c7947 */ /* 0x000fea000383ffff */
        .weak           $__internal_0_$__cuda_sm10x_tcgen05_guardrail_trap_col_being_dealloced_not_returned_by_alloc
        .type           $__internal_0_$__cuda_sm10x_tcgen05_guardrail_trap_col_being_dealloced_not_returned_by_alloc,@function
        .size           $__internal_0_$__cuda_sm10x_tcgen05_guardrail_trap_col_being_dealloced_not_returned_by_alloc,($__internal_1_$__cuda_sm10x_tcgen05_guardrail_trap_phase_invalid_during_alloc - $__internal_0_$__cuda_sm10x_tcgen05_guardrail_trap_col_being_dealloced_not_returned_by_alloc)
$__internal_0_$__cuda_sm10x_tcgen05_guardrail_trap_col_being_dealloced_not_returned_by_alloc:
[----:B------:R-:W-:Y:S05]  /*bb20*/  BPT.TRAP 0x1 ;  /* 0x000000040000795c */ /* 0x000fea0000300000 */
[----:B------:R-:W-:-:S04]  /*bb30*/  HFMA2 R3, -RZ, RZ, 0, 0 ;  /* 0x00000000ff037431 */ /* 0x000fc800000001ff */
[----:B------:R-:W-:Y:S05]  /*bb40*/  RET.REL.NODEC R2 `(_ZN7cutlass13device_kernelINS_4conv6kernel13ConvUniversalINS1_16ConvProblemShapeILNS1_8OperatorE2ELi2EEENS1_10collective14CollectiveConvINS1_47MainloopSm100TmaUmmaWarpSpecializedImplicitGemmILS5_2ELi26ELi2ELi1ELi2EN4cute5tupleIJNSA_1CILi2EEENSC_ILi1EEESE_EEEEENSB_IJNSC_ILi128EEENSB_IJSH_EEENSB_IJNSC_ILi32EEEEEEEEENS_10bfloat16_tESM_NSA_8TiledMMAINSA_8MMA_AtomIJNSA_26SM100_MMA_F16BF16_2x1SM_SSISM_SM_fLi128ELi128ELNSA_4UMMA5MajorE1ELSR_1ELNSQ_7ScaleInE0ELSS_0EEEEEENSA_6LayoutINSB_IJSE_SE_SE_EEENSB_IJNSC_ILi0EEESX_SX_EEEEENSB_IJNSA_10UnderscoreES10_S10_EEEEENS7_6detail27Sm100ImplicitGemmTileTraitsINSA_18SM100_TMA_2SM_LOADENSA_14ComposedLayoutINSA_7SwizzleILi3ELi4ELi3EEENSA_18smem_ptr_flag_bitsILi16EEENSV_INSB_IJNSC_ILi64EEENSC_ILi8EEEEEENSB_IJSE_S1B_EEEEEEEvEENS14_INSA_25SM100_TMA_2SM_LOAD_IM2COLES1G_vEEEENS_8epilogue10collective18CollectiveEpilogueINS1L_23Sm100TmaWarpSpecializedILi4ELi2ELi16ELb1ELb0EEEJNSB_IJS1B_SI_SK_EEENSB_IJNSV_IS1B_SE_EENSV_INSB_IJNSC_ILi16EEESD_EEES1E_EEEEESM_NSB_IJlNSB_IJSE_llEEESX_EEESM_S1X_NS1L_6fusion15FusionCallbacksIS1P_NS1Y_17LinearCombinationISM_fSM_fLNS_15FloatRoundStyleE2EEES1Q_S1V_JEEENSA_5SM1004TMEM4LOAD26SM100_TMEM_LOAD_32dp32b16xENSA_13SM90_TMA_LOADENS16_INS17_ILi1ELi4ELi3EEES1A_NSV_INSB_IJS1C_S1S_EEENSB_IJS1S_SE_EEEEEEENSA_39AutoVectorizingCopyWithAssumedAlignmentILi128EEENSA_14SM90_TMA_STOREES2D_S2F_S2F_EEEvvEEEEvNT_6ParamsE) ;  /* 0xffffff44022c7950 */ /* 0x000fea0003c3ffff */
        .weak           $__internal_1_$__cuda_sm10x_tcgen05_guardrail_trap_phase_invalid_during_alloc
        .type           $__internal_1_$__cuda_sm10x_tcgen05_guardrail_trap_phase_invalid_during_alloc,@function
        .size           $__internal_1_$__cuda_sm10x_tcgen05_guardrail_trap_phase_invalid_during_alloc,($__internal_2_$__cuda_sm10x_tcgen05_guardrail_trap_unallocated_columns_being_dealloced - $__internal_1_$__cuda_sm10x_tcgen05_guardrail_trap_phase_invalid_during_alloc)
$__internal_1_$__cuda_sm10x_tcgen05_guardrail_trap_phase_invalid_during_alloc:
[----:B------:R-:W-:Y:S05]  /*bb50*/  BPT.TRAP 0x1 ;  /* 0x000000040000795c */ /* 0x000fea0000300000 */
[----:B------:R-:W-:-:S04]  /*bb60*/  MOV R5, 0x0 ;  /* 0x0000000000057802 */ /* 0x000fc80000000f00 */
[----:B------:R-:W-:Y:S05]  /*bb70*/  RET.REL.NODEC R4 `(_ZN7cutlass13device_kernelINS_4conv6kernel13ConvUniversalINS1_16ConvProblemShapeILNS1_8OperatorE2ELi2EEENS1_10collective14CollectiveConvINS1_47MainloopSm100TmaUmmaWarpSpecializedImplicitGemmILS5_2ELi26ELi2ELi1ELi2EN4cute5tupleIJNSA_1CILi2EEENSC_ILi1EEESE_EEEEENSB_IJNSC_ILi128EEENSB_IJSH_EEENSB_IJNSC_ILi32EEEEEEEEENS_10bfloat16_tESM_NSA_8TiledMMAINSA_8MMA_AtomIJNSA_26SM100_MMA_F16BF16_2x1SM_SSISM_SM_fLi128ELi128ELNSA_4UMMA5MajorE1ELSR_1ELNSQ_7ScaleInE0ELSS_0EEEEEENSA_6LayoutINSB_IJSE_SE_SE_EEENSB_IJNSC_ILi0EEESX_SX_EEEEENSB_IJNSA_10UnderscoreES10_S10_EEEEENS7_6detail27Sm100ImplicitGemmTileTraitsINSA_18SM100_TMA_2SM_LOADENSA_14ComposedLayoutINSA_7SwizzleILi3ELi4ELi3EEENSA_18smem_ptr_flag_bitsILi16EEENSV_INSB_IJNSC_ILi64EEENSC_ILi8EEEEEENSB_IJSE_S1B_EEEEEEEvEENS14_INSA_25SM100_TMA_2SM_LOAD_IM2COLES1G_vEEEENS_8epilogue10collective18CollectiveEpilogueINS1L_23Sm100TmaWarpSpecializedILi4ELi2ELi16ELb1ELb0EEEJNSB_IJS1B_SI_SK_EEENSB_IJNSV_IS1B_SE_EENSV_INSB_IJNSC_ILi16EEESD_EEES1E_EEEEESM_NSB_IJlNSB_IJSE_llEEESX_EEESM_S1X_NS1L_6fusion15FusionCallbacksIS1P_NS1Y_17LinearCombinationISM_fSM_fLNS_15FloatRoundStyleE2EEES1Q_S1V_JEEENSA_5SM1004TMEM4LOAD26SM100_TMEM_LOAD_32dp32b16xENSA_13SM90_TMA_LOADENS16_INS17_ILi1ELi4ELi3EEES1A_NSV_INSB_IJS1C_S1S_EEENSB_IJS1S_SE_EEEEEEENSA_39AutoVectorizingCopyWithAssumedAlignmentILi128EEENSA_14SM90_TMA_STOREES2D_S2F_S2F_EEEvvEEEEvNT_6ParamsE) ;  /* 0xffffff4404207950 */ /* 0x000fea0003c3ffff */
        .weak           $__internal_2_$__cuda_sm10x_tcgen05_guardrail_trap_unallocated_columns_being_dealloced
        .type           $__internal_2_$__cuda_sm10x_tcgen05_guardrail_trap_unallocated_columns_being_dealloced,@function
        .size           $__internal_2_$__cuda_sm10x_tcgen05_guardrail_trap_unallocated_columns_being_dealloced,(.L_x_254 - $__internal_2_$__cuda_sm10x_tcgen05_guardrail_trap_unallocated_columns_being_dealloced)
$__internal_2_$__cuda_sm10x_tcgen05_guardrail_trap_unallocated_columns_being_dealloced:
[----:B------:R-:W-:Y:S05]  /*bb80*/  BPT.TRAP 0x1 ;  /* 0x000000040000795c */ /* 0x000fea0000300000 */
[----:B------:R-:W-:-:S04]  /*bb90*/  HFMA2 R3, -RZ, RZ, 0, 0 ;  /* 0x00000000ff037431 */ /* 0x000fc800000001ff */
[----:B------:R-:W-:Y:S05]  /*bba0*/  RET.REL.NODEC R2 `(_ZN7cutlass13device_kernelINS_4conv6kernel13ConvUniversalINS1_16ConvProblemShapeILNS1_8OperatorE2ELi2EEENS1_10collective14CollectiveConvINS1_47MainloopSm100TmaUmmaWarpSpecializedImplicitGemmILS5_2ELi26ELi2ELi1ELi2EN4cute5tupleIJNSA_1CILi2EEENSC_ILi1EEESE_EEEEENSB_IJNSC_ILi128EEENSB_IJSH_EEENSB_IJNSC_ILi32EEEEEEEEENS_10bfloat16_tESM_NSA_8TiledMMAINSA_8MMA_AtomIJNSA_26SM100_MMA_F16BF16_2x1SM_SSISM_SM_fLi128ELi128ELNSA_4UMMA5MajorE1ELSR_1ELNSQ_7ScaleInE0ELSS_0EEEEEENSA_6LayoutINSB_IJSE_SE_SE_EEENSB_IJNSC_ILi0EEESX_SX_EEEEENSB_IJNSA_10UnderscoreES10_S10_EEEEENS7_6detail27Sm100ImplicitGemmTileTraitsINSA_18SM100_TMA_2SM_LOADENSA_14ComposedLayoutINSA_7SwizzleILi3ELi4ELi3EEENSA_18smem_ptr_flag_bitsILi16EEENSV_INSB_IJNSC_ILi64EEENSC_ILi8EEEEEENSB_IJSE_S1B_EEEEEEEvEENS14_INSA_25SM100_TMA_2SM_LOAD_IM2COLES1G_vEEEENS_8epilogue10collective18CollectiveEpilogueINS1L_23Sm100TmaWarpSpecializedILi4ELi2ELi16ELb1ELb0EEEJNSB_IJS1B_SI_SK_EEENSB_IJNSV_IS1B_SE_EENSV_INSB_IJNSC_ILi16EEESD_EEES1E_EEEEESM_NSB_IJlNSB_IJSE_llEEESX_EEESM_S1X_NS1L_6fusion15FusionCallbacksIS1P_NS1Y_17LinearCombinationISM_fSM_fLNS_15FloatRoundStyleE2EEES1Q_S1V_JEEENSA_5SM1004TMEM4LOAD26SM100_TMEM_LOAD_32dp32b16xENSA_13SM90_TMA_LOADENS16_INS17_ILi1ELi4ELi3EEES1A_NSV_INSB_IJS1C_S1S_EEENSB_IJS1S_SE_EEEEEEENSA_39AutoVectorizingCopyWithAssumedAlignmentILi128EEENSA_14SM90_TMA_STOREES2D_S2F_S2F_EEEvvEEEEvNT_6ParamsE) ;  /* 0xffffff4402147950 */ /* 0x000fea0003c3ffff */
.L_x_253:
[----:B------:R-:W-:-:S00]  /*bbb0*/  BRA `(.L_x_253) ;  /* 0xfffffffc00fc7947 */ /* 0x000fc0000383ffff */
[----:B------:R-:W-:-:S00]  /*bbc0*/  NOP ;  /* 0x0000000000007918 */ /* 0x000fc00000000000 */
        /* <DEDUP_REMOVED lines=11> */
.L_x_254:


//--------------------- .nv.global.init           --------------------------
	.section	.nv.global.init,"aw",@progbits
.nv.global.init:
	.type		$str$29,@object
	.size		$str$29,($str$30 - $str$29)
$str$29:
        /*0000*/ 	.byte	0x28, 0x61, 0x64, 0x64, 0x72, 0x65, 0x73, 0x73, 0x20, 0x26, 0x20, 0x6d, 0x61, 0x73, 0x6b, 0x29
        /*0010*/ 	.byte	0x20, 0x3d, 0x3d, 0x20, 0x30, 0x00
	.type		$str$30,@object
	.size		$str$30,($str$28 - $str$30)
$str$30:
        /*0016*/ 	.byte	0x2f, 0x74, 0x6d, 0x70, 0x2f, 0x63, 0x75, 0x74, 0x6c, 0x61, 0x73, 0x73, 0x5f, 0x73, 0x77, 0x65
        /*0026*/ 	.byte	0x65, 0x70, 0x5f, 0x73, 0x72, 0x63, 0x2f, 0x69, 0x6e, 0x63, 0x6c, 0x75, 0x64, 0x65, 0x2f, 0x63
        /*0036*/ 	.byte	0x75, 0x74, 0x65, 0x2f, 0x70, 0x6f, 0x69, 0x6e, 0x74, 0x65, 0x72, 0x5f, 0x66, 0x6c, 0x61, 0x67
        /*0046*/ 	.byte	0x67, 0x65, 0x64, 0x2e, 0x68, 0x70, 0x70, 0x00
	.type		$str$28,@object
	.size		$str$28,($str$27 - $str$28)
$str$28:
        /*004e*/ 	.byte	0x2f, 0x74, 0x6d, 0x70, 0x2f, 0x63, 0x75, 0x74, 0x6c, 0x61, 0x73, 0x73, 0x5f, 0x73, 0x77, 0x65
        /*005e*/ 	.byte	0x65, 0x70, 0x5f, 0x73, 0x72, 0x63, 0x2f, 0x69, 0x6e, 0x63, 0x6c, 0x75, 0x64, 0x65, 0x2f, 0x63
        /*006e*/ 	.byte	0x75, 0x74, 0x65, 0x2f, 0x61, 0x74, 0x6f, 0x6d, 0x2f, 0x63, 0x6f, 0x70, 0x79, 0x5f, 0x74, 0x72
        /*007e*/ 	.byte	0x61, 0x69, 0x74, 0x73, 0x5f, 0x73, 0x6d, 0x31, 0x30, 0x30, 0x2e, 0x68, 0x70, 0x70, 0x00
	.type		$str$27,@object
	.size		$str$27,(__unnamed_1 - $str$27)
$str$27:
        /*008d*/ 	.byte	0x28, 0x28, 0x75, 0x69, 0x6e, 0x74, 0x33, 0x32, 0x5f, 0x74, 0x28, 0x74, 0x68, 0x72, 0x65, 0x61
        /*009d*/ 	.byte	0x64, 0x49, 0x64, 0x78, 0x2e, 0x78, 0x29, 0x20, 0x2f, 0x20, 0x33, 0x32, 0x29, 0x20, 0x25, 0x20
        /*00ad*/ 	.byte	0x34, 0x29, 0x20, 0x3d, 0x3d, 0x20, 0x28, 0x28, 0x28, 0x74, 0x6d, 0x65, 0x6d, 0x5f, 0x61, 0x64
        /*00bd*/ 	.byte	0x64, 0x72, 0x20, 0x3e, 0x3e, 0x20, 0x31, 0x36, 0x29, 0x20, 0x2f, 0x20, 0x33, 0x32, 0x29, 0x20
        /*00cd*/ 	.byte	0x25, 0x20, 0x34, 0x29, 0x00
	.type		__unnamed_1,@object
	.size		__unnamed_1,(__unnamed_2 - __unnamed_1)
__unnamed_1:
        /*00d2*/ 	.byte	0x61, 0x75, 0x74, 0x6f, 0x20, 0x63, 0x75, 0x74, 0x65, 0x3a, 0x3a, 0x61, 0x73, 0x5f, 0x70, 0x6f
        /* <DEDUP_REMOVED lines=24> */
        /*0262*/ 	.byte	0x43, 0x3c, 0x32, 0x30, 0x34, 0x38, 0x3e, 0x3e, 0x3e, 0x3e, 0x5d, 0x00
	.type		__unnamed_2,@object
	.size		__unnamed_2,(.L_2 - __unnamed_2)
__unnamed_2:
        /* <DEDUP_REMOVED lines=40> */
        /*04ee*/ 	.byte	0x3a, 0x3a, 0x43, 0x3c, 0x30, 0x3e, 0x3e, 0x3e, 0x3e, 0x5d, 0x00
.L_2:


//--------------------- .nv.shared._ZN7cutlass13device_kernelINS_4conv6kernel13ConvUniversalINS1_16ConvProblemShapeILNS1_8OperatorE2ELi2EEENS1_10collective14CollectiveConvINS1_47MainloopSm100TmaUmmaWarpSpecializedImplicitGemmILS5_2ELi26ELi2ELi1ELi2EN4cute5tupleIJNSA_1CILi2EEENSC_ILi1EEESE_EEEEENSB_IJNSC_ILi128EEENSB_IJSH_EEENSB_IJNSC_ILi32EEEEEEEEENS_10bfloat16_tESM_NSA_8TiledMMAINSA_8MMA_AtomIJNSA_26SM100_MMA_F16BF16_2x1SM_SSISM_SM_fLi128ELi128ELNSA_4UMMA5MajorE1ELSR_1ELNSQ_7ScaleInE0ELSS_0EEEEEENSA_6LayoutINSB_IJSE_SE_SE_EEENSB_IJNSC_ILi0EEESX_SX_EEEEENSB_IJNSA_10UnderscoreES10_S10_EEEEENS7_6detail27Sm100ImplicitGemmTileTraitsINSA_18SM100_TMA_2SM_LOADENSA_14ComposedLayoutINSA_7SwizzleILi3ELi4ELi3EEENSA_18smem_ptr_flag_bitsILi16EEENSV_INSB_IJNSC_ILi64EEENSC_ILi8EEEEEENSB_IJSE_S1B_EEEEEEEvEENS14_INSA_25SM100_TMA_2SM_LOAD_IM2COLES1G_vEEEENS_8epilogue10collective18CollectiveEpilogueINS1L_23Sm100TmaWarpSpecializedILi4ELi2ELi16ELb1ELb0EEEJNSB_IJS1B_SI_SK_EEENSB_IJNSV_IS1B_SE_EENSV_INSB_IJNSC_ILi16EEESD_EEES1E_EEEEESM_NSB_IJlNSB_IJSE_llEEESX_EEESM_S1X_NS1L_6fusion15FusionCallbacksIS1P_NS1Y_17LinearCombinationISM_fSM_fLNS_15FloatRoundStyleE2EEES1Q_S1V_JEEENSA_5SM1004TMEM4LOAD26SM100_TMEM_LOAD_32dp32b16xENSA_13SM90_TMA_LOADENS16_INS17_ILi1ELi4ELi3EEES1A_NSV_INSB_IJS1C_S1S_EEENSB_IJS1S_SE_EEEEEEENSA_39AutoVectorizingCopyWithAssumedAlignmentILi128EEENSA_14SM90_TMA_STOREES2D_S2F_S2F_EEEvvEEEEvNT_6ParamsE --------------------------
	.section	.nv.shared._ZN7cutlass13device_kernelINS_4conv6kernel13ConvUniversalINS1_16ConvProblemShapeILNS1_8OperatorE2ELi2EEENS1_10collective14CollectiveConvINS1_47MainloopSm100TmaUmmaWarpSpecializedImplicitGemmILS5_2ELi26ELi2ELi1ELi2EN4cute5tupleIJNSA_1CILi2EEENSC_ILi1EEESE_EEEEENSB_IJNSC_ILi128EEENSB_IJSH_EEENSB_IJNSC_ILi32EEEEEEEEENS_10bfloat16_tESM_NSA_8TiledMMAINSA_8MMA_AtomIJNSA_26SM100_MMA_F16BF16_2x1SM_SSISM_SM_fLi128ELi128ELNSA_4UMMA5MajorE1ELSR_1ELNSQ_7ScaleInE0ELSS_0EEEEEENSA_6LayoutINSB_IJSE_SE_SE_EEENSB_IJNSC_ILi0EEESX_SX_EEEEENSB_IJNSA_10UnderscoreES10_S10_EEEEENS7_6detail27Sm100ImplicitGemmTileTraitsINSA_18SM100_TMA_2SM_LOADENSA_14ComposedLayoutINSA_7SwizzleILi3ELi4ELi3EEENSA_18smem_ptr_flag_bitsILi16EEENSV_INSB_IJNSC_ILi64EEENSC_ILi8EEEEEENSB_IJSE_S1B_EEEEEEEvEENS14_INSA_25SM100_TMA_2SM_LOAD_IM2COLES1G_vEEEENS_8epilogue10collective18CollectiveEpilogueINS1L_23Sm100TmaWarpSpecializedILi4ELi2ELi16ELb1ELb0EEEJNSB_IJS1B_SI_SK_EEENSB_IJNSV_IS1B_SE_EENSV_INSB_IJNSC_ILi16EEESD_EEES1E_EEEEESM_NSB_IJlNSB_IJSE_llEEESX_EEESM_S1X_NS1L_6fusion15FusionCallbacksIS1P_NS1Y_17LinearCombinationISM_fSM_fLNS_15FloatRoundStyleE2EEES1Q_S1V_JEEENSA_5SM1004TMEM4LOAD26SM100_TMEM_LOAD_32dp32b16xENSA_13SM90_TMA_LOADENS16_INS17_ILi1ELi4ELi3EEES1A_NSV_INSB_IJS1C_S1S_EEENSB_IJS1S_SE_EEEEEEENSA_39AutoVectorizingCopyWithAssumedAlignmentILi128EEENSA_14SM90_TMA_STOREES2D_S2F_S2F_EEEvvEEEEvNT_6ParamsE,"aw",@nobits
	.sectionflags	@""
	.align	16
	.zero		1024


//--------------------- .nv.shared.reserved.0     --------------------------
	.section	.nv.shared.reserved.0,"aw",@nobits
	.weak		__nv_reservedSMEM_offset_0_alias
	.size		__nv_reservedSMEM_offset_0_alias, 0, 64
	.other		__nv_reservedSMEM_offset_0_alias,@"STO_CUDA_RESERVED_SHARED STV_DEFAULT"
__nv_reservedSMEM_offset_0_alias:
	.zero		0
.nv.shared.reserved.0:
	.zero		64
	.weak		__nv_reservedSMEM_tcgen05_partition
	.type		__nv_reservedSMEM_tcgen05_partition,@object
	.size		__nv_reservedSMEM_tcgen05_partition,(.L_0 - __nv_reservedSMEM_tcgen05_partition)
__nv_reservedSMEM_tcgen05_partition:
	.zero		32
.L_0:


//--------------------- .nv.global                --------------------------
	.section	.nv.global,"aw",@nobits
.nv.global:
	.type		_ZN39_INTERNAL_0f94aad8_4_k_cu_a2ea7f30_38744cute1_E,@object
	.size		_ZN39_INTERNAL_0f94aad8_4_k_cu_a2ea7f30_38744cute1_E,(_ZN39_INTERNAL_0f94aad8_4_k_cu_a2ea7f30_38744cuda3std3__45__cpo6cbeginE - _ZN39_INTERNAL_0f94aad8_4_k_cu_a2ea7f30_38744cute1_E)
_ZN39_INTERNAL_0f94aad8_4_k_cu_a2ea7f30_38744cute1_E:
	.zero		1
	.type		_ZN39_INTERNAL_0f94aad8_4_k_cu_a2ea7f30_38744cuda3std3__45__cpo6cbeginE,@object
	.size		_ZN39_INTERNAL_0f94aad8_4_k_cu_a2ea7f30_38744cuda3std3__45__cpo6cbeginE,(_ZN39_INTERNAL_0f94aad8_4_k_cu_a2ea7f30_38744cuda3std3__48in_placeE - _ZN39_INTERNAL_0f94aad8_4_k_cu_a2ea7f30_38744cuda3std3__45__cpo6cbeginE)
_ZN39_INTERNAL_0f94aad8_4_k_cu_a2ea7f30_38744cuda3std3__45__cpo6cbeginE:
	.zero		1
	.type		_ZN39_INTERNAL_0f94aad8_4_k_cu_a2ea7f30_38744cuda3std3__48in_placeE,@object
	.size		_ZN39_INTERNAL_0f94aad8_4_k_cu_a2ea7f30_38744cuda3std3__48in_placeE,(_ZN39_INTERNAL_0f94aad8_4_k_cu_a2ea7f30_38744cuda3std6ranges3__45__cpo9iter_moveE - _ZN39_INTERNAL_0f94aad8_4_k_cu_a2ea7f30_38744cuda3std3__48in_placeE)
_ZN39_INTERNAL_0f94aad8_4_k_cu_a2ea7f30_38744cuda3std3__48in_placeE:
	.zero		1
	.type		_ZN39_INTERNAL_0f94aad8_4_k_cu_a2ea7f30_38744cuda3std6ranges3__45__cpo9iter_moveE,@object
	.size		_ZN39_INTERNAL_0f94aad8_4_k_cu_a2ea7f30_38744cuda3std6ranges3__45__cpo9iter_moveE,(_ZN39_INTERNAL_0f94aad8_4_k_cu_a2ea7f30_38744cuda3std3__45__cpo5beginE - _ZN39_INTERNAL_0f94aad8_4_k_cu_a2ea7f30_38744cuda3std6ranges3__45__cpo9iter_moveE)
_ZN39_INTERNAL_0f94aad8_4_k_cu_a2ea7f30_38744cuda3std6ranges3__45__cpo9iter_moveE:
	.zero		1
	.type		_ZN39_INTERNAL_0f94aad8_4_k_cu_a2ea7f30_38744cuda3std3__45__cpo5beginE,@object
	.size		_ZN39_INTERNAL_0f94aad8_4_k_cu_a2ea7f30_38744cuda3std3__45__cpo5beginE,(_ZN39_INTERNAL_0f94aad8_4_k_cu_a2ea7f30_38744cuda3std3__441_GLOBAL__N__0f94aad8_4_k_cu_a2ea7f30_38746ignoreE - _ZN39_INTERNAL_0f94aad8_4_k_cu_a2ea7f30_38744cuda3std3__45__cpo5beginE)
_ZN39_INTERNAL_0f94aad8_4_k_cu_a2ea7f30_38744cuda3std3__45__cpo5beginE:
	.zero		1
	.type		_ZN39_INTERNAL_0f94aad8_4_k_cu_a2ea7f30_38744cuda3std3__441_GLOBAL__N__0f94aad8_4_k_cu_a2ea7f30_38746ignoreE,@object
	.size		_ZN39_INTERNAL_0f94aad8_4_k_cu_a2ea7f30_38744cuda3std3__441_GLOBAL__N__0f94aad8_4_k_cu_a2ea7f30_38746ignoreE,(_ZN39_INTERNAL_0f94aad8_4_k_cu_a2ea7f30_38744cute7productE - _ZN39_INTERNAL_0f94aad8_4_k_cu_a2ea7f30_38744cuda3std3__441_GLOBAL__N__0f94aad8_4_k_cu_a2ea7f30_38746ignoreE)
_ZN39_INTERNAL_0f94aad8_4_k_cu_a2ea7f30_38744cuda3std3__441_GLOBAL__N__0f94aad8_4_k_cu_a2ea7f30_38746ignoreE:
	.zero		1
	.type		_ZN39_INTERNAL_0f94aad8_4_k_cu_a2ea7f30_38744cute7productE,@object
	.size		_ZN39_INTERNAL_0f94aad8_4_k_cu_a2ea7f30_38744cute7productE,(_ZN39_INTERNAL_0f94aad8_4_k_cu_a2ea7f30_38744cuda3std3__45__cpo3endE - _ZN39_INTERNAL_0f94aad8_4_k_cu_a2ea7f30_38744cute7productE)
_ZN39_INTERNAL_0f94aad8_4_k_cu_a2ea7f30_38744cute7productE:
	.zero		1
	.type		_ZN39_INTERNAL_0f94aad8_4_k_cu_a2ea7f30_38744cuda3std3__45__cpo3endE,@object
	.size		_ZN39_INTERNAL_0f94aad8_4_k_cu_a2ea7f30_38744cuda3std3__45__cpo3endE,(_ZN39_INTERNAL_0f94aad8_4_k_cu_a2ea7f30_38744cuda3std3__419piecewise_constructE - _ZN39_INTERNAL_0f94aad8_4_k_cu_a2ea7f30_38744cuda3std3__45__cpo3endE)
_ZN39_INTERNAL_0f94aad8_4_k_cu_a2ea7f30_38744cuda3std3__45__cpo3endE:
	.zero		1
	.type		_ZN39_INTERNAL_0f94aad8_4_k_cu_a2ea7f30_38744cuda3std3__419piecewise_constructE,@object
	.size		_ZN39_INTERNAL_0f94aad8_4_k_cu_a2ea7f30_38744cuda3std3__419piecewise_constructE,(_ZN39_INTERNAL_0f94aad8_4_k_cu_a2ea7f30_38744cuda3std3__45__cpo4cendE - _ZN39_INTERNAL_0f94aad8_4_k_cu_a2ea7f30_38744cuda3std3__419piecewise_constructE)
_ZN39_INTERNAL_0f94aad8_4_k_cu_a2ea7f30_38744cuda3std3__419piecewise_constructE:
	.zero		1
	.type		_ZN39_INTERNAL_0f94aad8_4_k_cu_a2ea7f30_38744cuda3std3__45__cpo4cendE,@object
	.size		_ZN39_INTERNAL_0f94aad8_4_k_cu_a2ea7f30_38744cuda3std3__45__cpo4cendE,(_ZN39_INTERNAL_0f94aad8_4_k_cu_a2ea7f30_38744cuda3std6ranges3__45__cpo4swapE - _ZN39_INTERNAL_0f94aad8_4_k_cu_a2ea7f30_38744cuda3std3__45__cpo4cendE)
_ZN39_INTERNAL_0f94aad8_4_k_cu_a2ea7f30_38744cuda3std3__45__cpo4cendE:
	.zero		1
	.type		_ZN39_INTERNAL_0f94aad8_4_k_cu_a2ea7f30_38744cuda3std6ranges3__45__cpo4swapE,@object
	.size		_ZN39_INTERNAL_0f94aad8_4_k_cu_a2ea7f30_38744cuda3std6ranges3__45__cpo4swapE,(.L_10 - _ZN39_INTERNAL_0f94aad8_4_k_cu_a2ea7f30_38744cuda3std6ranges3__45__cpo4swapE)
_ZN39_INTERNAL_0f94aad8_4_k_cu_a2ea7f30_38744cuda3std6ranges3__45__cpo4swapE:
	.zero		1
.L_10:


//--------------------- .nv.constant0._ZN7cutlass13device_kernelINS_4conv6kernel13ConvUniversalINS1_16ConvProblemShapeILNS1_8OperatorE2ELi2EEENS1_10collective14CollectiveConvINS1_47MainloopSm100TmaUmmaWarpSpecializedImplicitGemmILS5_2ELi26ELi2ELi1ELi2EN4cute5tupleIJNSA_1CILi2EEENSC_ILi1EEESE_EEEEENSB_IJNSC_ILi128EEENSB_IJSH_EEENSB_IJNSC_ILi32EEEEEEEEENS_10bfloat16_tESM_NSA_8TiledMMAINSA_8MMA_AtomIJNSA_26SM100_MMA_F16BF16_2x1SM_SSISM_SM_fLi128ELi128ELNSA_4UMMA5MajorE1ELSR_1ELNSQ_7ScaleInE0ELSS_0EEEEEENSA_6LayoutINSB_IJSE_SE_SE_EEENSB_IJNSC_ILi0EEESX_SX_EEEEENSB_IJNSA_10UnderscoreES10_S10_EEEEENS7_6detail27Sm100ImplicitGemmTileTraitsINSA_18SM100_TMA_2SM_LOADENSA_14ComposedLayoutINSA_7SwizzleILi3ELi4ELi3EEENSA_18smem_ptr_flag_bitsILi16EEENSV_INSB_IJNSC_ILi64EEENSC_ILi8EEEEEENSB_IJSE_S1B_EEEEEEEvEENS14_INSA_25SM100_TMA_2SM_LOAD_IM2COLES1G_vEEEENS_8epilogue10collective18CollectiveEpilogueINS1L_23Sm100TmaWarpSpecializedILi4ELi2ELi16ELb1ELb0EEEJNSB_IJS1B_SI_SK_EEENSB_IJNSV_IS1B_SE_EENSV_INSB_IJNSC_ILi16EEESD_EEES1E_EEEEESM_NSB_IJlNSB_IJSE_llEEESX_EEESM_S1X_NS1L_6fusion15FusionCallbacksIS1P_NS1Y_17LinearCombinationISM_fSM_fLNS_15FloatRoundStyleE2EEES1Q_S1V_JEEENSA_5SM1004TMEM4LOAD26SM100_TMEM_LOAD_32dp32b16xENSA_13SM90_TMA_LOADENS16_INS17_ILi1ELi4ELi3EEES1A_NSV_INSB_IJS1C_S1S_EEENSB_IJS1S_SE_EEEEEEENSA_39AutoVectorizingCopyWithAssumedAlignmentILi128EEENSA_14SM90_TMA_STOREES2D_S2F_S2F_EEEvvEEEEvNT_6ParamsE --------------------------
	.section	.nv.constant0._ZN7cutlass13device_kernelINS_4conv6kernel13ConvUniversalINS1_16ConvProblemShapeILNS1_8OperatorE2ELi2EEENS1_10collective14CollectiveConvINS1_47MainloopSm100TmaUmmaWarpSpecializedImplicitGemmILS5_2ELi26ELi2ELi1ELi2EN4cute5tupleIJNSA_1CILi2EEENSC_ILi1EEESE_EEEEENSB_IJNSC_ILi128EEENSB_IJSH_EEENSB_IJNSC_ILi32EEEEEEEEENS_10bfloat16_tESM_NSA_8TiledMMAINSA_8MMA_AtomIJNSA_26SM100_MMA_F16BF16_2x1SM_SSISM_SM_fLi128ELi128ELNSA_4UMMA5MajorE1ELSR_1ELNSQ_7ScaleInE0ELSS_0EEEEEENSA_6LayoutINSB_IJSE_SE_SE_EEENSB_IJNSC_ILi0EEESX_SX_EEEEENSB_IJNSA_10UnderscoreES10_S10_EEEEENS7_6detail27Sm100ImplicitGemmTileTraitsINSA_18SM100_TMA_2SM_LOADENSA_14ComposedLayoutINSA_7SwizzleILi3ELi4ELi3EEENSA_18smem_ptr_flag_bitsILi16EEENSV_INSB_IJNSC_ILi64EEENSC_ILi8EEEEEENSB_IJSE_S1B_EEEEEEEvEENS14_INSA_25SM100_TMA_2SM_LOAD_IM2COLES1G_vEEEENS_8epilogue10collective18CollectiveEpilogueINS1L_23Sm100TmaWarpSpecializedILi4ELi2ELi16ELb1ELb0EEEJNSB_IJS1B_SI_SK_EEENSB_IJNSV_IS1B_SE_EENSV_INSB_IJNSC_ILi16EEESD_EEES1E_EEEEESM_NSB_IJlNSB_IJSE_llEEESX_EEESM_S1X_NS1L_6fusion15FusionCallbacksIS1P_NS1Y_17LinearCombinationISM_fSM_fLNS_15FloatRoundStyleE2EEES1Q_S1V_JEEENSA_5SM1004TMEM4LOAD26SM100_TMEM_LOAD_32dp32b16xENSA_13SM90_TMA_LOADENS16_INS17_ILi1ELi4ELi3EEES1A_NSV_INSB_IJS1C_S1S_EEENSB_IJS1S_SE_EEEEEEENSA_39AutoVectorizingCopyWithAssumedAlignmentILi128EEENSA_14SM90_TMA_STOREES2D_S2F_S2F_EEEvvEEEEvNT_6ParamsE,"a",@progbits
	.sectionflags	@""
	.align	4
.nv.constant0._ZN7cutlass13device_kernelINS_4conv6kernel13ConvUniversalINS1_16ConvProblemShapeILNS1_8OperatorE2ELi2EEENS1_10collective14CollectiveConvINS1_47MainloopSm100TmaUmmaWarpSpecializedImplicitGemmILS5_2ELi26ELi2ELi1ELi2EN4cute5tupleIJNSA_1CILi2EEENSC_ILi1EEESE_EEEEENSB_IJNSC_ILi128EEENSB_IJSH_EEENSB_IJNSC_ILi32EEEEEEEEENS_10bfloat16_tESM_NSA_8TiledMMAINSA_8MMA_AtomIJNSA_26SM100_MMA_F16BF16_2x1SM_SSISM_SM_fLi128ELi128ELNSA_4UMMA5MajorE1ELSR_1ELNSQ_7ScaleInE0ELSS_0EEEEEENSA_6LayoutINSB_IJSE_SE_SE_EEENSB_IJNSC_ILi0EEESX_SX_EEEEENSB_IJNSA_10UnderscoreES10_S10_EEEEENS7_6detail27Sm100ImplicitGemmTileTraitsINSA_18SM100_TMA_2SM_LOADENSA_14ComposedLayoutINSA_7SwizzleILi3ELi4ELi3EEENSA_18smem_ptr_flag_bitsILi16EEENSV_INSB_IJNSC_ILi64EEENSC_ILi8EEEEEENSB_IJSE_S1B_EEEEEEEvEENS14_INSA_25SM100_TMA_2SM_LOAD_IM2COLES1G_vEEEENS_8epilogue10collective18CollectiveEpilogueINS1L_23Sm100TmaWarpSpecializedILi4ELi2ELi16ELb1ELb0EEEJNSB_IJS1B_SI_SK_EEENSB_IJNSV_IS1B_SE_EENSV_INSB_IJNSC_ILi16EEESD_EEES1E_EEEEESM_NSB_IJlNSB_IJSE_llEEESX_EEESM_S1X_NS1L_6fusion15FusionCallbacksIS1P_NS1Y_17LinearCombinationISM_fSM_fLNS_15FloatRoundStyleE2EEES1Q_S1V_JEEENSA_5SM1004TMEM4LOAD26SM100_TMEM_LOAD_32dp32b16xENSA_13SM90_TMA_LOADENS16_INS17_ILi1ELi4ELi3EEES1A_NSV_INSB_IJS1C_S1S_EEENSB_IJS1S_SE_EEEEEEENSA_39AutoVectorizingCopyWithAssumedAlignmentILi128EEENSA_14SM90_TMA_STOREES2D_S2F_S2F_EEEvvEEEEvNT_6ParamsE:
	.zero		2944


//--------------------- SYMBOLS --------------------------

	.type		.nv.reservedSmem.offset0,@object
	.size		.nv.reservedSmem.offset0,0x4
	.type		.nv.reservedSmem.cap,@object
	.size		.nv.reservedSmem.cap,0x4
	.type		__assertfail,@function
